def matmul_kernel(
    a_ptr,
    b_ptr,
    c_ptr,
    M,
    N,
    K,
    stride_am,
    stride_ak,
    stride_bk,
    stride_bn,
    stride_cm,
    stride_cn,
    BLOCK_M: tl.constexpr,
    BLOCK_N: tl.constexpr,
    BLOCK_K: tl.constexpr,
    GROUP_M: tl.constexpr,
):
    pid = tl.program_id(axis=0)
    num_pid_m = tl.cdiv(M, BLOCK_M)
    num_pid_n = tl.cdiv(N, BLOCK_N)
    num_pid_in_group = GROUP_M * num_pid_n
    group_id = pid // num_pid_in_group
    first_pid_m = group_id * GROUP_M
    group_size_m = min(num_pid_m - first_pid_m, GROUP_M)
    pid_m = first_pid_m + ((pid % num_pid_in_group) % group_size_m)
    pid_n = (pid % num_pid_in_group) // group_size_m

    offs_am = (pid_m * BLOCK_M + tl.arange(0, BLOCK_M)) % M
    offs_bn = (pid_n * BLOCK_N + tl.arange(0, BLOCK_N)) % N
    offs_k = tl.arange(0, BLOCK_K)
    a_ptrs = a_ptr + offs_am[:, None] * stride_am + offs_k[None, :] * stride_ak
    b_ptrs = b_ptr + offs_k[:, None] * stride_bk + offs_bn[None, :] * stride_bn

    acc = tl.zeros((BLOCK_M, BLOCK_N), dtype=tl.float32)
    for kk in range(0, tl.cdiv(K, BLOCK_K)):
        a = tl.load(a_ptrs, mask=offs_k[None, :] < K - kk * BLOCK_K, other=0.0)
        b = tl.load(b_ptrs, mask=offs_k[:, None] < K - kk * BLOCK_K, other=0.0)
        acc = tl.dot(a, b, acc)
        a_ptrs += BLOCK_K * stride_ak
        b_ptrs += BLOCK_K * stride_bk

    c = acc.to(c_ptr.dtype.element_ty)
    offs_cm = pid_m * BLOCK_M + tl.arange(0, BLOCK_M)
    offs_cn = pid_n * BLOCK_N + tl.arange(0, BLOCK_N)
    c_ptrs = c_ptr + offs_cm[:, None] * stride_cm + offs_cn[None, :] * stride_cn
    mask = (offs_cm[:, None] < M) & (offs_cn[None, :] < N)
    tl.store(c_ptrs, c, mask=mask)

# config = {"BLOCK_K": 64, "BLOCK_M": 256, "BLOCK_N": 512, "GROUP_M": 4, "arch": "sm_90", "dtype": "fp8e4m3", "num_ctas": 1, "num_stages": 3, "num_warps": 4}
# arch = sm_90


// ===== COMPILED SASS (sm_90a) =====

	.target	sm_90a

	.elftype	@"ET_EXEC"


//--------------------- .note.nv.tkinfo           --------------------------
	.section	.note.nv.tkinfo,"",@"SHT_NOTE"
	.sectionflags	@"SHF_NOTE_NV_TKINFO"
	.tkinfo
        /*0018*/ 	.word	0x00000002
        /*0030*/ 	.string	""
        /*0030*/ 	.string	"ptxas"
        /*0030*/ 	.string	"Cuda compilation tools, release 13.0, V13.0.88"
        /*0030*/ 	.string	"Build cuda_13.0.r13.0/compiler.36424714_0"
        /*0030*/ 	.string	"-v  -suppress-debug-info  -lineinfo  -arch sm_90a "



//--------------------- .note.nv.cuinfo           --------------------------
	.section	.note.nv.cuinfo,"",@"SHT_NOTE"
	.sectionflags	@"SHF_NOTE_NV_CUINFO"
        /*0018*/ 	.short	0x0002
        /*001a*/ 	.short	0x005a
        /*001c*/ 	.short	0x0082
	.zero		2


//--------------------- .nv.info                  --------------------------
	.section	.nv.info,"",@"SHT_CUDA_INFO"
	.align	4


	//----- nvinfo : EIATTR_REGCOUNT
	.align		4
        /*0000*/ 	.byte	0x04, 0x2f
        /*0002*/ 	.short	(.L_1 - .L_0)
	.align		4
.L_0:
        /*0004*/ 	.word	index@(matmul_kernel)
        /*0008*/ 	.word	0x000000ff


	//----- nvinfo : EIATTR_FRAME_SIZE
	.align		4
.L_1:
        /*000c*/ 	.byte	0x04, 0x11
        /*000e*/ 	.short	(.L_3 - .L_2)
	.align		4
.L_2:
        /*0010*/ 	.word	index@(matmul_kernel)
        /*0014*/ 	.word	0x00002050


	//----- nvinfo : EIATTR_MIN_STACK_SIZE
	.align		4
.L_3:
        /*0018*/ 	.byte	0x04, 0x12
        /*001a*/ 	.short	(.L_5 - .L_4)
	.align		4
.L_4:
        /*001c*/ 	.word	index@(matmul_kernel)
        /*0020*/ 	.word	0x00002050
.L_5:


//--------------------- .nv.compat                --------------------------
	.section	.nv.compat,"",@"SHT_CUDA_COMPAT_INFO"
	.align	4
        /*0000*/ 	.byte	0x02, 0x09, 0x01, 0x00, 0x02, 0x02, 0x04, 0x00, 0x02, 0x05, 0x05, 0x00, 0x03, 0x07, 0x01, 0x01
        /*0010*/ 	.byte	0x02, 0x03, 0x00, 0x00, 0x02, 0x06, 0x01, 0x00, 0x04, 0x0b, 0x08, 0x00, 0x00, 0x00, 0x00, 0x00
        /*0020*/ 	.byte	0x00, 0x00, 0x00, 0x00


//--------------------- .nv.info.matmul_kernel    --------------------------
	.section	.nv.info.matmul_kernel,"",@"SHT_CUDA_INFO"
	.sectionflags	@""
	.align	4


	//----- nvinfo : EIATTR_CUDA_API_VERSION
	.align		4
        /*0000*/ 	.byte	0x04, 0x37
        /*0002*/ 	.short	(.L_7 - .L_6)
.L_6:
        /*0004*/ 	.word	0x00000082


	//----- nvinfo : EIATTR_KPARAM_INFO
	.align		4
.L_7:
        /*0008*/ 	.byte	0x04, 0x17
        /*000a*/ 	.short	(.L_9 - .L_8)
.L_8:
        /*000c*/ 	.word	0x00000000
        /*0010*/ 	.short	0x000d
        /*0012*/ 	.short	0x0048
        /*0014*/ 	.byte	0x00, 0xf4, 0x21, 0x00


	//----- nvinfo : EIATTR_KPARAM_INFO
	.align		4
.L_9:
        /*0018*/ 	.byte	0x04, 0x17
        /*001a*/ 	.short	(.L_11 - .L_10)
.L_10:
        /*001c*/ 	.word	0x00000000
        /*0020*/ 	.short	0x000c
        /*0022*/ 	.short	0x0040
        /*0024*/ 	.byte	0x00, 0xf4, 0x21, 0x00


	//----- nvinfo : EIATTR_KPARAM_INFO
	.align		4
.L_11:
        /*0028*/ 	.byte	0x04, 0x17
        /*002a*/ 	.short	(.L_13 - .L_12)
.L_12:
        /*002c*/ 	.word	0x00000000
        /*0030*/ 	.short	0x000b
        /*0032*/ 	.short	0x0038
        /*0034*/ 	.byte	0x00, 0xf0, 0x11, 0x00


	//----- nvinfo : EIATTR_KPARAM_INFO
	.align		4
.L_13:
        /*0038*/ 	.byte	0x04, 0x17
        /*003a*/ 	.short	(.L_15 - .L_14)
.L_14:
        /*003c*/ 	.word	0x00000000
        /*0040*/ 	.short	0x000a
        /*0042*/ 	.short	0x0034
        /*0044*/ 	.byte	0x00, 0xf0, 0x11, 0x00


	//----- nvinfo : EIATTR_KPARAM_INFO
	.align		4
.L_15:
        /*0048*/ 	.byte	0x04, 0x17
        /*004a*/ 	.short	(.L_17 - .L_16)
.L_16:
        /*004c*/ 	.word	0x00000000
        /*0050*/ 	.short	0x0009
        /*0052*/ 	.short	0x0030
        /*0054*/ 	.byte	0x00, 0xf0, 0x11, 0x00


	//----- nvinfo : EIATTR_KPARAM_INFO
	.align		4
.L_17:
        /*0058*/ 	.byte	0x04, 0x17
        /*005a*/ 	.short	(.L_19 - .L_18)
.L_18:
        /*005c*/ 	.word	0x00000000
        /*0060*/ 	.short	0x0008
        /*0062*/ 	.short	0x002c
        /*0064*/ 	.byte	0x00, 0xf0, 0x11, 0x00


	//----- nvinfo : EIATTR_KPARAM_INFO
	.align		4
.L_19:
        /*0068*/ 	.byte	0x04, 0x17
        /*006a*/ 	.short	(.L_21 - .L_20)
.L_20:
        /*006c*/ 	.word	0x00000000
        /*0070*/ 	.short	0x0007
        /*0072*/ 	.short	0x0028
        /*0074*/ 	.byte	0x00, 0xf0, 0x11, 0x00


	//----- nvinfo : EIATTR_KPARAM_INFO
	.align		4
.L_21:
        /*0078*/ 	.byte	0x04, 0x17
        /*007a*/ 	.short	(.L_23 - .L_22)
.L_22:
        /*007c*/ 	.word	0x00000000
        /*0080*/ 	.short	0x0006
        /*0082*/ 	.short	0x0024
        /*0084*/ 	.byte	0x00, 0xf0, 0x11, 0x00


	//----- nvinfo : EIATTR_KPARAM_INFO
	.align		4
.L_23:
        /*0088*/ 	.byte	0x04, 0x17
        /*008a*/ 	.short	(.L_25 - .L_24)
.L_24:
        /*008c*/ 	.word	0x00000000
        /*0090*/ 	.short	0x0005
        /*0092*/ 	.short	0x0020
        /*0094*/ 	.byte	0x00, 0xf0, 0x11, 0x00


	//----- nvinfo : EIATTR_KPARAM_INFO
	.align		4
.L_25:
        /*0098*/ 	.byte	0x04, 0x17
        /*009a*/ 	.short	(.L_27 - .L_26)
.L_26:
        /*009c*/ 	.word	0x00000000
        /*00a0*/ 	.short	0x0004
        /*00a2*/ 	.short	0x001c
        /*00a4*/ 	.byte	0x00, 0xf0, 0x11, 0x00


	//----- nvinfo : EIATTR_KPARAM_INFO
	.align		4
.L_27:
        /*00a8*/ 	.byte	0x04, 0x17
        /*00aa*/ 	.short	(.L_29 - .L_28)
.L_28:
        /*00ac*/ 	.word	0x00000000
        /*00b0*/ 	.short	0x0003
        /*00b2*/ 	.short	0x0018
        /*00b4*/ 	.byte	0x00, 0xf0, 0x11, 0x00


	//----- nvinfo : EIATTR_KPARAM_INFO
	.align		4
.L_29:
        /*00b8*/ 	.byte	0x04, 0x17
        /*00ba*/ 	.short	(.L_31 - .L_30)
.L_30:
        /*00bc*/ 	.word	0x00000000
        /*00c0*/ 	.short	0x0002
        /*00c2*/ 	.short	0x0010
        /*00c4*/ 	.byte	0x00, 0xf4, 0x21, 0x00


	//----- nvinfo : EIATTR_KPARAM_INFO
	.align		4
.L_31:
        /*00c8*/ 	.byte	0x04, 0x17
        /*00ca*/ 	.short	(.L_33 - .L_32)
.L_32:
        /*00cc*/ 	.word	0x00000000
        /*00d0*/ 	.short	0x0001
        /*00d2*/ 	.short	0x0008
        /*00d4*/ 	.byte	0x00, 0xf4, 0x21, 0x00


	//----- nvinfo : EIATTR_KPARAM_INFO
	.align		4
.L_33:
        /*00d8*/ 	.byte	0x04, 0x17
        /*00da*/ 	.short	(.L_35 - .L_34)
.L_34:
        /*00dc*/ 	.word	0x00000000
        /*00e0*/ 	.short	0x0000
        /*00e2*/ 	.short	0x0000
        /*00e4*/ 	.byte	0x00, 0xf4, 0x21, 0x00


	//----- nvinfo : EIATTR_SPARSE_MMA_MASK
	.align		4
.L_35:
        /*00e8*/ 	.byte	0x03, 0x50
        /*00ea*/ 	.short	0x0000


	//----- nvinfo : EIATTR_MAXREG_COUNT
	.align		4
        /*00ec*/ 	.byte	0x03, 0x1b
        /*00ee*/ 	.short	0x00ff


	//----- nvinfo : EIATTR_NUM_BARRIERS
	.align		4
        /*00f0*/ 	.byte	0x02, 0x4c
        /*00f2*/ 	.byte	0x01
	.zero		1


	//----- nvinfo : EIATTR_ANNOTATIONS
	.align		4
        /*00f4*/ 	.byte	0x04, 0x55
        /*00f6*/ 	.short	(.L_37 - .L_36)


	//   ....[0]....
.L_36:
        /*00f8*/ 	.word	0x00000001
        /*00fc*/ 	.byte	0x60, 0x05, 0x00, 0x00, 0x01, 0x00, 0x00, 0x00, 0xa0, 0x05, 0x00, 0x00, 0x01, 0x00, 0x00, 0x00
        /* <DEDUP_REMOVED lines=1156> */
        /*494c*/ 	.byte	0x20, 0x8f, 0x01, 0x00


	//----- nvinfo : EIATTR_MERCURY_ISA_VERSION
	.align		4
.L_37:
        /*4950*/ 	.byte	0x03, 0x5f
        /*4952*/ 	.short	0x0101


	//----- nvinfo : EIATTR_EXIT_INSTR_OFFSETS
	.align		4
        /*4954*/ 	.byte	0x04, 0x1c
        /*4956*/ 	.short	(.L_39 - .L_38)


	//   ....[0]....
.L_38:
        /*4958*/ 	.word	0x0007ed10


	//   ....[1]....
        /*495c*/ 	.word	0x0007ed30


	//----- nvinfo : EIATTR_REQNTID
	.align		4
.L_39:
        /*4960*/ 	.byte	0x04, 0x10
        /*4962*/ 	.short	(.L_41 - .L_40)
.L_40:
        /*4964*/ 	.word	0x00000080
        /*4968*/ 	.word	0x00000001
        /*496c*/ 	.word	0x00000001


	//----- nvinfo : EIATTR_CBANK_PARAM_SIZE
	.align		4
.L_41:
        /*4970*/ 	.byte	0x03, 0x19
        /*4972*/ 	.short	0x0050


	//----- nvinfo : EIATTR_PARAM_CBANK
	.align		4
        /*4974*/ 	.byte	0x04, 0x0a
        /*4976*/ 	.short	(.L_43 - .L_42)
	.align		4
.L_42:
        /*4978*/ 	.word	index@(.nv.constant0.matmul_kernel)
        /*497c*/ 	.short	0x0210
        /*497e*/ 	.short	0x0050


	//----- nvinfo : EIATTR_SW_WAR
	.align		4
.L_43:
        /*4980*/ 	.byte	0x04, 0x36
        /*4982*/ 	.short	(.L_45 - .L_44)
.L_44:
        /*4984*/ 	.word	0x00000008
.L_45:


//--------------------- .nv.callgraph             --------------------------
	.section	.nv.callgraph,"",@"SHT_CUDA_CALLGRAPH"
	.align	4
	.sectionentsize	8
	.align		4
        /*0000*/ 	.word	0x00000000
	.align		4
        /*0004*/ 	.word	0xffffffff
	.align		4
        /*0008*/ 	.word	0x00000000
	.align		4
        /*000c*/ 	.word	0xfffffffe
	.align		4
        /*0010*/ 	.word	0x00000000
	.align		4
        /*0014*/ 	.word	0xfffffffd
	.align		4
        /*0018*/ 	.word	0x00000000
	.align		4
        /*001c*/ 	.word	0xfffffffc


//--------------------- .text.matmul_kernel       --------------------------
	.section	.text.matmul_kernel,"ax",@progbits
	.align	128
        .global         matmul_kernel
        .type           matmul_kernel,@function
        .size           matmul_kernel,(.L_x_4 - matmul_kernel)
        .other          matmul_kernel,@"STO_CUDA_ENTRY STV_DEFAULT"
matmul_kernel:
.text.matmul_kernel:
[----:B------:R-:W0:Y:S08]  /*0000*/  LDC R1, c[0x0][0x28] ;  /* 0x00000a00ff017b82 */ /* 0x000e300000000800 */
[----:B------:R-:W1:Y:S01]  /*0010*/  LDC.64 R124, c[0x0][0x228] ;  /* 0x00008a00ff7c7b82 */ /* 0x000e620000000a00 */
[----:B------:R-:W2:Y:S01]  /*0020*/  S2R R5, SR_CTAID.X ;  /* 0x0000000000057919 */ /* 0x000ea20000002500 */
[----:B------:R-:W-:Y:S01]  /*0030*/  UMOV UR46, 0x400 ;  /* 0x00000400002e7882 */ /* 0x000fe20000000000 */
[----:B------:R-:W-:Y:S01]  /*0040*/  ULDC.64 UR44, c[0x0][0x208] ;  /* 0x00008200002c7ab9 */ /* 0x000fe20000000a00 */
[----:B0-----:R-:W-:Y:S01]  /*0050*/  VIADD R1, R1, 0xffffdfb0 ;  /* 0xffffdfb001017836 */ /* 0x001fe20000000000 */
[----:B------:R-:W0:Y:S03]  /*0060*/  S2R R16, SR_TID.X ;  /* 0x0000000000107919 */ /* 0x000e260000002100 */
[----:B------:R-:W3:Y:S01]  /*0070*/  S2UR UR4, SR_CgaCtaId ;  /* 0x00000000000479c3 */ /* 0x000ee20000008800 */
[----:B-1----:R-:W-:-:S05]  /*0080*/  VIADD R0, R125, 0x1ff ;  /* 0x000001ff7d007836 */ /* 0x002fca0000000000 */
[----:B------:R-:W-:Y:S01]  /*0090*/  SHF.R.S32.HI R3, RZ, 0x1f, R0 ;  /* 0x0000001fff037819 */ /* 0x000fe20000011400 */
[----:B---3--:R-:W-:-:S03]  /*00a0*/  ULEA UR46, UR4, UR46, 0x18 ;  /* 0x0000002e042e7291 */ /* 0x008fc6000f8ec03f */
[----:B------:R-:W-:Y:S02]  /*00b0*/  LEA.HI R3, R3, R0, RZ, 0x9 ;  /* 0x0000000003037211 */ /* 0x000fe400078f48ff */
[----:B--2---:R-:W-:Y:S02]  /*00c0*/  IABS R8, R5 ;  /* 0x0000000500087213 */ /* 0x004fe40000000000 */
[----:B------:R-:W-:Y:S02]  /*00d0*/  SHF.R.S32.HI R3, RZ, 0x9, R3 ;  /* 0x00000009ff037819 */ /* 0x000fe40000011403 */
[----:B0-----:R-:W-:-:S03]  /*00e0*/  LOP3.LUT R188, R16, 0x7f, RZ, 0xc0, !PT ;  /* 0x0000007f10bc7812 */ /* 0x001fc600078ec0ff */
[----:B------:R-:W-:-:S05]  /*00f0*/  IMAD.SHL.U32 R4, R3, 0x4, RZ ;  /* 0x0000000403047824 */ /* 0x000fca00078e00ff */
[-C--:B------:R-:W-:Y:S02]  /*0100*/  IABS R7, R4.reuse ;  /* 0x0000000400077213 */ /* 0x080fe40000000000 */
[----:B------:R-:W-:Y:S02]  /*0110*/  IABS R10, R4 ;  /* 0x00000004000a7213 */ /* 0x000fe40000000000 */
[----:B------:R-:W0:Y:S08]  /*0120*/  I2F.RP R0, R7 ;  /* 0x0000000700007306 */ /* 0x000e300000209400 */
[----:B0-----:R-:W0:Y:S02]  /*0130*/  MUFU.RCP R0, R0 ;  /* 0x0000000000007308 */ /* 0x001e240000001000 */
[----:B0-----:R-:W-:-:S02]  /*0140*/  VIADD R2, R0, 0xffffffe ;  /* 0x0ffffffe00027836 */ /* 0x001fc40000000000 */
[----:B------:R-:W-:-:S04]  /*0150*/  IMAD.MOV R0, RZ, RZ, -R10 ;  /* 0x000000ffff007224 */ /* 0x000fc800078e0a0a */
[----:B------:R0:W1:Y:S01]  /*0160*/  F2I.FTZ.U32.TRUNC.NTZ R3, R2 ;  /* 0x0000000200037305 */ /* 0x000062000021f000 */
[----:B------:R-:W2:Y:S01]  /*0170*/  LDC R10, c[0x0][0x230] ;  /* 0x00008c00ff0a7b82 */ /* 0x000ea20000000800 */
[----:B0-----:R-:W-:Y:S02]  /*0180*/  IMAD.MOV.U32 R2, RZ, RZ, RZ ;  /* 0x000000ffff027224 */ /* 0x001fe400078e00ff */
[----:B-1----:R-:W-:-:S04]  /*0190*/  IMAD.MOV R6, RZ, RZ, -R3 ;  /* 0x000000ffff067224 */ /* 0x002fc800078e0a03 */
[----:B------:R-:W-:Y:S02]  /*01a0*/  IMAD R9, R6, R7, RZ ;  /* 0x0000000706097224 */ /* 0x000fe400078e02ff */
[----:B------:R-:W-:Y:S02]  /*01b0*/  IMAD.MOV.U32 R6, RZ, RZ, R8 ;  /* 0x000000ffff067224 */ /* 0x000fe400078e0008 */
[----:B------:R-:W-:-:S04]  /*01c0*/  IMAD.HI.U32 R3, R3, R9, R2 ;  /* 0x0000000903037227 */ /* 0x000fc800078e0002 */
[----:B--2---:R-:W-:Y:S02]  /*01d0*/  VIADD R10, R10, 0x3f ;  /* 0x0000003f0a0a7836 */ /* 0x004fe40000000000 */
[----:B------:R-:W-:-:S04]  /*01e0*/  IMAD.HI.U32 R3, R3, R6, RZ ;  /* 0x0000000603037227 */ /* 0x000fc800078e00ff */
[----:B------:R-:W-:-:S05]  /*01f0*/  IMAD R0, R3, R0, R6 ;  /* 0x0000000003007224 */ /* 0x000fca00078e0206 */
[----:B------:R-:W-:-:S13]  /*0200*/  ISETP.GT.U32.AND P1, PT, R7, R0, PT ;  /* 0x000000000700720c */ /* 0x000fda0003f24070 */
[----:B------:R-:W-:Y:S02]  /*0210*/  @!P1 IMAD.IADD R0, R0, 0x1, -R7 ;  /* 0x0000000100009824 */ /* 0x000fe400078e0a07 */
[----:B------:R-:W-:Y:S01]  /*0220*/  @!P1 VIADD R3, R3, 0x1 ;  /* 0x0000000103039836 */ /* 0x000fe20000000000 */
[----:B------:R-:W-:Y:S02]  /*0230*/  ISETP.NE.AND P1, PT, R4, RZ, PT ;  /* 0x000000ff0400720c */ /* 0x000fe40003f25270 */
[----:B------:R-:W-:Y:S02]  /*0240*/  ISETP.GE.U32.AND P0, PT, R0, R7, PT ;  /* 0x000000070000720c */ /* 0x000fe40003f06070 */
[----:B------:R-:W-:-:S04]  /*0250*/  LOP3.LUT R0, R5, R4, RZ, 0x3c, !PT ;  /* 0x0000000405007212 */ /* 0x000fc800078e3cff */
[----:B------:R-:W-:Y:S01]  /*0260*/  ISETP.GE.AND P2, PT, R0, RZ, PT ;  /* 0x000000ff0000720c */ /* 0x000fe20003f46270 */
[----:B------:R-:W-:-:S06]  /*0270*/  VIADD R0, R124, 0xff ;  /* 0x000000ff7c007836 */ /* 0x000fcc0000000000 */
[----:B------:R-:W-:-:S04]  /*0280*/  @P0 VIADD R3, R3, 0x1 ;  /* 0x0000000103030836 */ /* 0x000fc80000000000 */
[----:B------:R-:W-:Y:S01]  /*0290*/  IMAD.MOV.U32 R2, RZ, RZ, R3 ;  /* 0x000000ffff027224 */ /* 0x000fe200078e0003 */
[----:B------:R-:W-:-:S03]  /*02a0*/  SHF.R.S32.HI R3, RZ, 0x1f, R0 ;  /* 0x0000001fff037819 */ /* 0x000fc60000011400 */
[----:B------:R-:W-:Y:S01]  /*02b0*/  @!P2 IMAD.MOV R2, RZ, RZ, -R2 ;  /* 0x000000ffff02a224 */ /* 0x000fe200078e0a02 */
[----:B------:R-:W-:Y:S02]  /*02c0*/  @!P1 LOP3.LUT R2, RZ, R4, RZ, 0x33, !PT ;  /* 0x00000004ff029212 */ /* 0x000fe400078e33ff */
[----:B------:R-:W-:-:S03]  /*02d0*/  LEA.HI R3, R3, R0, RZ, 0x8 ;  /* 0x0000000003037211 */ /* 0x000fc600078f40ff */
[----:B------:R-:W-:Y:S02]  /*02e0*/  IMAD.SHL.U32 R6, R2, 0x4, RZ ;  /* 0x0000000402067824 */ /* 0x000fe400078e00ff */
[----:B------:R-:W-:-:S03]  /*02f0*/  IMAD.MOV R2, RZ, RZ, -R2 ;  /* 0x000000ffff027224 */ /* 0x000fc600078e0a02 */
[----:B------:R-:W-:Y:S01]  /*0300*/  LEA.HI.SX32 R3, R3, -R6, 0x18 ;  /* 0x8000000603037211 */ /* 0x000fe200078fc2ff */
[----:B------:R-:W-:-:S03]  /*0310*/  IMAD R4, R4, R2, R5 ;  /* 0x0000000204047224 */ /* 0x000fc600078e0205 */
[----:B------:R-:W-:Y:S02]  /*0320*/  VIMNMX R11, R3, 0x4, PT ;  /* 0x00000004030b7848 */ /* 0x000fe40003fe0100 */
[----:B------:R-:W-:Y:S02]  /*0330*/  IABS R9, R4 ;  /* 0x0000000400097213 */ /* 0x000fe40000000000 */
[----:B------:R-:W-:-:S04]  /*0340*/  IABS R7, R11 ;  /* 0x0000000b00077213 */ /* 0x000fc80000000000 */
[----:B------:R-:W0:Y:S08]  /*0350*/  I2F.RP R0, R7 ;  /* 0x0000000700007306 */ /* 0x000e300000209400 */
[----:B0-----:R-:W0:Y:S02]  /*0360*/  MUFU.RCP R0, R0 ;  /* 0x0000000000007308 */ /* 0x001e240000001000 */
[----:B0-----:R-:W-:-:S06]  /*0370*/  VIADD R3, R0, 0xffffffe ;  /* 0x0ffffffe00037836 */ /* 0x001fcc0000000000 */
[----:B------:R-:W0:Y:S02]  /*0380*/  F2I.FTZ.U32.TRUNC.NTZ R3, R3 ;  /* 0x0000000300037305 */ /* 0x000e24000021f000 */
[----:B0-----:R-:W-:-:S04]  /*0390*/  IMAD.MOV R8, RZ, RZ, -R3 ;  /* 0x000000ffff087224 */ /* 0x001fc800078e0a03 */
[----:B------:R-:W-:Y:S01]  /*03a0*/  IMAD.MOV.U32 R2, RZ, RZ, R8 ;  /* 0x000000ffff027224 */ /* 0x000fe200078e0008 */
[----:B------:R-:W-:-:S03]  /*03b0*/  IABS R8, R11 ;  /* 0x0000000b00087213 */ /* 0x000fc60000000000 */
[----:B------:R-:W-:Y:S02]  /*03c0*/  IMAD R5, R2, R7, RZ ;  /* 0x0000000702057224 */ /* 0x000fe400078e02ff */
[----:B------:R-:W-:Y:S02]  /*03d0*/  IMAD.MOV.U32 R2, RZ, RZ, RZ ;  /* 0x000000ffff027224 */ /* 0x000fe400078e00ff */
[----:B------:R-:W-:Y:S02]  /*03e0*/  IMAD.MOV R0, RZ, RZ, -R8 ;  /* 0x000000ffff007224 */ /* 0x000fe400078e0a08 */
[----:B------:R-:W-:-:S06]  /*03f0*/  IMAD.HI.U32 R2, R3, R5, R2 ;  /* 0x0000000503027227 */ /* 0x000fcc00078e0002 */
        /* <DEDUP_REMOVED lines=8> */
[----:B------:R-:W-:-:S07]  /*0480*/  ISETP.GE.AND P2, PT, R0, RZ, PT ;  /* 0x000000ff0000720c */ /* 0x000fce0003f46270 */
[----:B------:R-:W-:Y:S01]  /*0490*/  @P0 VIADD R2, R2, 0x1 ;  /* 0x0000000102020836 */ /* 0x000fe20000000000 */
[----:B------:R-:W-:-:S03]  /*04a0*/  ISETP.GT.AND P0, PT, R10, 0x3f, PT ;  /* 0x0000003f0a00780c */ /* 0x000fc60003f04270 */
[----:B------:R-:W-:-:S04]  /*04b0*/  IMAD.MOV.U32 R0, RZ, RZ, R2 ;  /* 0x000000ffff007224 */ /* 0x000fc800078e0002 */
[----:B------:R-:W-:Y:S01]  /*04c0*/  @!P2 IMAD.MOV R0, RZ, RZ, -R0 ;  /* 0x000000ffff00a224 */ /* 0x000fe200078e0a00 */
[----:B------:R-:W-:-:S05]  /*04d0*/  @!P1 LOP3.LUT R0, RZ, R11, RZ, 0x33, !PT ;  /* 0x0000000bff009212 */ /* 0x000fca00078e33ff */
[----:B------:R-:W-:Y:S02]  /*04e0*/  IMAD.MOV R2, RZ, RZ, -R0 ;  /* 0x000000ffff027224 */ /* 0x000fe400078e0a00 */
[----:B------:R-:W-:Y:S02]  /*04f0*/  IMAD.SHL.U32 R0, R0, 0x200, RZ ;  /* 0x0000020000007824 */ /* 0x000fe400078e00ff */
[----:B------:R-:W-:-:S04]  /*0500*/  IMAD R2, R11, R2, R4 ;  /* 0x000000020b027224 */ /* 0x000fc800078e0204 */
[----:B------:R-:W-:-:S04]  /*0510*/  IMAD.IADD R3, R6, 0x1, R2 ;  /* 0x0000000106037824 */ /* 0x000fc800078e0202 */
[----:B------:R-:W-:-:S04]  /*0520*/  IMAD R2, R3, 0x100, R188 ;  /* 0x0000010003027824 */ /* 0x000fc800078e02bc */
[----:B------:R-:W-:Y:S01]  /*0530*/  VIADD R3, R2, 0x80 ;  /* 0x0000008002037836 */ /* 0x000fe20000000000 */
[----:B------:R-:W-:Y:S06]  /*0540*/  @P0 BRA `(.L_x_0) ;  /* 0x0000003c000c0947 */ /* 0x000fec0003800000 */
[----:B------:R-:W-:Y:S01]  /*0550*/  IMAD.SHL.U32 R4, R16, 0x8, RZ ;  /* 0x0000000810047824 */ /* 0x000fe200078e00ff */
[----:B------:R1:W-:Y:S01]  /*0560*/  STL [R1+0xc00], RZ ;  /* 0x000c00ff01007387 */ /* 0x0003e20000100800 */
[----:B------:R-:W-:Y:S02]  /*0570*/  CS2R R24, SRZ ;  /* 0x0000000000187805 */ /* 0x000fe4000001ff00 */
[----:B------:R-:W-:Y:S02]  /*0580*/  CS2R R26, SRZ ;  /* 0x00000000001a7805 */ /* 0x000fe4000001ff00 */
[----:B------:R-:W-:Y:S01]  /*0590*/  CS2R R28, SRZ ;  /* 0x00000000001c7805 */ /* 0x000fe2000001ff00 */
[----:B------:R1:W-:Y:S01]  /*05a0*/  STL [R1+0x1ac0], R4 ;  /* 0x001ac00401007387 */ /* 0x0003e20000100800 */
[----:B------:R-:W-:Y:S02]  /*05b0*/  CS2R R30, SRZ ;  /* 0x00000000001e7805 */ /* 0x000fe4000001ff00 */
[----:B------:R-:W-:-:S02]  /*05c0*/  CS2R R32, SRZ ;  /* 0x0000000000207805 */ /* 0x000fc4000001ff00 */
[----:B------:R-:W-:Y:S01]  /*05d0*/  CS2R R34, SRZ ;  /* 0x0000000000227805 */ /* 0x000fe2000001ff00 */
[----:B------:R1:W-:Y:S01]  /*05e0*/  STL [R1+0xc04], RZ ;  /* 0x000c04ff01007387 */ /* 0x0003e20000100800 */
[----:B------:R-:W-:Y:S02]  /*05f0*/  CS2R R36, SRZ ;  /* 0x0000000000247805 */ /* 0x000fe4000001ff00 */
[----:B------:R-:W-:Y:S02]  /*0600*/  CS2R R38, SRZ ;  /* 0x0000000000267805 */ /* 0x000fe4000001ff00 */
[----:B------:R-:W-:Y:S01]  /*0610*/  CS2R R40, SRZ ;  /* 0x0000000000287805 */ /* 0x000fe2000001ff00 */
[----:B------:R1:W-:Y:S01]  /*0620*/  STL [R1+0xc08], RZ ;  /* 0x000c08ff01007387 */ /* 0x0003e20000100800 */
        /* <DEDUP_REMOVED lines=72> */
[----:B------:R-:W-:-:S03]  /*0ab0*/  CS2R R150, SRZ ;  /* 0x0000000000967805 */ /* 0x000fc6000001ff00 */
[----:B------:R1:W-:Y:S04]  /*0ac0*/  STL [R1+0xc54], RZ ;  /* 0x000c54ff01007387 */ /* 0x0003e80000100800 */
        /* <DEDUP_REMOVED lines=746> */
[----:B------:R1:W-:Y:S04]  /*3970*/  STL [R1], RZ ;  /* 0x000000ff01007387 */ /* 0x0003e80000100800 */
        /* <DEDUP_REMOVED lines=126> */
[----:B------:R1:W-:Y:S01]  /*4160*/  STL [R1+0x1fc], RZ ;  /* 0x0001fcff01007387 */ /* 0x0003e20000100800 */
[----:B------:R-:W-:Y:S05]  /*4170*/  BRA `(.L_x_1) ;  /* 0x0000032400547947 */ /* 0x000fea0003800000 */
.L_x_0:
[----:B------:R-:W-:Y:S01]  /*4180*/  IABS R13, R124 ;  /* 0x0000007c000d7213 */ /* 0x000fe20000000000 */
[----:B------:R-:W-:Y:S01]  /*4190*/  STL [R1+0x1b0c], R125 ;  /* 0x001b0c7d01007387 */ /* 0x000fe20000100800 */
[----:B------:R-:W-:Y:S01]  /*41a0*/  IABS R5, R125 ;  /* 0x0000007d00057213 */ /* 0x000fe20000000000 */
[----:B------:R-:W-:Y:S01]  /*41b0*/  ULDC UR7, c[0x0][0x23c] ;  /* 0x00008f0000077ab9 */ /* 0x000fe20000000800 */
[----:B------:R-:W0:Y:S01]  /*41c0*/  I2F.RP R4, R13 ;  /* 0x0000000d00047306 */ /* 0x000e220000209400 */
[----:B------:R-:W-:Y:S01]  /*41d0*/  IABS R14, R3 ;  /* 0x00000003000e7213 */ /* 0x000fe20000000000 */
[----:B------:R1:W-:Y:S01]  /*41e0*/  STL [R1+0x1ac4], R0 ;  /* 0x001ac40001007387 */ /* 0x0003e20000100800 */
[----:B------:R-:W-:Y:S01]  /*41f0*/  ISETP.GE.AND P2, PT, R2, RZ, PT ;  /* 0x000000ff0200720c */ /* 0x000fe20003f46270 */
[----:B------:R-:W-:Y:S01]  /*4200*/  ULDC.64 UR4, c[0x0][0x218] ;  /* 0x0000860000047ab9 */ /* 0x000fe20000000a00 */
[----:B------:R-:W-:Y:S01]  /*4210*/  ULDC.64 UR8, c[0x0][0x210] ;  /* 0x0000840000087ab9 */ /* 0x000fe20000000a00 */
[----:B------:R-:W-:-:S02]  /*4220*/  ULDC UR14, c[0x0][0x238] ;  /* 0x00008e00000e7ab9 */ /* 0x000fc40000000800 */
[----:B------:R-:W2:Y:S08]  /*4230*/  I2F.RP R11, R5 ;  /* 0x00000005000b7306 */ /* 0x000eb00000209400 */
[----:B0-----:R-:W0:Y:S08]  /*4240*/  MUFU.RCP R4, R4 ;  /* 0x0000000400047308 */ /* 0x001e300000001000 */
[----:B--2---:R-:W2:Y:S01]  /*4250*/  MUFU.RCP R11, R11 ;  /* 0x0000000b000b7308 */ /* 0x004ea20000001000 */
[----:B0-----:R-:W-:-:S07]  /*4260*/  VIADD R6, R4, 0xffffffe ;  /* 0x0ffffffe04067836 */ /* 0x001fce0000000000 */
[----:B------:R0:W3:Y:S01]  /*4270*/  F2I.FTZ.U32.TRUNC.NTZ R7, R6 ;  /* 0x0000000600077305 */ /* 0x0000e2000021f000 */
[----:B--2---:R-:W-:Y:S01]  /*4280*/  VIADD R8, R11, 0xffffffe ;  /* 0x0ffffffe0b087836 */ /* 0x004fe20000000000 */
[----:B------:R-:W-:-:S06]  /*4290*/  SHF.R.U32.HI R11, RZ, 0x6, R16 ;  /* 0x00000006ff0b7819 */ /* 0x000fcc0000011610 */
[----:B------:R2:W4:Y:S01]  /*42a0*/  F2I.FTZ.U32.TRUNC.NTZ R9, R8 ;  /* 0x0000000800097305 */ /* 0x000522000021f000 */
[----:B0-----:R-:W-:Y:S01]  /*42b0*/  IMAD.MOV.U32 R6, RZ, RZ, RZ ;  /* 0x000000ffff067224 */ /* 0x001fe200078e00ff */
[----:B------:R-:W-:Y:S01]  /*42c0*/  SGXT.U32 R11, R11, 0x1 ;  /* 0x000000010b0b781a */ /* 0x000fe20000000000 */
[----:B---3--:R-:W-:-:S04]  /*42d0*/  IMAD.MOV R12, RZ, RZ, -R7 ;  /* 0x000000ffff0c7224 */ /* 0x008fc800078e0a07 */
[----:B------:R-:W-:Y:S01]  /*42e0*/  IMAD R15, R12, R13, RZ ;  /* 0x0000000d0c0f7224 */ /* 0x000fe200078e02ff */
[----:B------:R-:W-:-:S03]  /*42f0*/  IABS R12, R2 ;  /* 0x00000002000c7213 */ /* 0x000fc60000000000 */
[----:B------:R-:W-:-:S06]  /*4300*/  IMAD.HI.U32 R7, R7, R15, R6 ;  /* 0x0000000f07077227 */ /* 0x000fcc00078e0006 */
[----:B------:R-:W-:-:S04]  /*4310*/  IMAD.HI.U32 R4, R7, R12, RZ ;  /* 0x0000000c07047227 */ /* 0x000fc800078e00ff */
[----:B------:R-:W-:Y:S01]  /*4320*/  IMAD.HI.U32 R6, R7, R14, RZ ;  /* 0x0000000e07067227 */ /* 0x000fe200078e00ff */
[----:B------:R-:W-:-:S03]  /*4330*/  LEA.HI R7, R16, R0, RZ, 0x1a ;  /* 0x0000000010077211 */ /* 0x000fc600078fd0ff */
[----:B------:R-:W-:Y:S02]  /*4340*/  IMAD.MOV R4, RZ, RZ, -R4 ;  /* 0x000000ffff047224 */ /* 0x000fe400078e0a04 */
[----:B--2---:R-:W-:Y:S01]  /*4350*/  IMAD.MOV R8, RZ, RZ, -R6 ;  /* 0x000000ffff087224 */ /* 0x004fe200078e0a06 */
[----:B------:R-:W-:Y:S01]  /*4360*/  LOP3.LUT R6, R0, R11, RZ, 0xfc, !PT ;  /* 0x0000000b00067212 */ /* 0x000fe200078efcff */
[C---:B------:R-:W-:Y:S02]  /*4370*/  IMAD R11, R13.reuse, R4, R12 ;  /* 0x000000040d0b7224 */ /* 0x040fe400078e020c */
[C---:B------:R-:W-:Y:S01]  /*4380*/  IMAD R12, R13.reuse, R8, R14 ;  /* 0x000000080d0c7224 */ /* 0x040fe200078e020e */
[----:B------:R-:W-:Y:S01]  /*4390*/  LOP3.LUT R18, R6, 0x1fc, RZ, 0xfc, !PT ;  /* 0x000001fc06127812 */ /* 0x000fe200078efcff */
[--C-:B----4-:R-:W-:Y:S01]  /*43a0*/  IMAD.MOV R16, RZ, RZ, -R9.reuse ;  /* 0x000000ffff107224 */ /* 0x110fe200078e0a09 */
[C---:B------:R-:W-:Y:S01]  /*43b0*/  ISETP.GT.U32.AND P0, PT, R13.reuse, R11, PT ;  /* 0x0000000b0d00720c */ /* 0x040fe20003f04070 */
[----:B------:R-:W-:Y:S01]  /*43c0*/  IMAD.MOV.U32 R8, RZ, RZ, RZ ;  /* 0x000000ffff087224 */ /* 0x000fe200078e00ff */
[----:B------:R-:W-:Y:S01]  /*43d0*/  ISETP.GT.U32.AND P1, PT, R13, R12, PT ;  /* 0x0000000c0d00720c */ /* 0x000fe20003f24070 */
[----:B------:R-:W-:Y:S01]  /*43e0*/  IMAD R15, R16, R5, RZ ;  /* 0x00000005100f7224 */ /* 0x000fe200078e02ff */
[C---:B------:R-:W-:Y:S01]  /*43f0*/  LOP3.LUT R21, R6.reuse, 0x1f0, RZ, 0xfc, !PT ;  /* 0x000001f006157812 */ /* 0x040fe200078efcff */
[----:B------:R-:W-:Y:S01]  /*4400*/  VIADD R17, R7, 0x1fe ;  /* 0x000001fe07117836 */ /* 0x000fe20000000000 */
[----:B------:R-:W-:Y:S01]  /*4410*/  LOP3.LUT R19, R6, 0x1f2, RZ, 0xfc, !PT ;  /* 0x000001f206137812 */ /* 0x000fe200078efcff */
[----:B------:R-:W-:Y:S01]  /*4420*/  IMAD.HI.U32 R4, R9, R15, R8 ;  /* 0x0000000f09047227 */ /* 0x000fe200078e0008 */
[----:B------:R-:W-:-:S02]  /*4430*/  SHF.R.S32.HI R9, RZ, 0x1f, R10 ;  /* 0x0000001fff097819 */ /* 0x000fc4000001140a */
[----:B------:R-:W-:Y:S01]  /*4440*/  IABS R8, R18 ;  /* 0x0000001200087213 */ /* 0x000fe20000000000 */
[----:B------:R-:W-:Y:S01]  /*4450*/  VIADD R243, R7, 0x1e ;  /* 0x0000001e07f37836 */ /* 0x000fe20000000000 */
[----:B------:R-:W-:Y:S01]  /*4460*/  IABS R14, R17 ;  /* 0x00000011000e7213 */ /* 0x000fe20000000000 */
[--C-:B------:R-:W-:Y:S01]  /*4470*/  @!P0 IMAD.IADD R11, R11, 0x1, -R13.reuse ;  /* 0x000000010b0b8824 */ /* 0x100fe200078e0a0d */
[----:B-1----:R-:W-:Y:S01]  /*4480*/  LEA.HI R0, R9, R10, RZ, 0x6 ;  /* 0x0000000a09007211 */ /* 0x002fe200078f30ff */
[----:B------:R-:W-:Y:S01]  /*4490*/  IMAD.MOV.U32 R10, RZ, RZ, R8 ;  /* 0x000000ffff0a7224 */ /* 0x000fe200078e0008 */
[----:B------:R-:W-:Y:S01]  /*44a0*/  LOP3.LUT R15, R6, 0x1fa, RZ, 0xfc, !PT ;  /* 0x000001fa060f7812 */ /* 0x000fe200078efcff */
[----:B------:R-:W-:Y:S01]  /*44b0*/  IMAD.HI.U32 R8, R4, R14, RZ ;  /* 0x0000000e04087227 */ /* 0x000fe200078e00ff */
[----:B------:R-:W-:Y:S01]  /*44c0*/  ISETP.GE.AND P4, PT, R17, RZ, PT ;  /* 0x000000ff1100720c */ /* 0x000fe20003f86270 */
[----:B------:R0:W-:Y:S01]  /*44d0*/  STL [R1+0xe00], R0 ;  /* 0x000e000001007387 */ /* 0x0001e20000100800 */
[----:B------:R-:W-:Y:S01]  /*44e0*/  LOP3.LUT R17, R6, 0x1f8, RZ, 0xfc, !PT ;  /* 0x000001f806117812 */ /* 0x000fe200078efcff */
[----:B------:R-:W-:Y:S01]  /*44f0*/  @!P1 IMAD.IADD R12, R12, 0x1, -R13 ;  /* 0x000000010c0c9824 */ /* 0x000fe200078e0a0d */
[C---:B------:R-:W-:Y:S01]  /*4500*/  ISETP.GT.U32.AND P1, PT, R13.reuse, R11, PT ;  /* 0x0000000b0d00720c */ /* 0x040fe20003f24070 */
[----:B------:R-:W-:Y:S01]  /*4510*/  IMAD.MOV R8, RZ, RZ, -R8 ;  /* 0x000000ffff087224 */ /* 0x000fe200078e0a08 */
[----:B------:R-:W-:Y:S01]  /*4520*/  IABS R16, R17 ;  /* 0x0000001100107213 */ /* 0x000fe20000000000 */
[----:B------:R-:W-:Y:S01]  /*4530*/  IMAD.HI.U32 R9, R4, R10, RZ ;  /* 0x0000000a04097227 */ /* 0x000fe200078e00ff */
[----:B------:R-:W-:Y:S01]  /*4540*/  ISETP.GT.U32.AND P3, PT, R13, R12, PT ;  /* 0x0000000c0d00720c */ /* 0x000fe20003f64070 */
[----:B------:R-:W-:Y:S01]  /*4550*/  STL [R1+0x1ac8], R2 ;  /* 0x001ac80201007387 */ /* 0x000fe20000100800 */
[----:B------:R-:W-:Y:S01]  /*4560*/  ISETP.GE.AND P0, PT, R18, RZ, PT ;  /* 0x000000ff1200720c */ /* 0x000fe20003f06270 */
[C---:B------:R-:W-:Y:S01]  /*4570*/  IMAD R8, R5.reuse, R8, R14 ;  /* 0x0000000805087224 */ /* 0x040fe200078e020e */
[----:B------:R-:W-:Y:S01]  /*4580*/  IABS R14, R15 ;  /* 0x0000000f000e7213 */ /* 0x000fe20000000000 */
[----:B------:R-:W-:Y:S01]  /*4590*/  IMAD.MOV R9, RZ, RZ, -R9 ;  /* 0x000000ffff097224 */ /* 0x000fe200078e0a09 */
[----:B------:R-:W-:Y:S01]  /*45a0*/  LOP3.LUT R18, R6, 0x1f4, RZ, 0xfc, !PT ;  /* 0x000001f406127812 */ /* 0x000fe200078efcff */
[----:B------:R-:W-:Y:S01]  /*45b0*/  STL [R1+0x1acc], R3 ;  /* 0x001acc0301007387 */ /* 0x000fe20000100800 */
[----:B------:R-:W-:Y:S01]  /*45c0*/  ISETP.GT.U32.AND P5, PT, R5, R8, PT ;  /* 0x000000080500720c */ /* 0x000fe20003fa4070 */
[--C-:B------:R-:W-:Y:S01]  /*45d0*/  @!P1 IMAD.IADD R11, R11, 0x1, -R13.reuse ;  /* 0x000000010b0b9824 */ /* 0x100fe200078e0a0d */
[----:B------:R-:W-:Y:S01]  /*45e0*/  ISETP.GE.AND P1, PT, R3, RZ, PT ;  /* 0x000000ff0300720c */ /* 0x000fe20003f26270 */
[----:B------:R-:W-:Y:S01]  /*45f0*/  IMAD R10, R5, R9, R10 ;  /* 0x00000009050a7224 */ /* 0x000fe200078e020a */
[----:B------:R-:W-:Y:S01]  /*4600*/  ISETP.GE.AND P6, PT, R15, RZ, PT ;  /* 0x000000ff0f00720c */ /* 0x000fe20003fc6270 */
[----:B------:R-:W-:Y:S01]  /*4610*/  @!P3 IMAD.IADD R12, R12, 0x1, -R13 ;  /* 0x000000010c0cb824 */ /* 0x000fe200078e0a0d */
[----:B------:R-:W-:Y:S01]  /*4620*/  IABS R15, R19 ;  /* 0x00000013000f7213 */ /* 0x000fe20000000000 */
[----:B------:R-:W-:Y:S01]  /*4630*/  IMAD.HI.U32 R9, R4, R14, RZ ;  /* 0x0000000e04097227 */ /* 0x000fe200078e00ff */
[----:B------:R-:W-:-:S02]  /*4640*/  ISETP.GT.U32.AND P3, PT, R5, R10, PT ;  /* 0x0000000a0500720c */ /* 0x000fc40003f64070 */
[----:B------:R-:W-:Y:S01]  /*4650*/  LOP3.LUT R23, R6, 0x1d6, RZ, 0xfc, !PT ;  /* 0x000001d606177812 */ /* 0x000fe200078efcff */
[----:B------:R-:W-:Y:S01]  /*4660*/  @!P2 IMAD.MOV R11, RZ, RZ, -R11 ;  /* 0x000000ffff0ba224 */ /* 0x000fe200078e0a0b */
[----:B------:R-:W-:Y:S01]  /*4670*/  ISETP.GE.AND P2, PT, R17, RZ, PT ;  /* 0x000000ff1100720c */ /* 0x000fe20003f46270 */
[----:B------:R-:W-:Y:S01]  /*4680*/  @!P5 IMAD.IADD R8, R8, 0x1, -R5 ;  /* 0x000000010808d824 */ /* 0x000fe200078e0a05 */
[----:B------:R-:W-:Y:S01]  /*4690*/  LOP3.LUT R17, R6, 0x1f6, RZ, 0xfc, !PT ;  /* 0x000001f606117812 */ /* 0x000fe200078efcff */
[----:B------:R-:W-:Y:S01]  /*46a0*/  IMAD.MOV R9, RZ, RZ, -R9 ;  /* 0x000000ffff097224 */ /* 0x000fe200078e0a09 */
[----:B------:R-:W-:Y:S01]  /*46b0*/  ISETP.NE.AND P5, PT, R124, RZ, PT ;  /* 0x000000ff7c00720c */ /* 0x000fe20003fa5270 */
[----:B------:R-:W-:Y:S01]  /*46c0*/  @!P1 IMAD.MOV R12, RZ, RZ, -R12 ;  /* 0x000000ffff0c9224 */ /* 0x000fe200078e0a0c */
[----:B------:R-:W-:Y:S01]  /*46d0*/  ISETP.GT.U32.AND P1, PT, R5, R8, PT ;  /* 0x000000080500720c */ /* 0x000fe20003f24070 */
[----:B------:R-:W-:Y:S01]  /*46e0*/  IMAD.HI.U32 R13, R4, R16, RZ ;  /* 0x00000010040d7227 */ /* 0x000fe200078e00ff */
[----:B------:R-:W-:-:S02]  /*46f0*/  LOP3.LUT R124, RZ, R124, RZ, 0x33, !PT ;  /* 0x0000007cff7c7212 */ /* 0x000fc400078e33ff */
[----:B------:R-:W-:Y:S01]  /*4700*/  LOP3.LUT R25, R6, 0x1d4, RZ, 0xfc, !PT ;  /* 0x000001d406197812 */ /* 0x000fe200078efcff */
[C---:B------:R-:W-:Y:S01]  /*4710*/  IMAD R14, R5.reuse, R9, R14 ;  /* 0x00000009050e7224 */ /* 0x040fe200078e020e */
[----:B------:R-:W-:Y:S01]  /*4720*/  IABS R9, R17 ;  /* 0x0000001100097213 */ /* 0x000fe20000000000 */
[----:B------:R-:W-:Y:S01]  /*4730*/  IMAD.MOV R13, RZ, RZ, -R13 ;  /* 0x000000ffff0d7224 */ /* 0x000fe200078e0a0d */
[----:B------:R-:W-:Y:S01]  /*4740*/  SEL R188, R124, R12, !P5 ;  /* 0x0000000c7cbc7207 */ /* 0x000fe20006800000 */
[----:B------:R-:W-:Y:S01]  /*4750*/  @!P3 IMAD.IADD R10, R10, 0x1, -R5 ;  /* 0x000000010a0ab824 */ /* 0x000fe200078e0a05 */
[----:B0-----:R-:W-:Y:S01]  /*4760*/  SEL R0, R124, R11, !P5 ;  /* 0x0000000b7c007207 */ /* 0x001fe20006800000 */
[C---:B------:R-:W-:Y:S01]  /*4770*/  IMAD R16, R5.reuse, R13, R16 ;  /* 0x0000000d05107224 */ /* 0x040fe200078e0210 */
[C---:B------:R-:W-:Y:S01]  /*4780*/  ISETP.GT.U32.AND P5, PT, R5.reuse, R14, PT ;  /* 0x0000000e0500720c */ /* 0x040fe20003fa4070 */
[----:B------:R-:W-:Y:S01]  /*4790*/  IMAD.MOV.U32 R12, RZ, RZ, R9 ;  /* 0x000000ffff0c7224 */ /* 0x000fe200078e0009 */
[C---:B------:R-:W-:Y:S01]  /*47a0*/  ISETP.GT.U32.AND P3, PT, R5.reuse, R10, PT ;  /* 0x0000000a0500720c */ /* 0x040fe20003f64070 */
[----:B------:R-:W-:Y:S01]  /*47b0*/  @!P1 IMAD.IADD R8, R8, 0x1, -R5 ;  /* 0x0000000108089824 */ /* 0x000fe200078e0a05 */
[C---:B------:R-:W-:Y:S01]  /*47c0*/  ISETP.GT.U32.AND P1, PT, R5.reuse, R16, PT ;  /* 0x000000100500720c */ /* 0x040fe20003f24070 */
[----:B------:R-:W-:Y:S01]  /*47d0*/  IMAD.HI.U32 R9, R4, R12, RZ ;  /* 0x0000000c04097227 */ /* 0x000fe200078e00ff */
[----:B------:R-:W-:Y:S01]  /*47e0*/  IABS R13, R18 ;  /* 0x00000012000d7213 */ /* 0x000fe20000000000 */
[----:B------:R-:W-:Y:S01]  /*47f0*/  STL [R1+0x1af0], R0 ;  /* 0x001af00001007387 */ /* 0x000fe20000100800 */
[C---:B------:R-:W-:Y:S01]  /*4800*/  LOP3.LUT R26, R6.reuse, 0x1d2, RZ, 0xfc, !PT ;  /* 0x000001d2061a7812 */ /* 0x040fe200078efcff */
[----:B------:R-:W-:Y:S01]  /*4810*/  IMAD.MOV R9, RZ, RZ, -R9 ;  /* 0x000000ffff097224 */ /* 0x000fe200078e0a09 */
[C---:B------:R-:W-:Y:S01]  /*4820*/  LOP3.LUT R27, R6.reuse, 0x1d0, RZ, 0xfc, !PT ;  /* 0x000001d0061b7812 */ /* 0x040fe200078efcff */
[----:B------:R-:W-:Y:S01]  /*4830*/  IMAD.MOV.U32 R22, RZ, RZ, R8 ;  /* 0x000000ffff167224 */ /* 0x000fe200078e0008 */
[----:B------:R-:W-:Y:S01]  /*4840*/  STL [R1+0x1af4], R188 ;  /* 0x001af4bc01007387 */ /* 0x000fe20000100800 */
[C---:B------:R-:W-:Y:S01]  /*4850*/  IMAD R12, R5.reuse, R9, R12 ;  /* 0x00000009050c7224 */ /* 0x040fe200078e020c */
[C---:B------:R-:W-:Y:S01]  /*4860*/  LOP3.LUT R28, R6.reuse, 0x1cc, RZ, 0xfc, !PT ;  /* 0x000001cc061c7812 */ /* 0x040fe200078efcff */
[----:B------:R-:W-:Y:S01]  /*4870*/  @!P4 IMAD.MOV R22, RZ, RZ, -R22 ;  /* 0x000000ffff16c224 */ /* 0x000fe200078e0a16 */
[----:B------:R-:W-:Y:S01]  /*4880*/  LOP3.LUT R30, R6, 0x1c8, RZ, 0xfc, !PT ;  /* 0x000001c8061e7812 */ /* 0x000fe200078efcff */
[--C-:B------:R-:W-:Y:S01]  /*4890*/  @!P3 IMAD.IADD R10, R10, 0x1, -R5.reuse ;  /* 0x000000010a0ab824 */ /* 0x100fe200078e0a05 */
[----:B------:R-:W-:Y:S01]  /*48a0*/  ISETP.GT.U32.AND P4, PT, R5, R12, PT ;  /* 0x0000000c0500720c */ /* 0x000fe20003f84070 */
[--C-:B------:R-:W-:Y:S01]  /*48b0*/  @!P5 IMAD.IADD R14, R14, 0x1, -R5.reuse ;  /* 0x000000010e0ed824 */ /* 0x100fe200078e0a05 */
[----:B------:R-:W-:Y:S01]  /*48c0*/  ISETP.GE.AND P3, PT, R17, RZ, PT ;  /* 0x000000ff1100720c */ /* 0x000fe20003f66270 */
[----:B------:R-:W-:Y:S01]  /*48d0*/  @!P1 IMAD.IADD R16, R16, 0x1, -R5 ;  /* 0x0000000110109824 */ /* 0x000fe200078e0a05 */
[----:B------:R-:W-:Y:S01]  /*48e0*/  IABS R17, R21 ;  /* 0x0000001500117213 */ /* 0x000fe20000000000 */
[----:B------:R-:W-:Y:S01]  /*48f0*/  IMAD.MOV.U32 R20, RZ, RZ, R10 ;  /* 0x000000ffff147224 */ /* 0x000fe200078e000a */
[C---:B------:R-:W-:Y:S01]  /*4900*/  ISETP.GT.U32.AND P5, PT, R5.reuse, R14, PT ;  /* 0x0000000e0500720c */ /* 0x040fe20003fa4070 */
[----:B------:R-:W-:Y:S01]  /*4910*/  IMAD.HI.U32 R9, R4, R13, RZ ;  /* 0x0000000d04097227 */ /* 0x000fe200078e00ff */
[----:B------:R-:W-:Y:S01]  /*4920*/  ISETP.GT.U32.AND P1, PT, R5, R16, PT ;  /* 0x000000100500720c */ /* 0x000fe20003f24070 */
[----:B------:R0:W-:Y:S01]  /*4930*/  STL [R1+0x24], R22 ;  /* 0x0000241601007387 */ /* 0x0001e20000100800 */
[----:B------:R-:W-:Y:S01]  /*4940*/  IABS R24, R28 ;  /* 0x0000001c00187213 */ /* 0x000fe20000000000 */
[----:B------:R-:W-:Y:S01]  /*4950*/  @!P0 IMAD.MOV R20, RZ, RZ, -R20 ;  /* 0x000000ffff148224 */ /* 0x000fe200078e0a14 */
[----:B------:R-:W-:Y:S01]  /*4960*/  ISETP.GE.AND P0, PT, R18, RZ, PT ;  /* 0x000000ff1200720c */ /* 0x000fe20003f06270 */
[----:B------:R-:W-:Y:S01]  /*4970*/  IMAD.HI.U32 R8, R4, R17, RZ ;  /* 0x0000001104087227 */ /* 0x000fe200078e00ff */
[----:B------:R-:W-:-:S02]  /*4980*/  LOP3.LUT R29, R6, 0x1ca, RZ, 0xfc, !PT ;  /* 0x000001ca061d7812 */ /* 0x000fc400078efcff */
[----:B------:R1:W-:Y:S01]  /*4990*/  STL [R1+0x20], R20 ;  /* 0x0000201401007387 */ /* 0x0003e20000100800 */
[----:B------:R-:W-:Y:S01]  /*49a0*/  IMAD.MOV R10, RZ, RZ, -R9 ;  /* 0x000000ffff0a7224 */ /* 0x000fe200078e0a09 */
[----:B------:R-:W-:Y:S01]  /*49b0*/  LOP3.LUT R32, R6, 0x1c4, RZ, 0xfc, !PT ;  /* 0x000001c406207812 */ /* 0x000fe200078efcff */
[----:B------:R-:W-:Y:S01]  /*49c0*/  @!P4 IMAD.IADD R12, R12, 0x1, -R5 ;  /* 0x000000010c0cc824 */ /* 0x000fe200078e0a05 */
[----:B0-----:R-:W-:Y:S01]  /*49d0*/  IABS R22, R26 ;  /* 0x0000001a00167213 */ /* 0x001fe20000000000 */
[----:B------:R-:W-:Y:S01]  /*49e0*/  IMAD.HI.U32 R11, R4, R15, RZ ;  /* 0x0000000f040b7227 */ /* 0x000fe200078e00ff */
[C---:B------:R-:W-:Y:S02]  /*49f0*/  LOP3.LUT R34, R6.reuse, 0x1c0, RZ, 0xfc, !PT ;  /* 0x000001c006227812 */ /* 0x040fe400078efcff */
[C---:B------:R-:W-:Y:S01]  /*4a00*/  ISETP.GT.U32.AND P4, PT, R5.reuse, R12, PT ;  /* 0x0000000c0500720c */ /* 0x040fe20003f84070 */
[----:B------:R-:W-:Y:S01]  /*4a10*/  IMAD.MOV R18, RZ, RZ, -R11 ;  /* 0x000000ffff127224 */ /* 0x000fe200078e0a0b */
[C---:B------:R-:W-:Y:S01]  /*4a20*/  LOP3.LUT R33, R6.reuse, 0x1c2, RZ, 0xfc, !PT ;  /* 0x000001c206217812 */ /* 0x040fe200078efcff */
[----:B-1----:R-:W-:Y:S01]  /*4a30*/  IMAD.MOV R20, RZ, RZ, -R8 ;  /* 0x000000ffff147224 */ /* 0x002fe200078e0a08 */
[----:B------:R-:W-:Y:S01]  /*4a40*/  IABS R31, R34 ;  /* 0x00000022001f7213 */ /* 0x000fe20000000000 */
[----:B------:R-:W-:Y:S01]  /*4a50*/  IMAD R8, R5, R10, R13 ;  /* 0x0000000a05087224 */ /* 0x000fe200078e020d */
[----:B------:R-:W-:Y:S01]  /*4a60*/  LOP3.LUT R36, R6, 0x1bc, RZ, 0xfc, !PT ;  /* 0x000001bc06247812 */ /* 0x000fe200078efcff */
[--C-:B------:R-:W-:Y:S01]  /*4a70*/  @!P5 IMAD.IADD R14, R14, 0x1, -R5.reuse ;  /* 0x000000010e0ed824 */ /* 0x100fe200078e0a05 */
[----:B------:R-:W-:Y:S01]  /*4a80*/  ISETP.GE.AND P5, PT, R19, RZ, PT ;  /* 0x000000ff1300720c */ /* 0x000fe20003fa6270 */
[----:B------:R-:W-:Y:S01]  /*4a90*/  @!P1 IMAD.IADD R16, R16, 0x1, -R5 ;  /* 0x0000000110109824 */ /* 0x000fe200078e0a05 */
[C---:B------:R-:W-:Y:S01]  /*4aa0*/  ISETP.GT.U32.AND P1, PT, R5.reuse, R8, PT ;  /* 0x000000080500720c */ /* 0x040fe20003f24070 */
[C---:B------:R-:W-:Y:S01]  /*4ab0*/  IMAD R10, R5.reuse, R18, R15 ;  /* 0x00000012050a7224 */ /* 0x040fe200078e020f */
[C---:B------:R-:W-:Y:S01]  /*4ac0*/  LOP3.LUT R19, R6.reuse, 0x1ea, RZ, 0xfc, !PT ;  /* 0x000001ea06137812 */ /* 0x040fe200078efcff */
[----:B------:R-:W-:Y:S01]  /*4ad0*/  IMAD.MOV.U32 R2, RZ, RZ, R14 ;  /* 0x000000ffff027224 */ /* 0x000fe200078e000e */
[C---:B------:R-:W-:Y:S01]  /*4ae0*/  LOP3.LUT R37, R6.reuse, 0x1ba, RZ, 0xfc, !PT ;  /* 0x000001ba06257812 */ /* 0x040fe200078efcff */
[C---:B------:R-:W-:Y:S01]  /*4af0*/  IMAD R18, R5.reuse, R20, R17 ;  /* 0x0000001405127224 */ /* 0x040fe200078e0211 */
[----:B------:R-:W-:Y:S01]  /*4b00*/  LOP3.LUT R17, R6, 0x1ec, RZ, 0xfc, !PT ;  /* 0x000001ec06117812 */ /* 0x000fe200078efcff */
[----:B------:R-:W-:Y:S01]  /*4b10*/  @!P6 IMAD.MOV R2, RZ, RZ, -R2 ;  /* 0x000000ffff02e224 */ /* 0x000fe200078e0a02 */
[C---:B------:R-:W-:Y:S01]  /*4b20*/  ISETP.GT.U32.AND P6, PT, R5.reuse, R10, PT ;  /* 0x0000000a0500720c */ /* 0x040fe20003fc4070 */
[--C-:B------:R-:W-:Y:S01]  /*4b30*/  @!P4 IMAD.IADD R12, R12, 0x1, -R5.reuse ;  /* 0x000000010c0cc824 */ /* 0x100fe200078e0a05 */
[----:B------:R-:W-:Y:S01]  /*4b40*/  ISETP.GT.U32.AND P4, PT, R5, R18, PT ;  /* 0x000000120500720c */ /* 0x000fe20003f84070 */
[----:B------:R-:W-:Y:S01]  /*4b50*/  IMAD.MOV.U32 R0, RZ, RZ, R16 ;  /* 0x000000ffff007224 */ /* 0x000fe200078e0010 */
[----:B------:R-:W-:Y:S01]  /*4b60*/  IABS R15, R17 ;  /* 0x00000011000f7213 */ /* 0x000fe20000000000 */
[----:B------:R-:W-:Y:S01]  /*4b70*/  @!P1 IMAD.IADD R8, R8, 0x1, -R5 ;  /* 0x0000000108089824 */ /* 0x000fe200078e0a05 */
[----:B------:R-:W-:Y:S01]  /*4b80*/  STL [R1+0x1c], R2 ;  /* 0x00001c0201007387 */ /* 0x000fe20000100800 */
[----:B------:R-:W-:Y:S01]  /*4b90*/  VIADD R9, R7, 0x1ee ;  /* 0x000001ee07097836 */ /* 0x000fe20000000000 */
[----:B------:R-:W-:Y:S01]  /*4ba0*/  IABS R252, R19 ;  /* 0x0000001300fc7213 */ /* 0x000fe20000000000 */
[----:B------:R-:W-:Y:S01]  /*4bb0*/  @!P2 IMAD.MOV R0, RZ, RZ, -R0 ;  /* 0x000000ffff00a224 */ /* 0x000fe200078e0a00 */
[----:B------:R-:W-:Y:S01]  /*4bc0*/  ISETP.GT.U32.AND P1, PT, R5, R8, PT ;  /* 0x000000080500720c */ /* 0x000fe20003f24070 */
[----:B------:R-:W-:Y:S01]  /*4bd0*/  IMAD.HI.U32 R11, R4, R15, RZ ;  /* 0x0000000f040b7227 */ /* 0x000fe200078e00ff */
[----:B------:R-:W-:-:S02]  /*4be0*/  IABS R13, R9 ;  /* 0x00000009000d7213 */ /* 0x000fc40000000000 */
[----:B------:R0:W-:Y:S01]  /*4bf0*/  STL [R1+0x18], R0 ;  /* 0x0000180001007387 */ /* 0x0001e20000100800 */
[--C-:B------:R-:W-:Y:S01]  /*4c00*/  @!P6 IMAD.IADD R10, R10, 0x1, -R5.reuse ;  /* 0x000000010a0ae824 */ /* 0x100fe200078e0a05 */
[----:B------:R-:W-:Y:S01]  /*4c10*/  ISETP.GE.AND P2, PT, R9, RZ, PT ;  /* 0x000000ff0900720c */ /* 0x000fe20003f46270 */
[----:B------:R-:W-:Y:S01]  /*4c20*/  @!P4 IMAD.IADD R18, R18, 0x1, -R5 ;  /* 0x000000011212c824 */ /* 0x000fe200078e0a05 */
[----:B------:R-:W-:Y:S01]  /*4c30*/  LOP3.LUT R20, R6, 0x1e0, RZ, 0xfc, !PT ;  /* 0x000001e006147812 */ /* 0x000fe200078efcff */
[----:B------:R-:W-:Y:S01]  /*4c40*/  IMAD.HI.U32 R9, R4, R13, RZ ;  /* 0x0000000d04097227 */ /* 0x000fe200078e00ff */
[C---:B------:R-:W-:Y:S02]  /*4c50*/  ISETP.GT.U32.AND P6, PT, R5.reuse, R10, PT ;  /* 0x0000000a0500720c */ /* 0x040fe40003fc4070 */
[----:B------:R-:W-:Y:S01]  /*4c60*/  ISETP.GT.U32.AND P4, PT, R5, R18, PT ;  /* 0x000000120500720c */ /* 0x000fe20003f84070 */
[----:B------:R-:W-:Y:S01]  /*4c70*/  IMAD.MOV R14, RZ, RZ, -R9 ;  /* 0x000000ffff0e7224 */ /* 0x000fe200078e0a09 */
[----:B------:R-:W-:Y:S01]  /*4c80*/  IABS R35, R37 ;  /* 0x0000002500237213 */ /* 0x000fe20000000000 */
[----:B0-----:R-:W-:Y:S01]  /*4c90*/  IMAD.MOV.U32 R0, RZ, RZ, R12 ;  /* 0x000000ffff007224 */ /* 0x001fe200078e000c */
[----:B------:R-:W-:Y:S01]  /*4ca0*/  LOP3.LUT R38, R6, 0x1b6, RZ, 0xfc, !PT ;  /* 0x000001b606267812 */ /* 0x000fe200078efcff */
[----:B------:R-:W-:Y:S01]  /*4cb0*/  IMAD.HI.U32 R12, R4, R252, RZ ;  /* 0x000000fc040c7227 */ /* 0x000fe200078e00ff */
[----:B------:R-:W-:-:S02]  /*4cc0*/  LOP3.LUT R40, R6, 0x1b4, RZ, 0xfc, !PT ;  /* 0x000001b406287812 */ /* 0x000fc400078efcff */
[C---:B------:R-:W-:Y:S01]  /*4cd0*/  LOP3.LUT R41, R6.reuse, 0x1b2, RZ, 0xfc, !PT ;  /* 0x000001b206297812 */ /* 0x040fe200078efcff */
[----:B------:R-:W-:Y:S01]  /*4ce0*/  @!P3 IMAD.MOV R0, RZ, RZ, -R0 ;  /* 0x000000ffff00b224 */ /* 0x000fe200078e0a00 */
[----:B------:R-:W-:Y:S01]  /*4cf0*/  ISETP.GE.AND P3, PT, R21, RZ, PT ;  /* 0x000000ff1500720c */ /* 0x000fe20003f66270 */
[----:B------:R-:W-:Y:S01]  /*4d00*/  IMAD.MOV R16, RZ, RZ, -R11 ;  /* 0x000000ffff107224 */ /* 0x000fe200078e0a0b */
[----:B------:R-:W-:Y:S01]  /*4d10*/  LOP3.LUT R21, R6, 0x1da, RZ, 0xfc, !PT ;  /* 0x000001da06157812 */ /* 0x000fe200078efcff */
[----:B------:R-:W-:Y:S01]  /*4d20*/  @!P1 IMAD.IADD R8, R8, 0x1, -R5 ;  /* 0x0000000108089824 */ /* 0x000fe200078e0a05 */
[----:B------:R0:W-:Y:S01]  /*4d30*/  STL [R1+0x14], R0 ;  /* 0x0000140001007387 */ /* 0x0001e20000100800 */
[----:B------:R-:W-:Y:S01]  /*4d40*/  IMAD.MOV R9, RZ, RZ, -R12 ;  /* 0x000000ffff097224 */ /* 0x000fe200078e0a0c */
[----:B------:R-:W-:Y:S01]  /*4d50*/  ISETP.GE.AND P1, PT, R17, RZ, PT ;  /* 0x000000ff1100720c */ /* 0x000fe20003f26270 */
[C---:B------:R-:W-:Y:S01]  /*4d60*/  IMAD R12, R5.reuse, R14, R13 ;  /* 0x0000000e050c7224 */ /* 0x040fe200078e020d */
[C---:B------:R-:W-:Y:S01]  /*4d70*/  LOP3.LUT R17, R6.reuse, 0x1e4, RZ, 0xfc, !PT ;  /* 0x000001e406117812 */ /* 0x040fe200078efcff */
[C---:B------:R-:W-:Y:S01]  /*4d80*/  IMAD R14, R5.reuse, R16, R15 ;  /* 0x00000010050e7224 */ /* 0x040fe200078e020f */
[----:B------:R-:W-:Y:S01]  /*4d90*/  LOP3.LUT R16, R6, 0x1e6, RZ, 0xfc, !PT ;  /* 0x000001e606107812 */ /* 0x000fe200078efcff */
[--C-:B------:R-:W-:Y:S01]  /*4da0*/  @!P6 IMAD.IADD R10, R10, 0x1, -R5.reuse ;  /* 0x000000010a0ae824 */ /* 0x100fe200078e0a05 */
[C---:B------:R-:W-:Y:S01]  /*4db0*/  ISETP.GT.U32.AND P6, PT, R5.reuse, R12, PT ;  /* 0x0000000c0500720c */ /* 0x040fe20003fc4070 */
[C---:B------:R-:W-:Y:S01]  /*4dc0*/  IMAD R252, R5.reuse, R9, R252 ;  /* 0x0000000905fc7224 */ /* 0x040fe200078e02fc */
[----:B------:R-:W-:Y:S01]  /*4dd0*/  IABS R11, R16 ;  /* 0x00000010000b7213 */ /* 0x000fe20000000000 */
[----:B0-----:R-:W-:Y:S01]  /*4de0*/  IMAD.MOV.U32 R0, RZ, RZ, R8 ;  /* 0x000000ffff007224 */ /* 0x001fe200078e0008 */
[----:B------:R-:W-:Y:S01]  /*4df0*/  LOP3.LUT R8, R6, 0x1e8, RZ, 0xfc, !PT ;  /* 0x000001e806087812 */ /* 0x000fe200078efcff */
[----:B------:R-:W-:Y:S01]  /*4e00*/  @!P4 IMAD.IADD R18, R18, 0x1, -R5 ;  /* 0x000000011212c824 */ /* 0x000fe200078e0a05 */
[C---:B------:R-:W-:Y:S01]  /*4e10*/  ISETP.GT.U32.AND P4, PT, R5.reuse, R252, PT ;  /* 0x000000fc0500720c */ /* 0x040fe20003f84070 */
[----:B------:R-:W-:Y:S01]  /*4e20*/  @!P0 IMAD.MOV R0, RZ, RZ, -R0 ;  /* 0x000000ffff008224 */ /* 0x000fe200078e0a00 */
[----:B------:R-:W-:Y:S01]  /*4e30*/  ISETP.GT.U32.AND P0, PT, R5, R14, PT ;  /* 0x0000000e0500720c */ /* 0x000fe20003f04070 */
[----:B------:R-:W-:Y:S01]  /*4e40*/  IMAD.MOV.U32 R188, RZ, RZ, R10 ;  /* 0x000000ffffbc7224 */ /* 0x000fe200078e000a */
[----:B------:R-:W-:-:S02]  /*4e50*/  IABS R10, R8 ;  /* 0x00000008000a7213 */ /* 0x000fc40000000000 */
[----:B------:R-:W-:Y:S01]  /*4e60*/  IABS R15, R20 ;  /* 0x00000014000f7213 */ /* 0x000fe20000000000 */
[--C-:B------:R-:W-:Y:S01]  /*4e70*/  @!P6 IMAD.IADD R12, R12, 0x1, -R5.reuse ;  /* 0x000000010c0ce824 */ /* 0x100fe200078e0a05 */
[----:B------:R-:W-:Y:S01]  /*4e80*/  ISETP.GE.AND P6, PT, R8, RZ, PT ;  /* 0x000000ff0800720c */ /* 0x000fe20003fc6270 */
[----:B------:R-:W-:Y:S01]  /*4e90*/  IMAD.HI.U32 R8, R4, R10, RZ ;  /* 0x0000000a04087227 */ /* 0x000fe200078e00ff */
[C---:B------:R-:W-:Y:S02]  /*4ea0*/  LOP3.LUT R43, R6.reuse, 0x1b0, RZ, 0xfc, !PT ;  /* 0x000001b0062b7812 */ /* 0x040fe400078efcff */
[----:B------:R-:W-:Y:S01]  /*4eb0*/  LOP3.LUT R44, R6, 0x1aa, RZ, 0xfc, !PT ;  /* 0x000001aa062c7812 */ /* 0x000fe200078efcff */
[--C-:B------:R-:W-:Y:S01]  /*4ec0*/  @!P4 IMAD.IADD R252, R252, 0x1, -R5.reuse ;  /* 0x00000001fcfcc824 */ /* 0x100fe200078e0a05 */
[----:B------:R-:W-:Y:S01]  /*4ed0*/  IABS R39, R43 ;  /* 0x0000002b00277213 */ /* 0x000fe20000000000 */
[----:B------:R-:W-:Y:S01]  /*4ee0*/  @!P0 IMAD.IADD R14, R14, 0x1, -R5 ;  /* 0x000000010e0e8824 */ /* 0x000fe200078e0a05 */
[C---:B------:R-:W-:Y:S01]  /*4ef0*/  ISETP.GT.U32.AND P0, PT, R5.reuse, R12, PT ;  /* 0x0000000c0500720c */ /* 0x040fe20003f04070 */
[----:B------:R-:W-:Y:S01]  /*4f00*/  IMAD.MOV R9, RZ, RZ, -R8 ;  /* 0x000000ffff097224 */ /* 0x000fe200078e0a08 */
[----:B------:R-:W-:Y:S01]  /*4f10*/  IABS R42, R44 ;  /* 0x0000002c002a7213 */ /* 0x000fe20000000000 */
[----:B------:R-:W-:Y:S01]  /*4f20*/  IMAD.HI.U32 R8, R4, R11, RZ ;  /* 0x0000000b04087227 */ /* 0x000fe200078e00ff */
[----:B------:R-:W-:-:S02]  /*4f30*/  ISETP.GT.U32.AND P4, PT, R5, R14, PT ;  /* 0x0000000e0500720c */ /* 0x000fc40003f84070 */
[C---:B------:R-:W-:Y:S01]  /*4f40*/  LOP3.LUT R47, R6.reuse, 0x1a6, RZ, 0xfc, !PT ;  /* 0x000001a6062f7812 */ /* 0x040fe200078efcff */
[----:B------:R-:W-:Y:S01]  /*4f50*/  IMAD.MOV R8, RZ, RZ, -R8 ;  /* 0x000000ffff087224 */ /* 0x000fe200078e0a08 */
[----:B------:R-:W-:Y:S01]  /*4f60*/  LOP3.LUT R49, R6, 0x1a4, RZ, 0xfc, !PT ;  /* 0x000001a406317812 */ /* 0x000fe200078efcff */
[----:B------:R-:W-:Y:S01]  /*4f70*/  @!P5 IMAD.MOV R188, RZ, RZ, -R188 ;  /* 0x000000ffffbcd224 */ /* 0x000fe200078e0abc */
[----:B------:R-:W-:Y:S01]  /*4f80*/  ISETP.GE.AND P5, PT, R19, RZ, PT ;  /* 0x000000ff1300720c */ /* 0x000fe20003fa6270 */
[C---:B------:R-:W-:Y:S01]  /*4f90*/  IMAD R11, R5.reuse, R8, R11 ;  /* 0x00000008050b7224 */ /* 0x040fe200078e020b */
[----:B------:R-:W-:Y:S01]  /*4fa0*/  IABS R19, R21 ;  /* 0x0000001500137213 */ /* 0x000fe20000000000 */
[C---:B------:R-:W-:Y:S01]  /*4fb0*/  IMAD R10, R5.reuse, R9, R10 ;  /* 0x00000009050a7224 */ /* 0x040fe200078e020a */
[----:B------:R-:W-:Y:S01]  /*4fc0*/  STL [R1+0x1af8], R188 ;  /* 0x001af8bc01007387 */ /* 0x000fe20000100800 */
[--C-:B------:R-:W-:Y:S01]  /*4fd0*/  @!P0 IMAD.IADD R12, R12, 0x1, -R5.reuse ;  /* 0x000000010c0c8824 */ /* 0x100fe200078e0a05 */
[----:B------:R-:W-:Y:S01]  /*4fe0*/  IABS R9, R17 ;  /* 0x0000001100097213 */ /* 0x000fe20000000000 */
[----:B------:R-:W-:Y:S01]  /*4ff0*/  @!P4 IMAD.IADD R14, R14, 0x1, -R5 ;  /* 0x000000010e0ec824 */ /* 0x000fe200078e0a05 */
[C---:B------:R-:W-:Y:S01]  /*5000*/  ISETP.GT.U32.AND P4, PT, R5.reuse, R11, PT ;  /* 0x0000000b0500720c */ /* 0x040fe20003f84070 */
[----:B------:R0:W-:Y:S01]  /*5010*/  STL [R1+0x10], R0 ;  /* 0x0000100001007387 */ /* 0x0001e20000100800 */
[----:B------:R-:W-:Y:S01]  /*5020*/  ISETP.GT.U32.AND P0, PT, R5, R10, PT ;  /* 0x0000000a0500720c */ /* 0x000fe20003f04070 */
[----:B------:R-:W-:Y:S01]  /*5030*/  IMAD.HI.U32 R8, R4, R9, RZ ;  /* 0x0000000904087227 */ /* 0x000fe200078e00ff */
[----:B------:R-:W-:-:S02]  /*5040*/  LOP3.LUT R50, R6, 0x1a2, RZ, 0xfc, !PT ;  /* 0x000001a206327812 */ /* 0x000fc400078efcff */
[----:B------:R-:W-:Y:S01]  /*5050*/  IABS R45, R49 ;  /* 0x00000031002d7213 */ /* 0x000fe20000000000 */
[----:B------:R-:W-:Y:S01]  /*5060*/  IMAD.MOV R8, RZ, RZ, -R8 ;  /* 0x000000ffff087224 */ /* 0x000fe200078e0a08 */
[----:B------:R-:W-:Y:S01]  /*5070*/  IABS R46, R50 ;  /* 0x00000032002e7213 */ /* 0x000fe20000000000 */
[----:B------:R-:W-:Y:S01]  /*5080*/  IMAD.MOV.U32 R3, RZ, RZ, R12 ;  /* 0x000000ffff037224 */ /* 0x000fe200078e000c */
[C---:B------:R-:W-:Y:S01]  /*5090*/  LOP3.LUT R51, R6.reuse, 0x1a0, RZ, 0xfc, !PT ;  /* 0x000001a006337812 */ /* 0x040fe200078efcff */
[----:B0-----:R-:W-:Y:S01]  /*50a0*/  IMAD.MOV.U32 R0, RZ, RZ, R18 ;  /* 0x000000ffff007224 */ /* 0x001fe200078e0012 */
[C---:B------:R-:W-:Y:S01]  /*50b0*/  LOP3.LUT R18, R6.reuse, 0x1e2, RZ, 0xfc, !PT ;  /* 0x000001e206127812 */ /* 0x040fe200078efcff */
[--C-:B------:R-:W-:Y:S01]  /*50c0*/  @!P4 IMAD.IADD R11, R11, 0x1, -R5.reuse ;  /* 0x000000010b0bc824 */ /* 0x100fe200078e0a05 */
[----:B------:R-:W-:Y:S01]  /*50d0*/  LOP3.LUT R52, R6, 0x19c, RZ, 0xfc, !PT ;  /* 0x0000019c06347812 */ /* 0x000fe200078efcff */
[----:B------:R-:W-:Y:S01]  /*50e0*/  @!P3 IMAD.MOV R0, RZ, RZ, -R0 ;  /* 0x000000ffff00b224 */ /* 0x000fe200078e0a00 */
[C---:B------:R-:W-:Y:S01]  /*50f0*/  ISETP.GT.U32.AND P3, PT, R5.reuse, R252, PT ;  /* 0x000000fc0500720c */ /* 0x040fe20003f64070 */
[----:B------:R-:W-:Y:S01]  /*5100*/  @!P0 IMAD.IADD R10, R10, 0x1, -R5 ;  /* 0x000000010a0a8824 */ /* 0x000fe200078e0a05 */
[----:B------:R-:W-:Y:S01]  /*5110*/  IABS R13, R18 ;  /* 0x00000012000d7213 */ /* 0x000fe20000000000 */
[C---:B------:R-:W-:Y:S01]  /*5120*/  IMAD R8, R5.reuse, R8, R9 ;  /* 0x0000000805087224 */ /* 0x040fe200078e0209 */
[C---:B------:R-:W-:Y:S01]  /*5130*/  ISETP.GT.U32.AND P4, PT, R5.reuse, R11, PT ;  /* 0x0000000b0500720c */ /* 0x040fe20003f84070 */
[----:B------:R-:W-:Y:S01]  /*5140*/  @!P2 IMAD.MOV R3, RZ, RZ, -R3 ;  /* 0x000000ffff03a224 */ /* 0x000fe200078e0a03 */
[----:B------:R-:W-:Y:S01]  /*5150*/  ISETP.GT.U32.AND P2, PT, R5, R10, PT ;  /* 0x0000000a0500720c */ /* 0x000fe20003f44070 */
[----:B------:R-:W-:Y:S01]  /*5160*/  IMAD.HI.U32 R9, R4, R13, RZ ;  /* 0x0000000d04097227 */ /* 0x000fe200078e00ff */
[----:B------:R-:W-:Y:S01]  /*5170*/  ISETP.GE.AND P0, PT, R17, RZ, PT ;  /* 0x000000ff1100720c */ /* 0x000fe20003f06270 */
[----:B------:R-:W-:Y:S01]  /*5180*/  STL [R1+0x1afc], R0 ;  /* 0x001afc0001007387 */ /* 0x000fe20000100800 */
[----:B------:R-:W-:Y:S01]  /*5190*/  IABS R48, R52 ;  /* 0x0000003400307213 */ /* 0x000fe20000000000 */
[----:B------:R-:W-:Y:S01]  /*51a0*/  IMAD.MOV.U32 R2, RZ, RZ, R14 ;  /* 0x000000ffff027224 */ /* 0x000fe200078e000e */
[----:B------:R-:W-:Y:S01]  /*51b0*/  LOP3.LUT R54, R6, 0x198, RZ, 0xfc, !PT ;  /* 0x0000019806367812 */ /* 0x000fe200078efcff */
[----:B------:R-:W-:Y:S01]  /*51c0*/  @!P3 IMAD.IADD R252, R252, 0x1, -R5 ;  /* 0x00000001fcfcb824 */ /* 0x000fe200078e0a05 */
[----:B------:R-:W-:Y:S01]  /*51d0*/  ISETP.GE.AND P3, PT, R16, RZ, PT ;  /* 0x000000ff1000720c */ /* 0x000fe20003f66270 */
[----:B------:R-:W-:Y:S01]  /*51e0*/  IMAD.MOV R16, RZ, RZ, -R9 ;  /* 0x000000ffff107224 */ /* 0x000fe200078e0a09 */
[----:B------:R-:W-:Y:S01]  /*51f0*/  LOP3.LUT R53, R6, 0x19a, RZ, 0xfc, !PT ;  /* 0x0000019a06357812 */ /* 0x000fe200078efcff */
[----:B------:R-:W-:Y:S01]  /*5200*/  @!P1 IMAD.MOV R2, RZ, RZ, -R2 ;  /* 0x000000ffff029224 */ /* 0x000fe200078e0a02 */
[C---:B------:R-:W-:Y:S01]  /*5210*/  ISETP.GT.U32.AND P1, PT, R5.reuse, R8, PT ;  /* 0x000000080500720c */ /* 0x040fe20003f24070 */
[----:B------:R-:W-:Y:S01]  /*5220*/  IMAD.HI.U32 R12, R4, R15, RZ ;  /* 0x0000000f040c7227 */ /* 0x000fe200078e00ff */
[C---:B------:R-:W-:Y:S01]  /*5230*/  LOP3.LUT R56, R6.reuse, 0x194, RZ, 0xfc, !PT ;  /* 0x0000019406387812 */ /* 0x040fe200078efcff */
[----:B------:R-:W-:Y:S01]  /*5240*/  STL [R1+0x1b00], R3 ;  /* 0x001b000301007387 */ /* 0x000fe20000100800 */
[C---:B------:R-:W-:Y:S01]  /*5250*/  LOP3.LUT R58, R6.reuse, 0x190, RZ, 0xfc, !PT ;  /* 0x00000190063a7812 */ /* 0x040fe200078efcff */
[----:B------:R-:W-:Y:S01]  /*5260*/  IMAD R13, R5, R16, R13 ;  /* 0x00000010050d7224 */ /* 0x000fe200078e020d */
[C---:B------:R-:W-:Y:S01]  /*5270*/  LOP3.LUT R16, R6.reuse, 0x1dc, RZ, 0xfc, !PT ;  /* 0x000001dc06107812 */ /* 0x040fe200078efcff */
[----:B------:R-:W-:Y:S01]  /*5280*/  IMAD.MOV R12, RZ, RZ, -R12 ;  /* 0x000000ffff0c7224 */ /* 0x000fe200078e0a0c */
[----:B------:R-:W-:Y:S01]  /*5290*/  LOP3.LUT R57, R6, 0x192, RZ, 0xfc, !PT ;  /* 0x0000019206397812 */ /* 0x000fe200078efcff */
[----:B------:R-:W-:Y:S01]  /*52a0*/  @!P4 IMAD.IADD R11, R11, 0x1, -R5 ;  /* 0x000000010b0bc824 */ /* 0x000fe200078e0a05 */
[C---:B------:R-:W-:Y:S01]  /*52b0*/  ISETP.GT.U32.AND P4, PT, R5.reuse, R13, PT ;  /* 0x0000000d0500720c */ /* 0x040fe20003f84070 */
[C---:B------:R-:W-:Y:S01]  /*52c0*/  IMAD R14, R5.reuse, R12, R15 ;  /* 0x0000000c050e7224 */ /* 0x040fe200078e020f */
[----:B------:R-:W-:Y:S01]  /*52d0*/  IABS R17, R16 ;  /* 0x0000001000117213 */ /* 0x000fe20000000000 */
[--C-:B------:R-:W-:Y:S01]  /*52e0*/  @!P2 IMAD.IADD R10, R10, 0x1, -R5.reuse ;  /* 0x000000010a0aa824 */ /* 0x100fe200078e0a05 */
[----:B------:R-:W-:Y:S01]  /*52f0*/  IABS R55, R58 ;  /* 0x0000003a00377213 */ /* 0x000fe20000000000 */
[----:B------:R-:W-:Y:S01]  /*5300*/  @!P1 IMAD.IADD R8, R8, 0x1, -R5 ;  /* 0x0000000108089824 */ /* 0x000fe200078e0a05 */
[C---:B------:R-:W-:Y:S01]  /*5310*/  LOP3.LUT R60, R6.reuse, 0x18c, RZ, 0xfc, !PT ;  /* 0x0000018c063c7812 */ /* 0x040fe200078efcff */
[----:B------:R-:W-:Y:S01]  /*5320*/  @!P6 IMAD.MOV R10, RZ, RZ, -R10 ;  /* 0x000000ffff0ae224 */ /* 0x000fe200078e0a0a */
[----:B------:R-:W-:Y:S01]  /*5330*/  ISETP.GT.U32.AND P6, PT, R5, R14, PT ;  /* 0x0000000e0500720c */ /* 0x000fe20003fc4070 */
[----:B------:R-:W-:Y:S01]  /*5340*/  VIADD R9, R7, 0x1de ;  /* 0x000001de07097836 */ /* 0x000fe20000000000 */
[----:B------:R-:W-:Y:S01]  /*5350*/  ISETP.GT.U32.AND P1, PT, R5, R8, PT ;  /* 0x000000080500720c */ /* 0x000fe20003f24070 */
[----:B------:R-:W-:Y:S01]  /*5360*/  @!P3 IMAD.MOV R11, RZ, RZ, -R11 ;  /* 0x000000ffff0bb224 */ /* 0x000fe200078e0a0b */
[----:B------:R-:W-:Y:S01]  /*5370*/  LOP3.LUT R61, R6, 0x18a, RZ, 0xfc, !PT ;  /* 0x0000018a063d7812 */ /* 0x000fe200078efcff */
[--C-:B------:R-:W-:Y:S01]  /*5380*/  @!P4 IMAD.IADD R13, R13, 0x1, -R5.reuse ;  /* 0x000000010d0dc824 */ /* 0x100fe200078e0a05 */
[----:B------:R-:W-:Y:S01]  /*5390*/  IABS R15, R9 ;  /* 0x00000009000f7213 */ /* 0x000fe20000000000 */
[----:B------:R-:W-:Y:S01]  /*53a0*/  @!P5 IMAD.MOV R252, RZ, RZ, -R252 ;  /* 0x000000fffffcd224 */ /* 0x000fe200078e0afc */
[----:B------:R-:W-:Y:S01]  /*53b0*/  ISETP.GE.AND P2, PT, R9, RZ, PT ;  /* 0x000000ff0900720c */ /* 0x000fe20003f46270 */
[----:B------:R-:W-:Y:S01]  /*53c0*/  STL [R1+0x1b04], R2 ;  /* 0x001b040201007387 */ /* 0x000fe20000100800 */
[C---:B------:R-:W-:Y:S01]  /*53d0*/  ISETP.GT.U32.AND P3, PT, R5.reuse, R13, PT ;  /* 0x0000000d0500720c */ /* 0x040fe20003f64070 */
[----:B------:R-:W-:Y:S01]  /*53e0*/  IMAD.HI.U32 R9, R4, R15, RZ ;  /* 0x0000000f04097227 */ /* 0x000fe200078e00ff */
[----:B------:R-:W-:Y:S01]  /*53f0*/  ISETP.GE.AND P5, PT, R18, RZ, PT ;  /* 0x000000ff1200720c */ /* 0x000fe20003fa6270 */
[----:B------:R-:W-:Y:S01]  /*5400*/  STL [R1+0x1b08], R252 ;  /* 0x001b08fc01007387 */ /* 0x000fe20000100800 */
[----:B------:R-:W-:Y:S01]  /*5410*/  ISETP.GE.AND P4, PT, R20, RZ, PT ;  /* 0x000000ff1400720c */ /* 0x000fe20003f86270 */
[----:B------:R-:W-:Y:S01]  /*5420*/  @!P6 IMAD.IADD R14, R14, 0x1, -R5 ;  /* 0x000000010e0ee824 */ /* 0x000fe200078e0a05 */
[----:B------:R-:W-:Y:S01]  /*5430*/  IABS R59, R61 ;  /* 0x0000003d003b7213 */ /* 0x000fe20000000000 */
[----:B------:R-:W-:Y:S01]  /*5440*/  IMAD.MOV R12, RZ, RZ, -R9 ;  /* 0x000000ffff0c7224 */ /* 0x000fe200078e0a09 */
[----:B------:R-:W-:Y:S01]  /*5450*/  LOP3.LUT R62, R6, 0x186, RZ, 0xfc, !PT ;  /* 0x00000186063e7812 */ /* 0x000fe200078efcff */
[----:B------:R-:W-:Y:S01]  /*5460*/  IMAD.HI.U32 R9, R4, R17, RZ ;  /* 0x0000001104097227 */ /* 0x000fe200078e00ff */
[C---:B------:R-:W-:Y:S01]  /*5470*/  ISETP.GT.U32.AND P6, PT, R5.reuse, R14, PT ;  /* 0x0000000e0500720c */ /* 0x040fe20003fc4070 */
[----:B------:R-:W-:Y:S01]  /*5480*/  STL [R1+0x1b10], R10 ;  /* 0x001b100a01007387 */ /* 0x000fe20000100800 */
[----:B------:R-:W-:Y:S01]  /*5490*/  LOP3.LUT R64, R6, 0x184, RZ, 0xfc, !PT ;  /* 0x0000018406407812 */ /* 0x000fe200078efcff */
[----:B------:R-:W-:Y:S01]  /*54a0*/  @!P1 IMAD.IADD R8, R8, 0x1, -R5 ;  /* 0x0000000108089824 */ /* 0x000fe200078e0a05 */
[----:B------:R-:W-:Y:S01]  /*54b0*/  ISETP.GE.AND P1, PT, R16, RZ, PT ;  /* 0x000000ff1000720c */ /* 0x000fe20003f26270 */
[----:B------:R-:W-:Y:S01]  /*54c0*/  IMAD.HI.U32 R16, R4, R19, RZ ;  /* 0x0000001304107227 */ /* 0x000fe200078e00ff */
[C---:B------:R-:W-:Y:S01]  /*54d0*/  LOP3.LUT R65, R6.reuse, 0x182, RZ, 0xfc, !PT ;  /* 0x0000018206417812 */ /* 0x040fe200078efcff */
[----:B------:R-:W-:Y:S01]  /*54e0*/  STL [R1+0x1b14], R11 ;  /* 0x001b140b01007387 */ /* 0x000fe20000100800 */
[C---:B------:R-:W-:Y:S01]  /*54f0*/  LOP3.LUT R67, R6.reuse, 0x180, RZ, 0xfc, !PT ;  /* 0x0000018006437812 */ /* 0x040fe200078efcff */
[----:B------:R-:W-:Y:S01]  /*5500*/  IMAD.MOV R18, RZ, RZ, -R9 ;  /* 0x000000ffff127224 */ /* 0x000fe200078e0a09 */
[C---:B------:R-:W-:Y:S01]  /*5510*/  LOP3.LUT R68, R6.reuse, 0x17a, RZ, 0xfc, !PT ;  /* 0x0000017a06447812 */ /* 0x040fe200078efcff */
[----:B------:R-:W-:Y:S01]  /*5520*/  IMAD R15, R5, R12, R15 ;  /* 0x0000000c050f7224 */ /* 0x000fe200078e020f */
[----:B------:R-:W-:Y:S01]  /*5530*/  IABS R63, R67 ;  /* 0x00000043003f7213 */ /* 0x000fe20000000000 */
[----:B------:R-:W-:Y:S01]  /*5540*/  IMAD.MOV.U32 R12, RZ, RZ, R8 ;  /* 0x000000ffff0c7224 */ /* 0x000fe200078e0008 */
[----:B------:R-:W-:Y:S01]  /*5550*/  IABS R66, R68 ;  /* 0x0000004400427213 */ /* 0x000fe20000000000 */
[----:B------:R-:W-:Y:S01]  /*5560*/  IMAD.MOV R8, RZ, RZ, -R16 ;  /* 0x000000ffff087224 */ /* 0x000fe200078e0a10 */
[C---:B------:R-:W-:Y:S01]  /*5570*/  LOP3.LUT R71, R6.reuse, 0x176, RZ, 0xfc, !PT ;  /* 0x0000017606477812 */ /* 0x040fe200078efcff */
[----:B------:R-:W-:Y:S01]  /*5580*/  @!P3 IMAD.IADD R13, R13, 0x1, -R5 ;  /* 0x000000010d0db824 */ /* 0x000fe200078e0a05 */
[----:B------:R-:W-:Y:S01]  /*5590*/  ISETP.GE.AND P3, PT, R21, RZ, PT ;  /* 0x000000ff1500720c */ /* 0x000fe20003f66270 */
[C---:B------:R-:W-:Y:S01]  /*55a0*/  IMAD R16, R5.reuse, R18, R17 ;  /* 0x0000001205107224 */ /* 0x040fe200078e0211 */
[----:B------:R-:W-:Y:S01]  /*55b0*/  IABS R21, R25 ;  /* 0x0000001900157213 */ /* 0x000fe20000000000 */
[----:B------:R-:W-:Y:S01]  /*55c0*/  @!P0 IMAD.MOV R12, RZ, RZ, -R12 ;  /* 0x000000ffff0c8224 */ /* 0x000fe200078e0a0c */
[C---:B------:R-:W-:Y:S01]  /*55d0*/  ISETP.GT.U32.AND P0, PT, R5.reuse, R15, PT ;  /* 0x0000000f0500720c */ /* 0x040fe20003f04070 */
[C---:B------:R-:W-:Y:S01]  /*55e0*/  IMAD R17, R5.reuse, R8, R19 ;  /* 0x0000000805117224 */ /* 0x040fe200078e0213 */
[----:B------:R-:W-:Y:S01]  /*55f0*/  LOP3.LUT R8, R6, 0x1d8, RZ, 0xfc, !PT ;  /* 0x000001d806087812 */ /* 0x000fe200078efcff */
[----:B------:R-:W-:Y:S01]  /*5600*/  @!P5 IMAD.MOV R13, RZ, RZ, -R13 ;  /* 0x000000ffff0dd224 */ /* 0x000fe200078e0a0d */
[C---:B------:R-:W-:Y:S01]  /*5610*/  ISETP.GT.U32.AND P5, PT, R5.reuse, R16, PT ;  /* 0x000000100500720c */ /* 0x040fe20003fa4070 */
[--C-:B------:R-:W-:Y:S01]  /*5620*/  @!P6 IMAD.IADD R14, R14, 0x1, -R5.reuse ;  /* 0x000000010e0ee824 */ /* 0x100fe200078e0a05 */
[----:B------:R-:W-:Y:S01]  /*5630*/  ISETP.GT.U32.AND P6, PT, R5, R17, PT ;  /* 0x000000110500720c */ /* 0x000fe20003fc4070 */
[----:B------:R-:W-:Y:S01]  /*5640*/  STL [R1+0x1b18], R12 ;  /* 0x001b180c01007387 */ /* 0x000fe20000100800 */
[----:B------:R-:W-:Y:S01]  /*5650*/  IABS R18, R8 ;  /* 0x0000000800127213 */ /* 0x000fe20000000000 */
[----:B------:R-:W-:Y:S01]  /*5660*/  @!P4 IMAD.MOV R14, RZ, RZ, -R14 ;  /* 0x000000ffff0ec224 */ /* 0x000fe200078e0a0e */
[----:B------:R-:W-:Y:S01]  /*5670*/  IABS R19, R23 ;  /* 0x0000001700137213 */ /* 0x000fe20000000000 */
[----:B------:R-:W-:Y:S01]  /*5680*/  STL [R1+0x1b1c], R13 ;  /* 0x001b1c0d01007387 */ /* 0x000fe20000100800 */
[----:B------:R-:W-:Y:S01]  /*5690*/  LOP3.LUT R73, R6, 0x174, RZ, 0xfc, !PT ;  /* 0x0000017406497812 */ /* 0x000fe200078efcff */
[--C-:B------:R-:W-:Y:S01]  /*56a0*/  @!P0 IMAD.IADD R15, R15, 0x1, -R5.reuse ;  /* 0x000000010f0f8824 */ /* 0x100fe200078e0a05 */
[----:B------:R-:W-:Y:S01]  /*56b0*/  ISETP.GE.AND P0, PT, R8, RZ, PT ;  /* 0x000000ff0800720c */ /* 0x000fe20003f06270 */
[----:B------:R-:W-:Y:S01]  /*56c0*/  IMAD.HI.U32 R8, R4, R18, RZ ;  /* 0x0000001204087227 */ /* 0x000fe200078e00ff */
[----:B------:R-:W-:Y:S01]  /*56d0*/  LOP3.LUT R74, R6, 0x172, RZ, 0xfc, !PT ;  /* 0x00000172064a7812 */ /* 0x000fe200078efcff */
[----:B------:R0:W-:Y:S01]  /*56e0*/  STL [R1+0x1b20], R14 ;  /* 0x001b200e01007387 */ /* 0x0001e20000100800 */
[----:B------:R-:W-:Y:S01]  /*56f0*/  IABS R69, R73 ;  /* 0x0000004900457213 */ /* 0x000fe20000000000 */
[--C-:B------:R-:W-:Y:S01]  /*5700*/  @!P5 IMAD.IADD R16, R16, 0x1, -R5.reuse ;  /* 0x000000011010d824 */ /* 0x100fe200078e0a05 */
[----:B------:R-:W-:Y:S01]  /*5710*/  ISETP.GT.U32.AND P5, PT, R5, R15, PT ;  /* 0x0000000f0500720c */ /* 0x000fe20003fa4070 */
[----:B------:R-:W-:Y:S01]  /*5720*/  @!P6 IMAD.IADD R17, R17, 0x1, -R5 ;  /* 0x000000011111e824 */ /* 0x000fe200078e0a05 */
[----:B------:R-:W-:Y:S01]  /*5730*/  IABS R70, R74 ;  /* 0x0000004a00467213 */ /* 0x000fe20000000000 */
[----:B------:R-:W-:Y:S01]  /*5740*/  IMAD.MOV R9, RZ, RZ, -R8 ;  /* 0x000000ffff097224 */ /* 0x000fe200078e0a08 */
[C---:B------:R-:W-:Y:S01]  /*5750*/  ISETP.GT.U32.AND P4, PT, R5.reuse, R16, PT ;  /* 0x000000100500720c */ /* 0x040fe20003f84070 */
[----:B------:R-:W-:Y:S01]  /*5760*/  IMAD.HI.U32 R8, R4, R19, RZ ;  /* 0x0000001304087227 */ /* 0x000fe200078e00ff */
[----:B------:R-:W-:-:S02]  /*5770*/  ISETP.GT.U32.AND P6, PT, R5, R17, PT ;  /* 0x000000110500720c */ /* 0x000fc40003fc4070 */
[C---:B------:R-:W-:Y:S01]  /*5780*/  LOP3.LUT R75, R6.reuse, 0x170, RZ, 0xfc, !PT ;  /* 0x00000170064b7812 */ /* 0x040fe200078efcff */
[----:B------:R-:W-:Y:S01]  /*5790*/  IMAD.MOV R20, RZ, RZ, -R8 ;  /* 0x000000ffff147224 */ /* 0x000fe200078e0a08 */
[----:B------:R-:W-:Y:S01]  /*57a0*/  LOP3.LUT R76, R6, 0x16c, RZ, 0xfc, !PT ;  /* 0x0000016c064c7812 */ /* 0x000fe200078efcff */
[----:B------:R-:W-:Y:S01]  /*57b0*/  IMAD.HI.U32 R8, R4, R21, RZ ;  /* 0x0000001504087227 */ /* 0x000fe200078e00ff */
[C---:B------:R-:W-:Y:S02]  /*57c0*/  LOP3.LUT R78, R6.reuse, 0x168, RZ, 0xfc, !PT ;  /* 0x00000168064e7812 */ /* 0x040fe400078efcff */
[----:B------:R-:W-:Y:S01]  /*57d0*/  IABS R72, R76 ;  /* 0x0000004c00487213 */ /* 0x000fe20000000000 */
[----:B------:R-:W-:Y:S01]  /*57e0*/  IMAD R18, R5, R9, R18 ;  /* 0x0000000905127224 */ /* 0x000fe200078e0212 */
[----:B------:R-:W-:Y:S01]  /*57f0*/  LOP3.LUT R77, R6, 0x16a, RZ, 0xfc, !PT ;  /* 0x0000016a064d7812 */ /* 0x000fe200078efcff */
[----:B------:R-:W-:Y:S01]  /*5800*/  IMAD.HI.U32 R9, R4, R22, RZ ;  /* 0x0000001604097227 */ /* 0x000fe200078e00ff */
[----:B------:R-:W-:-:S02]  /*5810*/  LOP3.LUT R80, R6, 0x164, RZ, 0xfc, !PT ;  /* 0x0000016406507812 */ /* 0x000fc400078efcff */
[C---:B------:R-:W-:Y:S01]  /*5820*/  LOP3.LUT R82, R6.reuse, 0x160, RZ, 0xfc, !PT ;  /* 0x0000016006527812 */ /* 0x040fe200078efcff */
[----:B------:R-:W-:Y:S01]  /*5830*/  IMAD.MOV R8, RZ, RZ, -R8 ;  /* 0x000000ffff087224 */ /* 0x000fe200078e0a08 */
[----:B------:R-:W-:Y:S01]  /*5840*/  LOP3.LUT R81, R6, 0x162, RZ, 0xfc, !PT ;  /* 0x0000016206517812 */ /* 0x000fe200078efcff */
[----:B------:R-:W-:Y:S01]  /*5850*/  @!P5 IMAD.IADD R15, R15, 0x1, -R5 ;  /* 0x000000010f0fd824 */ /* 0x000fe200078e0a05 */
[C---:B------:R-:W-:Y:S01]  /*5860*/  ISETP.GT.U32.AND P5, PT, R5.reuse, R18, PT ;  /* 0x000000120500720c */ /* 0x040fe20003fa4070 */
[----:B------:R-:W-:Y:S01]  /*5870*/  IMAD R19, R5, R20, R19 ;  /* 0x0000001405137224 */ /* 0x000fe200078e0213 */
[----:B------:R-:W-:Y:S01]  /*5880*/  IABS R79, R82 ;  /* 0x00000052004f7213 */ /* 0x000fe20000000000 */
[----:B------:R-:W-:Y:S01]  /*5890*/  @!P4 IMAD.IADD R16, R16, 0x1, -R5 ;  /* 0x000000011010c824 */ /* 0x000fe200078e0a05 */
[----:B------:R-:W-:Y:S01]  /*58a0*/  ISETP.GE.AND P4, PT, R23, RZ, PT ;  /* 0x000000ff1700720c */ /* 0x000fe20003f86270 */
[----:B------:R-:W-:Y:S01]  /*58b0*/  IMAD.MOV R9, RZ, RZ, -R9 ;  /* 0x000000ffff097224 */ /* 0x000fe200078e0a09 */
[C---:B------:R-:W-:Y:S01]  /*58c0*/  LOP3.LUT R84, R6.reuse, 0x15c, RZ, 0xfc, !PT ;  /* 0x0000015c06547812 */ /* 0x040fe200078efcff */
[----:B------:R-:W-:Y:S01]  /*58d0*/  IMAD R20, R5, R8, R21 ;  /* 0x0000000805147224 */ /* 0x000fe200078e0215 */
[----:B------:R-:W-:Y:S01]  /*58e0*/  LOP3.LUT R85, R6, 0x15a, RZ, 0xfc, !PT ;  /* 0x0000015a06557812 */ /* 0x000fe200078efcff */
[----:B------:R-:W-:Y:S01]  /*58f0*/  @!P6 IMAD.IADD R17, R17, 0x1, -R5 ;  /* 0x000000011111e824 */ /* 0x000fe200078e0a05 */
[C---:B------:R-:W-:Y:S01]  /*5900*/  ISETP.GT.U32.AND P6, PT, R5.reuse, R19, PT ;  /* 0x000000130500720c */ /* 0x040fe20003fc4070 */
[C---:B------:R-:W-:Y:S01]  /*5910*/  IMAD R21, R5.reuse, R9, R22 ;  /* 0x0000000905157224 */ /* 0x040fe200078e0216 */
[----:B------:R-:W-:Y:S01]  /*5920*/  IABS R22, R27 ;  /* 0x0000001b00167213 */ /* 0x000fe20000000000 */
[----:B------:R-:W-:Y:S01]  /*5930*/  @!P1 IMAD.MOV R16, RZ, RZ, -R16 ;  /* 0x000000ffff109224 */ /* 0x000fe200078e0a10 */
[C---:B------:R-:W-:Y:S01]  /*5940*/  ISETP.GT.U32.AND P1, PT, R5.reuse, R20, PT ;  /* 0x000000140500720c */ /* 0x040fe20003f24070 */
[----:B------:R-:W-:Y:S01]  /*5950*/  @!P3 IMAD.MOV R17, RZ, RZ, -R17 ;  /* 0x000000ffff11b224 */ /* 0x000fe200078e0a11 */
[----:B------:R-:W-:Y:S01]  /*5960*/  ISETP.GT.U32.AND P3, PT, R5, R21, PT ;  /* 0x000000150500720c */ /* 0x000fe20003f64070 */
[----:B------:R-:W-:Y:S01]  /*5970*/  VIADD R8, R7, 0x1ce ;  /* 0x000001ce07087836 */ /* 0x000fe20000000000 */
[----:B------:R-:W-:Y:S01]  /*5980*/  IABS R83, R85 ;  /* 0x0000005500537213 */ /* 0x000fe20000000000 */
[----:B------:R-:W-:Y:S01]  /*5990*/  @!P5 IMAD.IADD R18, R18, 0x1, -R5 ;  /* 0x000000011212d824 */ /* 0x000fe200078e0a05 */
[----:B------:R-:W-:Y:S01]  /*59a0*/  LOP3.LUT R86, R6, 0x156, RZ, 0xfc, !PT ;  /* 0x0000015606567812 */ /* 0x000fe200078efcff */
[----:B------:R-:W-:Y:S01]  /*59b0*/  @!P2 IMAD.MOV R15, RZ, RZ, -R15 ;  /* 0x000000ffff0fa224 */ /* 0x000fe200078e0a0f */
[----:B------:R-:W-:Y:S01]  /*59c0*/  ISETP.GE.AND P5, PT, R8, RZ, PT ;  /* 0x000000ff0800720c */ /* 0x000fe20003fa6270 */
[--C-:B------:R-:W-:Y:S01]  /*59d0*/  @!P6 IMAD.IADD R19, R19, 0x1, -R5.reuse ;  /* 0x000000011313e824 */ /* 0x100fe200078e0a05 */
[----:B------:R-:W-:Y:S01]  /*59e0*/  IABS R23, R8 ;  /* 0x0000000800177213 */ /* 0x000fe20000000000 */
[----:B------:R-:W-:Y:S01]  /*59f0*/  IMAD.HI.U32 R8, R4, R22, RZ ;  /* 0x0000001604087227 */ /* 0x000fe200078e00ff */
[C---:B------:R-:W-:Y:S01]  /*5a00*/  ISETP.GT.U32.AND P2, PT, R5.reuse, R18, PT ;  /* 0x000000120500720c */ /* 0x040fe20003f44070 */
[----:B------:R1:W-:Y:S01]  /*5a10*/  STL [R1+0x1b24], R15 ;  /* 0x001b240f01007387 */ /* 0x0003e20000100800 */
[----:B------:R-:W-:Y:S01]  /*5a20*/  ISETP.GT.U32.AND P6, PT, R5, R19, PT ;  /* 0x000000130500720c */ /* 0x000fe20003fc4070 */
[--C-:B------:R-:W-:Y:S01]  /*5a30*/  @!P1 IMAD.IADD R20, R20, 0x1, -R5.reuse ;  /* 0x0000000114149824 */ /* 0x100fe200078e0a05 */
[----:B------:R-:W-:Y:S01]  /*5a40*/  ISETP.GE.AND P1, PT, R26, RZ, PT ;  /* 0x000000ff1a00720c */ /* 0x000fe20003f26270 */
[----:B------:R-:W-:Y:S01]  /*5a50*/  IMAD.MOV R8, RZ, RZ, -R8 ;  /* 0x000000ffff087224 */ /* 0x000fe200078e0a08 */
[----:B------:R-:W-:Y:S01]  /*5a60*/  IABS R26, R30 ;  /* 0x0000001e001a7213 */ /* 0x000fe20000000000 */
[--C-:B------:R-:W-:Y:S01]  /*5a70*/  @!P3 IMAD.IADD R21, R21, 0x1, -R5.reuse ;  /* 0x000000011515b824 */ /* 0x100fe200078e0a05 */
[C---:B------:R-:W-:Y:S01]  /*5a80*/  ISETP.GT.U32.AND P3, PT, R5.reuse, R20, PT ;  /* 0x000000140500720c */ /* 0x040fe20003f64070 */
[----:B------:R-:W-:Y:S01]  /*5a90*/  IMAD R22, R5, R8, R22 ;  /* 0x0000000805167224 */ /* 0x000fe200078e0216 */
[----:B------:R-:W-:Y:S01]  /*5aa0*/  LOP3.LUT R88, R6, 0x154, RZ, 0xfc, !PT ;  /* 0x0000015406587812 */ /* 0x000fe200078efcff */
[----:B------:R-:W-:Y:S01]  /*5ab0*/  IMAD.HI.U32 R8, R4, R23, RZ ;  /* 0x0000001704087227 */ /* 0x000fe200078e00ff */
[C---:B------:R-:W-:Y:S01]  /*5ac0*/  LOP3.LUT R89, R6.reuse, 0x152, RZ, 0xfc, !PT ;  /* 0x0000015206597812 */ /* 0x040fe200078efcff */
[----:B------:R-:W-:Y:S01]  /*5ad0*/  STL [R1+0x1b28], R16 ;  /* 0x001b281001007387 */ /* 0x000fe20000100800 */
[C---:B------:R-:W-:Y:S01]  /*5ae0*/  LOP3.LUT R91, R6.reuse, 0x150, RZ, 0xfc, !PT ;  /* 0x00000150065b7812 */ /* 0x040fe200078efcff */
[----:B------:R-:W-:Y:S01]  /*5af0*/  IMAD.MOV R8, RZ, RZ, -R8 ;  /* 0x000000ffff087224 */ /* 0x000fe200078e0a08 */
[----:B------:R-:W-:Y:S01]  /*5b00*/  LOP3.LUT R92, R6, 0x14a, RZ, 0xfc, !PT ;  /* 0x0000014a065c7812 */ /* 0x000fe200078efcff */
[----:B------:R-:W-:Y:S01]  /*5b10*/  @!P2 IMAD.IADD R18, R18, 0x1, -R5 ;  /* 0x000000011212a824 */ /* 0x000fe200078e0a05 */
[----:B------:R-:W-:Y:S01]  /*5b20*/  ISETP.GE.AND P2, PT, R25, RZ, PT ;  /* 0x000000ff1900720c */ /* 0x000fe20003f46270 */
[----:B------:R-:W-:Y:S01]  /*5b30*/  IMAD R23, R5, R8, R23 ;  /* 0x0000000805177224 */ /* 0x000fe200078e0217 */
[----:B------:R-:W-:Y:S01]  /*5b40*/  IABS R25, R29 ;  /* 0x0000001d00197213 */ /* 0x000fe20000000000 */
[--C-:B------:R-:W-:Y:S01]  /*5b50*/  @!P6 IMAD.IADD R19, R19, 0x1, -R5.reuse ;  /* 0x000000011313e824 */ /* 0x100fe200078e0a05 */
[C---:B------:R-:W-:Y:S01]  /*5b60*/  ISETP.GT.U32.AND P6, PT, R5.reuse, R22, PT ;  /* 0x000000160500720c */ /* 0x040fe20003fc4070 */
[----:B------:R-:W-:Y:S01]  /*5b70*/  @!P0 IMAD.MOV R18, RZ, RZ, -R18 ;  /* 0x000000ffff128224 */ /* 0x000fe200078e0a12 */
[C---:B------:R-:W-:Y:S01]  /*5b80*/  ISETP.GT.U32.AND P0, PT, R5.reuse, R21, PT ;  /* 0x000000150500720c */ /* 0x040fe20003f04070 */
[----:B------:R-:W-:Y:S01]  /*5b90*/  @!P3 IMAD.IADD R20, R20, 0x1, -R5 ;  /* 0x000000011414b824 */ /* 0x000fe200078e0a05 */
[----:B------:R-:W-:Y:S01]  /*5ba0*/  ISETP.GT.U32.AND P3, PT, R5, R23, PT ;  /* 0x000000170500720c */ /* 0x000fe20003f64070 */
[----:B------:R-:W-:Y:S01]  /*5bb0*/  IMAD.HI.U32 R9, R4, R24, RZ ;  /* 0x0000001804097227 */ /* 0x000fe200078e00ff */
[----:B------:R-:W-:Y:S01]  /*5bc0*/  IABS R87, R91 ;  /* 0x0000005b00577213 */ /* 0x000fe20000000000 */
[----:B------:R-:W-:Y:S01]  /*5bd0*/  STL [R1+0x1b2c], R17 ;  /* 0x001b2c1101007387 */ /* 0x000fe20000100800 */
[----:B------:R-:W-:Y:S01]  /*5be0*/  IABS R90, R92 ;  /* 0x0000005c005a7213 */ /* 0x000fe20000000000 */
[----:B------:R-:W-:Y:S01]  /*5bf0*/  IMAD.MOV R9, RZ, RZ, -R9 ;  /* 0x000000ffff097224 */ /* 0x000fe200078e0a09 */
[C---:B------:R-:W-:Y:S01]  /*5c00*/  LOP3.LUT R95, R6.reuse, 0x146, RZ, 0xfc, !PT ;  /* 0x00000146065f7812 */ /* 0x040fe200078efcff */
[----:B------:R-:W-:Y:S01]  /*5c10*/  @!P4 IMAD.MOV R19, RZ, RZ, -R19 ;  /* 0x000000ffff13c224 */ /* 0x000fe200078e0a13 */
[----:B------:R-:W-:Y:S01]  /*5c20*/  ISETP.GE.AND P4, PT, R27, RZ, PT ;  /* 0x000000ff1b00720c */ /* 0x000fe20003f86270 */
[C---:B------:R-:W-:Y:S01]  /*5c30*/  IMAD R24, R5.reuse, R9, R24 ;  /* 0x0000000905187224 */ /* 0x040fe200078e0218 */
[----:B------:R-:W-:Y:S01]  /*5c40*/  LOP3.LUT R97, R6, 0x144, RZ, 0xfc, !PT ;  /* 0x0000014406617812 */ /* 0x000fe200078efcff */
[--C-:B------:R-:W-:Y:S01]  /*5c50*/  @!P6 IMAD.IADD R22, R22, 0x1, -R5.reuse ;  /* 0x000000011616e824 */ /* 0x100fe200078e0a05 */
[----:B------:R-:W-:Y:S01]  /*5c60*/  LOP3.LUT R98, R6, 0x142, RZ, 0xfc, !PT ;  /* 0x0000014206627812 */ /* 0x000fe200078efcff */
[----:B------:R-:W-:Y:S01]  /*5c70*/  IMAD.HI.U32 R9, R4, R26, RZ ;  /* 0x0000001a04097227 */ /* 0x000fe200078e00ff */
[----:B------:R-:W-:Y:S01]  /*5c80*/  IABS R93, R97 ;  /* 0x00000061005d7213 */ /* 0x000fe20000000000 */
[----:B------:R-:W-:Y:S01]  /*5c90*/  STL [R1+0x1b30], R18 ;  /* 0x001b301201007387 */ /* 0x000fe20000100800 */
[----:B------:R-:W-:Y:S01]  /*5ca0*/  ISETP.GT.U32.AND P6, PT, R5, R22, PT ;  /* 0x000000160500720c */ /* 0x000fe20003fc4070 */
[--C-:B------:R-:W-:Y:S01]  /*5cb0*/  @!P0 IMAD.IADD R21, R21, 0x1, -R5.reuse ;  /* 0x0000000115158824 */ /* 0x100fe200078e0a05 */
[----:B------:R-:W-:Y:S01]  /*5cc0*/  ISETP.GE.AND P0, PT, R28, RZ, PT ;  /* 0x000000ff1c00720c */ /* 0x000fe20003f06270 */
[----:B------:R-:W-:Y:S01]  /*5cd0*/  @!P3 IMAD.IADD R23, R23, 0x1, -R5 ;  /* 0x000000011717b824 */ /* 0x000fe200078e0a05 */
[----:B------:R-:W-:Y:S01]  /*5ce0*/  ISETP.GE.AND P3, PT, R30, RZ, PT ;  /* 0x000000ff1e00720c */ /* 0x000fe20003f66270 */
[----:B------:R-:W-:Y:S01]  /*5cf0*/  IMAD.MOV R9, RZ, RZ, -R9 ;  /* 0x000000ffff097224 */ /* 0x000fe200078e0a09 */
[----:B------:R-:W-:Y:S01]  /*5d00*/  IABS R30, R33 ;  /* 0x00000021001e7213 */ /* 0x000fe20000000000 */
[----:B------:R-:W-:Y:S01]  /*5d10*/  @!P1 IMAD.MOV R21, RZ, RZ, -R21 ;  /* 0x000000ffff159224 */ /* 0x000fe200078e0a15 */
[C---:B------:R-:W-:Y:S01]  /*5d20*/  ISETP.GT.U32.AND P1, PT, R5.reuse, R23, PT ;  /* 0x000000170500720c */ /* 0x040fe20003f24070 */
[----:B------:R-:W-:Y:S01]  /*5d30*/  @!P2 IMAD.MOV R20, RZ, RZ, -R20 ;  /* 0x000000ffff14a224 */ /* 0x000fe200078e0a14 */
[C---:B------:R-:W-:Y:S01]  /*5d40*/  ISETP.GT.U32.AND P2, PT, R5.reuse, R24, PT ;  /* 0x000000180500720c */ /* 0x040fe20003f44070 */
[----:B------:R-:W-:Y:S01]  /*5d50*/  IMAD R26, R5, R9, R26 ;  /* 0x00000009051a7224 */ /* 0x000fe200078e021a */
[----:B------:R-:W-:Y:S01]  /*5d60*/  LOP3.LUT R9, R6, 0x1c6, RZ, 0xfc, !PT ;  /* 0x000001c606097812 */ /* 0x000fe200078efcff */
[----:B------:R-:W-:Y:S01]  /*5d70*/  IMAD.HI.U32 R8, R4, R25, RZ ;  /* 0x0000001904087227 */ /* 0x000fe200078e00ff */
[----:B------:R-:W-:Y:S01]  /*5d80*/  IABS R94, R98 ;  /* 0x00000062005e7213 */ /* 0x000fe20000000000 */
[----:B------:R2:W-:Y:S01]  /*5d90*/  STL [R1+0x1b34], R19 ;  /* 0x001b341301007387 */ /* 0x0005e20000100800 */
[----:B------:R-:W-:Y:S01]  /*5da0*/  IABS R27, R9 ;  /* 0x00000009001b7213 */ /* 0x000fe20000000000 */
[----:B------:R-:W-:Y:S01]  /*5db0*/  IMAD.MOV R8, RZ, RZ, -R8 ;  /* 0x000000ffff087224 */ /* 0x000fe200078e0a08 */
[----:B------:R-:W-:Y:S01]  /*5dc0*/  LOP3.LUT R99, R6, 0x140, RZ, 0xfc, !PT ;  /* 0x0000014006637812 */ /* 0x000fe200078efcff */
[----:B------:R-:W-:Y:S01]  /*5dd0*/  @!P6 IMAD.IADD R22, R22, 0x1, -R5 ;  /* 0x000000011616e824 */ /* 0x000fe200078e0a05 */
[----:B------:R-:W-:Y:S01]  /*5de0*/  ISETP.GE.AND P6, PT, R29, RZ, PT ;  /* 0x000000ff1d00720c */ /* 0x000fe20003fc6270 */
[----:B------:R-:W-:Y:S01]  /*5df0*/  IMAD R25, R5, R8, R25 ;  /* 0x0000000805197224 */ /* 0x000fe200078e0219 */
[----:B------:R-:W-:Y:S01]  /*5e00*/  IABS R29, R32 ;  /* 0x00000020001d7213 */ /* 0x000fe20000000000 */
[----:B------:R-:W-:Y:S01]  /*5e10*/  IMAD.HI.U32 R8, R4, R27, RZ ;  /* 0x0000001b04087227 */ /* 0x000fe200078e00ff */
[C---:B------:R-:W-:Y:S01]  /*5e20*/  LOP3.LUT R100, R6.reuse, 0x13c, RZ, 0xfc, !PT ;  /* 0x0000013c06647812 */ /* 0x040fe200078efcff */
[----:B------:R3:W-:Y:S01]  /*5e30*/  STL [R1+0x1b38], R20 ;  /* 0x001b381401007387 */ /* 0x0007e20000100800 */
[----:B------:R-:W-:Y:S01]  /*5e40*/  LOP3.LUT R102, R6, 0x138, RZ, 0xfc, !PT ;  /* 0x0000013806667812 */ /* 0x000fe200078efcff */
[--C-:B------:R-:W-:Y:S01]  /*5e50*/  @!P1 IMAD.IADD R23, R23, 0x1, -R5.reuse ;  /* 0x0000000117179824 */ /* 0x100fe200078e0a05 */
[C---:B------:R-:W-:Y:S01]  /*5e60*/  ISETP.GT.U32.AND P1, PT, R5.reuse, R26, PT ;  /* 0x0000001a0500720c */ /* 0x040fe20003f24070 */
[----:B------:R-:W-:Y:S01]  /*5e70*/  @!P2 IMAD.IADD R24, R24, 0x1, -R5 ;  /* 0x000000011818a824 */ /* 0x000fe200078e0a05 */
[----:B------:R-:W-:Y:S01]  /*5e80*/  IABS R96, R100 ;  /* 0x0000006400607213 */ /* 0x000fe20000000000 */
[----:B------:R-:W-:Y:S01]  /*5e90*/  @!P4 IMAD.MOV R22, RZ, RZ, -R22 ;  /* 0x000000ffff16c224 */ /* 0x000fe200078e0a16 */
[C---:B------:R-:W-:Y:S01]  /*5ea0*/  ISETP.GT.U32.AND P4, PT, R5.reuse, R25, PT ;  /* 0x000000190500720c */ /* 0x040fe20003f84070 */
[----:B------:R-:W-:Y:S01]  /*5eb0*/  IMAD.MOV R8, RZ, RZ, -R8 ;  /* 0x000000ffff087224 */ /* 0x000fe200078e0a08 */
[C---:B------:R-:W-:Y:S01]  /*5ec0*/  ISETP.GT.U32.AND P2, PT, R5.reuse, R24, PT ;  /* 0x000000180500720c */ /* 0x040fe20003f44070 */
[----:B------:R-:W-:Y:S01]  /*5ed0*/  @!P5 IMAD.MOV R23, RZ, RZ, -R23 ;  /* 0x000000ffff17d224 */ /* 0x000fe200078e0a17 */
[C---:B------:R-:W-:Y:S01]  /*5ee0*/  LOP3.LUT R101, R6.reuse, 0x13a, RZ, 0xfc, !PT ;  /* 0x0000013a06657812 */ /* 0x040fe200078efcff */
[----:B------:R-:W-:Y:S01]  /*5ef0*/  IMAD R27, R5, R8, R27 ;  /* 0x00000008051b7224 */ /* 0x000fe200078e021b */
[----:B------:R-:W-:Y:S01]  /*5f00*/  LOP3.LUT R104, R6, 0x134, RZ, 0xfc, !PT ;  /* 0x0000013406687812 */ /* 0x000fe200078efcff */
[----:B------:R-:W-:Y:S01]  /*5f10*/  IMAD.HI.U32 R8, R4, R29, RZ ;  /* 0x0000001d04087227 */ /* 0x000fe200078e00ff */
[----:B------:R-:W-:-:S02]  /*5f20*/  LOP3.LUT R106, R6, 0x130, RZ, 0xfc, !PT ;  /* 0x00000130066a7812 */ /* 0x000fc400078efcff */
[----:B------:R-:W-:Y:S01]  /*5f30*/  ISETP.GT.U32.AND P5, PT, R5, R27, PT ;  /* 0x0000001b0500720c */ /* 0x000fe20003fa4070 */
[--C-:B------:R-:W-:Y:S01]  /*5f40*/  @!P1 IMAD.IADD R26, R26, 0x1, -R5.reuse ;  /* 0x000000011a1a9824 */ /* 0x100fe200078e0a05 */
[----:B------:R-:W-:Y:S01]  /*5f50*/  LOP3.LUT R105, R6, 0x132, RZ, 0xfc, !PT ;  /* 0x0000013206697812 */ /* 0x000fe200078efcff */
[--C-:B------:R-:W-:Y:S01]  /*5f60*/  @!P4 IMAD.IADD R25, R25, 0x1, -R5.reuse ;  /* 0x000000011919c824 */ /* 0x100fe200078e0a05 */
[----:B------:R-:W-:Y:S01]  /*5f70*/  IABS R103, R106 ;  /* 0x0000006a00677213 */ /* 0x000fe20000000000 */
[--C-:B------:R-:W-:Y:S01]  /*5f80*/  @!P2 IMAD.IADD R24, R24, 0x1, -R5.reuse ;  /* 0x000000011818a824 */ /* 0x100fe200078e0a05 */
[C---:B------:R-:W-:Y:S01]  /*5f90*/  ISETP.GT.U32.AND P1, PT, R5.reuse, R26, PT ;  /* 0x0000001a0500720c */ /* 0x040fe20003f24070 */
[----:B------:R-:W-:Y:S01]  /*5fa0*/  IMAD.HI.U32 R28, R4, R31, RZ ;  /* 0x0000001f041c7227 */ /* 0x000fe200078e00ff */
[----:B------:R-:W-:Y:S02]  /*5fb0*/  ISETP.GT.U32.AND P4, PT, R5, R25, PT ;  /* 0x000000190500720c */ /* 0x000fe40003f84070 */
[----:B------:R-:W-:Y:S01]  /*5fc0*/  ISETP.GE.AND P2, PT, R9, RZ, PT ;  /* 0x000000ff0900720c */ /* 0x000fe20003f46270 */
[----:B------:R-:W-:Y:S01]  /*5fd0*/  IMAD.MOV R8, RZ, RZ, -R8 ;  /* 0x000000ffff087224 */ /* 0x000fe200078e0a08 */
[----:B------:R-:W-:Y:S01]  /*5fe0*/  LOP3.LUT R108, R6, 0x12c, RZ, 0xfc, !PT ;  /* 0x0000012c066c7812 */ /* 0x000fe200078efcff */
[----:B------:R-:W-:Y:S01]  /*5ff0*/  @!P0 IMAD.MOV R24, RZ, RZ, -R24 ;  /* 0x000000ffff188224 */ /* 0x000fe200078e0a18 */
[----:B------:R-:W-:Y:S01]  /*6000*/  ISETP.GE.AND P0, PT, R32, RZ, PT ;  /* 0x000000ff2000720c */ /* 0x000fe20003f06270 */
[----:B------:R-:W-:Y:S01]  /*6010*/  @!P5 IMAD.IADD R27, R27, 0x1, -R5 ;  /* 0x000000011b1bd824 */ /* 0x000fe200078e0a05 */
[----:B------:R-:W-:Y:S01]  /*6020*/  LOP3.LUT R109, R6, 0x12a, RZ, 0xfc, !PT ;  /* 0x0000012a066d7812 */ /* 0x000fe200078efcff */
[----:B------:R-:W-:Y:S01]  /*6030*/  IMAD.HI.U32 R9, R4, R30, RZ ;  /* 0x0000001e04097227 */ /* 0x000fe200078e00ff */
[----:B------:R-:W-:-:S02]  /*6040*/  LOP3.LUT R110, R6, 0x126, RZ, 0xfc, !PT ;  /* 0x00000126066e7812 */ /* 0x000fc400078efcff */
[C---:B------:R-:W-:Y:S01]  /*6050*/  ISETP.GT.U32.AND P5, PT, R5.reuse, R27, PT ;  /* 0x0000001b0500720c */ /* 0x040fe20003fa4070 */
[----:B------:R-:W-:Y:S01]  /*6060*/  IMAD.MOV R32, RZ, RZ, -R28 ;  /* 0x000000ffff207224 */ /* 0x000fe200078e0a1c */
[----:B------:R-:W-:Y:S01]  /*6070*/  IABS R107, R109 ;  /* 0x0000006d006b7213 */ /* 0x000fe20000000000 */
[C---:B------:R-:W-:Y:S01]  /*6080*/  IMAD R28, R5.reuse, R8, R29 ;  /* 0x00000008051c7224 */ /* 0x040fe200078e021d */
[C---:B------:R-:W-:Y:S01]  /*6090*/  LOP3.LUT R112, R6.reuse, 0x124, RZ, 0xfc, !PT ;  /* 0x0000012406707812 */ /* 0x040fe200078efcff */
[----:B------:R-:W-:Y:S01]  /*60a0*/  IMAD.MOV R9, RZ, RZ, -R9 ;  /* 0x000000ffff097224 */ /* 0x000fe200078e0a09 */
[----:B------:R-:W-:Y:S01]  /*60b0*/  LOP3.LUT R113, R6, 0x122, RZ, 0xfc, !PT ;  /* 0x0000012206717812 */ /* 0x000fe200078efcff */
[--C-:B------:R-:W-:Y:S01]  /*60c0*/  @!P1 IMAD.IADD R26, R26, 0x1, -R5.reuse ;  /* 0x000000011a1a9824 */ /* 0x100fe200078e0a05 */
[----:B------:R-:W-:Y:S01]  /*60d0*/  ISETP.GT.U32.AND P1, PT, R5, R28, PT ;  /* 0x0000001c0500720c */ /* 0x000fe20003f24070 */
[----:B------:R-:W-:Y:S01]  /*60e0*/  @!P4 IMAD.IADD R25, R25, 0x1, -R5 ;  /* 0x000000011919c824 */ /* 0x000fe200078e0a05 */
[----:B------:R-:W-:Y:S01]  /*60f0*/  ISETP.GE.AND P4, PT, R33, RZ, PT ;  /* 0x000000ff2100720c */ /* 0x000fe20003f86270 */
[C---:B------:R-:W-:Y:S01]  /*6100*/  IMAD R29, R5.reuse, R9, R30 ;  /* 0x00000009051d7224 */ /* 0x040fe200078e021e */
[----:B------:R-:W-:Y:S01]  /*6110*/  IABS R33, R36 ;  /* 0x0000002400217213 */ /* 0x000fe20000000000 */
[----:B------:R-:W-:Y:S01]  /*6120*/  @!P6 IMAD.MOV R25, RZ, RZ, -R25 ;  /* 0x000000ffff19e224 */ /* 0x000fe200078e0a19 */
[----:B------:R-:W-:Y:S01]  /*6130*/  LOP3.LUT R115, R6, 0x120, RZ, 0xfc, !PT ;  /* 0x0000012006737812 */ /* 0x000fe200078efcff */
[C---:B------:R-:W-:Y:S01]  /*6140*/  IMAD R30, R5.reuse, R32, R31 ;  /* 0x00000020051e7224 */ /* 0x040fe200078e021f */
[----:B------:R-:W-:Y:S01]  /*6150*/  ISETP.GT.U32.AND P6, PT, R5, R29, PT ;  /* 0x0000001d0500720c */ /* 0x000fe20003fc4070 */
[--C-:B------:R-:W-:Y:S01]  /*6160*/  @!P5 IMAD.IADD R27, R27, 0x1, -R5.reuse ;  /* 0x000000011b1bd824 */ /* 0x100fe200078e0a05 */
[----:B------:R-:W-:Y:S01]  /*6170*/  IABS R111, R115 ;  /* 0x00000073006f7213 */ /* 0x000fe20000000000 */
[----:B------:R-:W-:Y:S01]  /*6180*/  VIADD R8, R7, 0x1be ;  /* 0x000001be07087836 */ /* 0x000fe20000000000 */
[C---:B------:R-:W-:Y:S01]  /*6190*/  ISETP.GT.U32.AND P5, PT, R5.reuse, R30, PT ;  /* 0x0000001e0500720c */ /* 0x040fe20003fa4070 */
[----:B------:R-:W-:Y:S01]  /*61a0*/  @!P1 IMAD.IADD R28, R28, 0x1, -R5 ;  /* 0x000000011c1c9824 */ /* 0x000fe200078e0a05 */
[----:B------:R-:W-:Y:S01]  /*61b0*/  LOP3.LUT R116, R6, 0x11a, RZ, 0xfc, !PT ;  /* 0x0000011a06747812 */ /* 0x000fe200078efcff */
[----:B------:R-:W-:Y:S01]  /*61c0*/  @!P3 IMAD.MOV R26, RZ, RZ, -R26 ;  /* 0x000000ffff1ab224 */ /* 0x000fe200078e0a1a */
[----:B------:R-:W-:Y:S01]  /*61d0*/  IABS R32, R8 ;  /* 0x0000000800207213 */ /* 0x000fe20000000000 */
[----:B------:R-:W-:Y:S01]  /*61e0*/  IMAD.HI.U32 R9, R4, R33, RZ ;  /* 0x0000002104097227 */ /* 0x000fe200078e00ff */
[----:B------:R-:W-:-:S02]  /*61f0*/  ISETP.GT.U32.AND P1, PT, R5, R28, PT ;  /* 0x0000001c0500720c */ /* 0x000fc40003f24070 */
[----:B------:R-:W-:Y:S01]  /*6200*/  ISETP.GE.AND P3, PT, R8, RZ, PT ;  /* 0x000000ff0800720c */ /* 0x000fe20003f66270 */
[--C-:B------:R-:W-:Y:S01]  /*6210*/  @!P6 IMAD.IADD R29, R29, 0x1, -R5.reuse ;  /* 0x000000011d1de824 */ /* 0x100fe200078e0a05 */
[----:B------:R-:W-:Y:S01]  /*6220*/  IABS R114, R116 ;  /* 0x0000007400727213 */ /* 0x000fe20000000000 */
[----:B------:R-:W-:Y:S01]  /*6230*/  IMAD.HI.U32 R8, R4, R32, RZ ;  /* 0x0000002004087227 */ /* 0x000fe200078e00ff */
[----:B------:R-:W-:Y:S02]  /*6240*/  LOP3.LUT R119, R6, 0x116, RZ, 0xfc, !PT ;  /* 0x0000011606777812 */ /* 0x000fe400078efcff */
[C---:B------:R-:W-:Y:S01]  /*6250*/  ISETP.GT.U32.AND P6, PT, R5.reuse, R29, PT ;  /* 0x0000001d0500720c */ /* 0x040fe20003fc4070 */
[----:B------:R-:W-:Y:S01]  /*6260*/  @!P5 IMAD.IADD R30, R30, 0x1, -R5 ;  /* 0x000000011e1ed824 */ /* 0x000fe200078e0a05 */
[----:B------:R-:W-:Y:S01]  /*6270*/  LOP3.LUT R121, R6, 0x114, RZ, 0xfc, !PT ;  /* 0x0000011406797812 */ /* 0x000fe200078efcff */
[----:B------:R-:W-:Y:S01]  /*6280*/  @!P2 IMAD.MOV R27, RZ, RZ, -R27 ;  /* 0x000000ffff1ba224 */ /* 0x000fe200078e0a1b */
[----:B------:R-:W-:Y:S01]  /*6290*/  ISETP.GE.AND P2, PT, R34, RZ, PT ;  /* 0x000000ff2200720c */ /* 0x000fe20003f46270 */
[----:B------:R-:W-:Y:S01]  /*62a0*/  IMAD.HI.U32 R31, R4, R35, RZ ;  /* 0x00000023041f7227 */ /* 0x000fe200078e00ff */
[----:B------:R-:W-:-:S02]  /*62b0*/  ISETP.GT.U32.AND P5, PT, R5, R30, PT ;  /* 0x0000001e0500720c */ /* 0x000fc40003fa4070 */
[----:B------:R-:W-:Y:S01]  /*62c0*/  LOP3.LUT R122, R6, 0x112, RZ, 0xfc, !PT ;  /* 0x00000112067a7812 */ /* 0x000fe200078efcff */
[----:B------:R-:W-:Y:S01]  /*62d0*/  IMAD.MOV R8, RZ, RZ, -R8 ;  /* 0x000000ffff087224 */ /* 0x000fe200078e0a08 */
[----:B------:R-:W-:Y:S01]  /*62e0*/  IABS R117, R121 ;  /* 0x0000007900757213 */ /* 0x000fe20000000000 */
[----:B------:R-:W-:Y:S01]  /*62f0*/  IMAD.MOV R34, RZ, RZ, -R9 ;  /* 0x000000ffff227224 */ /* 0x000fe200078e0a09 */
[----:B------:R-:W-:Y:S01]  /*6300*/  IABS R118, R122 ;  /* 0x0000007a00767213 */ /* 0x000fe20000000000 */
[----:B------:R-:W-:Y:S01]  /*6310*/  @!P1 IMAD.IADD R28, R28, 0x1, -R5 ;  /* 0x000000011c1c9824 */ /* 0x000fe200078e0a05 */
[----:B------:R-:W-:Y:S01]  /*6320*/  ISETP.GE.AND P1, PT, R36, RZ, PT ;  /* 0x000000ff2400720c */ /* 0x000fe20003f26270 */
[----:B------:R-:W-:Y:S01]  /*6330*/  IMAD.MOV R36, RZ, RZ, -R31 ;  /* 0x000000ffff247224 */ /* 0x000fe200078e0a1f */
[C---:B------:R-:W-:Y:S01]  /*6340*/  LOP3.LUT R123, R6.reuse, 0x110, RZ, 0xfc, !PT ;  /* 0x00000110067b7812 */ /* 0x040fe200078efcff */
[C---:B------:R-:W-:Y:S01]  /*6350*/  IMAD R31, R5.reuse, R8, R32 ;  /* 0x00000008051f7224 */ /* 0x040fe200078e0220 */
        /* <DEDUP_REMOVED lines=9> */
[----:B------:R-:W-:Y:S01]  /*63f0*/  @!P5 IMAD.IADD R30, R30, 0x1, -R5 ;  /* 0x000000011e1ed824 */ /* 0x000fe200078e0a05 */
[----:B------:R-:W-:Y:S01]  /*6400*/  ISETP.GT.U32.AND P5, PT, R5, R33, PT ;  /* 0x000000210500720c */ /* 0x000fe20003fa4070 */
[----:B------:R-:W-:Y:S01]  /*6410*/  @!P4 IMAD.MOV R29, RZ, RZ, -R29 ;  /* 0x000000ffff1dc224 */ /* 0x000fe200078e0a1d */
[----:B------:R-:W-:Y:S01]  /*6420*/  IABS R35, R38 ;  /* 0x0000002600237213 */ /* 0x000fe20000000000 */
[----:B------:R-:W-:Y:S01]  /*6430*/  @!P2 IMAD.MOV R30, RZ, RZ, -R30 ;  /* 0x000000ffff1ea224 */ /* 0x000fe200078e0a1e */
[----:B------:R-:W-:Y:S01]  /*6440*/  IABS R36, R40 ;  /* 0x0000002800247213 */ /* 0x000fe20000000000 */
[----:B0-----:R-:W-:Y:S01]  /*6450*/  VIADD R14, R7, 0xe ;  /* 0x0000000e070e7836 */ /* 0x001fe20000000000 */
[----:B------:R-:W-:Y:S01]  /*6460*/  ISETP.GE.AND P4, PT, R37, RZ, PT ;  /* 0x000000ff2500720c */ /* 0x000fe20003f86270 */
[----:B------:R-:W-:Y:S01]  /*6470*/  @!P6 IMAD.IADD R31, R31, 0x1, -R5 ;  /* 0x000000011f1fe824 */ /* 0x000fe200078e0a05 */
[----:B------:R-:W-:Y:S01]  /*6480*/  ISETP.GE.AND P6, PT, R8, RZ, PT ;  /* 0x000000ff0800720c */ /* 0x000fe20003fc6270 */
[----:B------:R-:W-:Y:S01]  /*6490*/  IMAD.HI.U32 R8, R4, R34, RZ ;  /* 0x0000002204087227 */ /* 0x000fe200078e00ff */
[----:B------:R-:W-:-:S02]  /*64a0*/  IABS R37, R41 ;  /* 0x0000002900257213 */ /* 0x000fc40000000000 */
[----:B------:R-:W-:Y:S01]  /*64b0*/  IABS R120, R124 ;  /* 0x0000007c00787213 */ /* 0x000fe20000000000 */
[--C-:B------:R-:W-:Y:S01]  /*64c0*/  @!P0 IMAD.IADD R32, R32, 0x1, -R5.reuse ;  /* 0x0000000120208824 */ /* 0x100fe200078e0a05 */
[----:B------:R-:W-:Y:S01]  /*64d0*/  ISETP.GT.U32.AND P0, PT, R5, R31, PT ;  /* 0x0000001f0500720c */ /* 0x000fe20003f04070 */
[----:B------:R-:W-:Y:S01]  /*64e0*/  @!P5 IMAD.IADD R33, R33, 0x1, -R5 ;  /* 0x000000012121d824 */ /* 0x000fe200078e0a05 */
[----:B------:R-:W-:Y:S01]  /*64f0*/  LOP3.LUT R127, R6, 0x108, RZ, 0xfc, !PT ;  /* 0x00000108067f7812 */ /* 0x000fe200078efcff */
[----:B------:R-:W-:Y:S01]  /*6500*/  IMAD.MOV R9, RZ, RZ, -R8 ;  /* 0x000000ffff097224 */ /* 0x000fe200078e0a08 */
[C---:B------:R-:W-:Y:S01]  /*6510*/  ISETP.GT.U32.AND P5, PT, R5.reuse, R32, PT ;  /* 0x000000200500720c */ /* 0x040fe20003fa4070 */
[----:B------:R-:W-:Y:S01]  /*6520*/  IMAD.HI.U32 R8, R4, R35, RZ ;  /* 0x0000002304087227 */ /* 0x000fe200078e00ff */
[C---:B------:R-:W-:Y:S02]  /*6530*/  ISETP.GT.U32.AND P2, PT, R5.reuse, R33, PT ;  /* 0x000000210500720c */ /* 0x040fe40003f44070 */
[C---:B------:R-:W-:Y:S01]  /*6540*/  LOP3.LUT R126, R6.reuse, 0x10a, RZ, 0xfc, !PT ;  /* 0x0000010a067e7812 */ /* 0x040fe200078efcff */
[----:B------:R-:W-:Y:S01]  /*6550*/  IMAD.MOV R8, RZ, RZ, -R8 ;  /* 0x000000ffff087224 */ /* 0x000fe200078e0a08 */
[C---:B------:R-:W-:Y:S01]  /*6560*/  LOP3.LUT R128, R6.reuse, 0x104, RZ, 0xfc, !PT ;  /* 0x0000010406807812 */ /* 0x040fe200078efcff */
[C---:B------:R-:W-:Y:S01]  /*6570*/  IMAD R34, R5.reuse, R9, R34 ;  /* 0x0000000905227224 */ /* 0x040fe200078e0222 */
[C---:B------:R-:W-:Y:S01]  /*6580*/  LOP3.LUT R131, R6.reuse, 0x102, RZ, 0xfc, !PT ;  /* 0x0000010206837812 */ /* 0x040fe200078efcff */
[----:B------:R-:W-:Y:S01]  /*6590*/  IMAD R35, R5, R8, R35 ;  /* 0x0000000805237224 */ /* 0x000fe200078e0223 */
[----:B------:R-:W-:Y:S01]  /*65a0*/  LOP3.LUT R132, R6, 0x100, RZ, 0xfc, !PT ;  /* 0x0000010006847812 */ /* 0x000fe200078efcff */
[--C-:B------:R-:W-:Y:S01]  /*65b0*/  @!P0 IMAD.IADD R31, R31, 0x1, -R5.reuse ;  /* 0x000000011f1f8824 */ /* 0x100fe200078e0a05 */
[C---:B------:R-:W-:Y:S01]  /*65c0*/  ISETP.GT.U32.AND P0, PT, R5.reuse, R34, PT ;  /* 0x000000220500720c */ /* 0x040fe20003f04070 */
[----:B------:R-:W-:Y:S01]  /*65d0*/  @!P5 IMAD.IADD R32, R32, 0x1, -R5 ;  /* 0x000000012020d824 */ /* 0x000fe200078e0a05 */
[----:B------:R-:W-:Y:S01]  /*65e0*/  ISETP.GT.U32.AND P5, PT, R5, R35, PT ;  /* 0x000000230500720c */ /* 0x000fe20003fa4070 */
[----:B------:R-:W-:Y:S01]  /*65f0*/  IMAD.HI.U32 R8, R4, R36, RZ ;  /* 0x0000002404087227 */ /* 0x000fe200078e00ff */
[----:B------:R-:W-:-:S02]  /*6600*/  IABS R129, R132 ;  /* 0x0000008400817213 */ /* 0x000fc40000000000 */
[C---:B------:R-:W-:Y:S01]  /*6610*/  LOP3.LUT R134, R6.reuse, 0xfa, RZ, 0xfc, !PT ;  /* 0x000000fa06867812 */ /* 0x040fe200078efcff */
[----:B------:R-:W-:Y:S01]  /*6620*/  IMAD.MOV R8, RZ, RZ, -R8 ;  /* 0x000000ffff087224 */ /* 0x000fe200078e0a08 */
[C---:B------:R-:W-:Y:S01]  /*6630*/  LOP3.LUT R133, R6.reuse, 0xfc, RZ, 0xfc, !PT ;  /* 0x000000fc06857812 */ /* 0x040fe200078efcff */
[----:B------:R-:W-:Y:S01]  /*6640*/  @!P3 IMAD.MOV R31, RZ, RZ, -R31 ;  /* 0x000000ffff1fb224 */ /* 0x000fe200078e0a1f */
[C---:B------:R-:W-:Y:S01]  /*6650*/  LOP3.LUT R135, R6.reuse, 0xf6, RZ, 0xfc, !PT ;  /* 0x000000f606877812 */ /* 0x040fe200078efcff */
[----:B------:R-:W-:Y:S01]  /*6660*/  IMAD R36, R5, R8, R36 ;  /* 0x0000000805247224 */ /* 0x000fe200078e0224 */
[----:B------:R-:W-:Y:S01]  /*6670*/  LOP3.LUT R137, R6, 0xf4, RZ, 0xfc, !PT ;  /* 0x000000f406897812 */ /* 0x000fe200078efcff */
[--C-:B------:R-:W-:Y:S01]  /*6680*/  @!P0 IMAD.IADD R34, R34, 0x1, -R5.reuse ;  /* 0x0000000122228824 */ /* 0x100fe200078e0a05 */
[----:B------:R-:W-:Y:S01]  /*6690*/  ISETP.GE.AND P0, PT, R40, RZ, PT ;  /* 0x000000ff2800720c */ /* 0x000fe20003f06270 */
[----:B------:R-:W-:Y:S01]  /*66a0*/  @!P5 IMAD.IADD R35, R35, 0x1, -R5 ;  /* 0x000000012323d824 */ /* 0x000fe200078e0a05 */
[----:B------:R-:W-:Y:S01]  /*66b0*/  LOP3.LUT R138, R6, 0xf2, RZ, 0xfc, !PT ;  /* 0x000000f2068a7812 */ /* 0x000fe200078efcff */
[----:B------:R-:W-:Y:S01]  /*66c0*/  IMAD.HI.U32 R8, R4, R37, RZ ;  /* 0x0000002504087227 */ /* 0x000fe200078e00ff */
[----:B------:R-:W-:-:S02]  /*66d0*/  ISETP.GT.U32.AND P3, PT, R5, R34, PT ;  /* 0x000000220500720c */ /* 0x000fc40003f64070 */
[----:B------:R-:W-:Y:S01]  /*66e0*/  ISETP.GT.U32.AND P5, PT, R5, R35, PT ;  /* 0x000000230500720c */ /* 0x000fe20003fa4070 */
[----:B------:R-:W-:Y:S01]  /*66f0*/  @!P2 IMAD.IADD R33, R33, 0x1, -R5 ;  /* 0x000000012121a824 */ /* 0x000fe200078e0a05 */
[----:B------:R-:W-:Y:S01]  /*6700*/  ISETP.GE.AND P2, PT, R38, RZ, PT ;  /* 0x000000ff2600720c */ /* 0x000fe20003f46270 */
[----:B------:R-:W-:Y:S01]  /*6710*/  IMAD.MOV R38, RZ, RZ, -R8 ;  /* 0x000000ffff267224 */ /* 0x000fe200078e0a08 */
[----:B------:R-:W-:Y:S01]  /*6720*/  LOP3.LUT R140, R6, 0xf0, RZ, 0xfc, !PT ;  /* 0x000000f0068c7812 */ /* 0x000fe200078efcff */
[----:B------:R-:W-:Y:S01]  /*6730*/  @!P1 IMAD.MOV R32, RZ, RZ, -R32 ;  /* 0x000000ffff209224 */ /* 0x000fe200078e0a20 */
[C---:B------:R-:W-:Y:S01]  /*6740*/  ISETP.GT.U32.AND P1, PT, R5.reuse, R36, PT ;  /* 0x000000240500720c */ /* 0x040fe20003f24070 */
[----:B------:R-:W-:Y:S01]  /*6750*/  IMAD.HI.U32 R9, R4, R39, RZ ;  /* 0x0000002704097227 */ /* 0x000fe200078e00ff */
[----:B------:R-:W-:Y:S02]  /*6760*/  IABS R136, R140 ;  /* 0x0000008c00887213 */ /* 0x000fe40000000000 */
        /* <DEDUP_REMOVED lines=10> */
[----:B------:R-:W-:Y:S01]  /*6810*/  LOP3.LUT R146, R6, 0xe4, RZ, 0xfc, !PT ;  /* 0x000000e406927812 */ /* 0x000fe200078efcff */
[----:B------:R-:W-:Y:S01]  /*6820*/  @!P1 IMAD.IADD R36, R36, 0x1, -R5 ;  /* 0x0000000124249824 */ /* 0x000fe200078e0a05 */
[----:B------:R-:W-:Y:S01]  /*6830*/  LOP3.LUT R147, R6, 0xe2, RZ, 0xfc, !PT ;  /* 0x000000e206937812 */ /* 0x000fe200078efcff */
[----:B------:R-:W-:Y:S01]  /*6840*/  @!P6 IMAD.MOV R34, RZ, RZ, -R34 ;  /* 0x000000ffff22e224 */ /* 0x000fe200078e0a22 */
[----:B------:R-:W-:Y:S01]  /*6850*/  ISETP.GT.U32.AND P6, PT, R5, R38, PT ;  /* 0x000000260500720c */ /* 0x000fe20003fc4070 */
[----:B------:R-:W-:Y:S01]  /*6860*/  VIADD R8, R7, 0x1ae ;  /* 0x000001ae07087836 */ /* 0x000fe20000000000 */
[----:B------:R-:W-:Y:S01]  /*6870*/  ISETP.GT.U32.AND P1, PT, R5, R36, PT ;  /* 0x000000240500720c */ /* 0x000fe20003f24070 */
[----:B------:R-:W-:Y:S01]  /*6880*/  @!P4 IMAD.MOV R33, RZ, RZ, -R33 ;  /* 0x000000ffff21c224 */ /* 0x000fe200078e0a21 */
[----:B------:R-:W-:Y:S01]  /*6890*/  ISETP.GE.AND P4, PT, R41, RZ, PT ;  /* 0x000000ff2900720c */ /* 0x000fe20003f86270 */
[----:B------:R-:W-:Y:S01]  /*68a0*/  @!P5 IMAD.IADD R37, R37, 0x1, -R5 ;  /* 0x000000012525d824 */ /* 0x000fe200078e0a05 */
[----:B------:R-:W-:Y:S01]  /*68b0*/  IABS R39, R8 ;  /* 0x0000000800277213 */ /* 0x000fe20000000000 */
[----:B------:R-:W-:Y:S01]  /*68c0*/  @!P2 IMAD.MOV R35, RZ, RZ, -R35 ;  /* 0x000000ffff23a224 */ /* 0x000fe200078e0a23 */
[----:B------:R-:W-:-:S02]  /*68d0*/  ISETP.GE.AND P3, PT, R8, RZ, PT ;  /* 0x000000ff0800720c */ /* 0x000fc40003f66270 */
[----:B------:R-:W-:Y:S01]  /*68e0*/  IABS R41, R9 ;  /* 0x0000000900297213 */ /* 0x000fe20000000000 */
[----:B------:R-:W-:Y:S01]  /*68f0*/  IMAD.HI.U32 R8, R4, R39, RZ ;  /* 0x0000002704087227 */ /* 0x000fe200078e00ff */
[----:B------:R-:W-:Y:S02]  /*6900*/  ISETP.GT.U32.AND P2, PT, R5, R37, PT ;  /* 0x000000250500720c */ /* 0x000fe40003f44070 */
[----:B------:R-:W-:Y:S01]  /*6910*/  ISETP.GE.AND P5, PT, R43, RZ, PT ;  /* 0x000000ff2b00720c */ /* 0x000fe20003fa6270 */
[----:B------:R-:W-:Y:S01]  /*6920*/  @!P6 IMAD.IADD R38, R38, 0x1, -R5 ;  /* 0x000000012626e824 */ /* 0x000fe200078e0a05 */
[----:B------:R-:W-:Y:S01]  /*6930*/  IABS R43, R47 ;  /* 0x0000002f002b7213 */ /* 0x000fe20000000000 */
[----:B------:R-:W-:Y:S01]  /*6940*/  IMAD.MOV R40, RZ, RZ, -R8 ;  /* 0x000000ffff287224 */ /* 0x000fe200078e0a08 */
[----:B------:R-:W-:Y:S01]  /*6950*/  IABS R142, R146 ;  /* 0x00000092008e7213 */ /* 0x000fe20000000000 */
[----:B------:R-:W-:Y:S01]  /*6960*/  IMAD.HI.U32 R8, R4, R41, RZ ;  /* 0x0000002904087227 */ /* 0x000fe200078e00ff */
[----:B------:R-:W-:-:S02]  /*6970*/  ISETP.GT.U32.AND P6, PT, R5, R38, PT ;  /* 0x000000260500720c */ /* 0x000fc40003fc4070 */
[----:B------:R-:W-:Y:S01]  /*6980*/  IABS R143, R147 ;  /* 0x00000093008f7213 */ /* 0x000fe20000000000 */
[----:B------:R-:W-:Y:S01]  /*6990*/  @!P1 IMAD.IADD R36, R36, 0x1, -R5 ;  /* 0x0000000124249824 */ /* 0x000fe200078e0a05 */
[----:B------:R-:W-:Y:S01]  /*69a0*/  ISETP.GE.AND P1, PT, R9, RZ, PT ;  /* 0x000000ff0900720c */ /* 0x000fe20003f26270 */
[----:B------:R-:W-:Y:S01]  /*69b0*/  IMAD.HI.U32 R9, R4, R42, RZ ;  /* 0x0000002a04097227 */ /* 0x000fe200078e00ff */
[C---:B------:R-:W-:Y:S02]  /*69c0*/  LOP3.LUT R148, R6.reuse, 0xe0, RZ, 0xfc, !PT ;  /* 0x000000e006947812 */ /* 0x040fe400078efcff */
[C---:B------:R-:W-:Y:S01]  /*69d0*/  LOP3.LUT R149, R6.reuse, 0xdc, RZ, 0xfc, !PT ;  /* 0x000000dc06957812 */ /* 0x040fe200078efcff */
[----:B------:R-:W-:Y:S01]  /*69e0*/  IMAD.MOV R8, RZ, RZ, -R8 ;  /* 0x000000ffff087224 */ /* 0x000fe200078e0a08 */
[C---:B------:R-:W-:Y:S01]  /*69f0*/  LOP3.LUT R150, R6.reuse, 0xda, RZ, 0xfc, !PT ;  /* 0x000000da06967812 */ /* 0x040fe200078efcff */
[----:B------:R-:W-:Y:S01]  /*6a00*/  IMAD R39, R5, R40, R39 ;  /* 0x0000002805277224 */ /* 0x000fe200078e0227 */
[----:B------:R-:W-:Y:S01]  /*6a10*/  IABS R145, R149 ;  /* 0x0000009500917213 */ /* 0x000fe20000000000 */
[----:B------:R-:W-:Y:S01]  /*6a20*/  IMAD.MOV R9, RZ, RZ, -R9 ;  /* 0x000000ffff097224 */ /* 0x000fe200078e0a09 */
[----:B------:R-:W-:Y:S01]  /*6a30*/  LOP3.LUT R151, R6, 0xd8, RZ, 0xfc, !PT ;  /* 0x000000d806977812 */ /* 0x000fe200078efcff */
[----:B------:R-:W-:Y:S01]  /*6a40*/  @!P2 IMAD.IADD R37, R37, 0x1, -R5 ;  /* 0x000000012525a824 */ /* 0x000fe200078e0a05 */
[----:B------:R-:W-:Y:S01]  /*6a50*/  ISETP.GE.AND P2, PT, R44, RZ, PT ;  /* 0x000000ff2c00720c */ /* 0x000fe20003f46270 */
[C---:B------:R-:W-:Y:S01]  /*6a60*/  IMAD R40, R5.reuse, R8, R41 ;  /* 0x0000000805287224 */ /* 0x040fe200078e0229 */
[----:B------:R-:W-:Y:S01]  /*6a70*/  LOP3.LUT R8, R6, 0x1a8, RZ, 0xfc, !PT ;  /* 0x000001a806087812 */ /* 0x000fe200078efcff */
[----:B------:R-:W-:Y:S01]  /*6a80*/  @!P0 IMAD.MOV R36, RZ, RZ, -R36 ;  /* 0x000000ffff248224 */ /* 0x000fe200078e0a24 */
[C---:B------:R-:W-:Y:S01]  /*6a90*/  ISETP.GT.U32.AND P0, PT, R5.reuse, R39, PT ;  /* 0x000000270500720c */ /* 0x040fe20003f04070 */
[C---:B------:R-:W-:Y:S01]  /*6aa0*/  IMAD R41, R5.reuse, R9, R42 ;  /* 0x0000000905297224 */ /* 0x040fe200078e022a */
[----:B------:R-:W-:Y:S01]  /*6ab0*/  IABS R42, R8 ;  /* 0x00000008002a7213 */ /* 0x000fe20000000000 */
[----:B------:R-:W-:Y:S01]  /*6ac0*/  @!P4 IMAD.MOV R37, RZ, RZ, -R37 ;  /* 0x000000ffff25c224 */ /* 0x000fe200078e0a25 */
[C---:B------:R-:W-:Y:S01]  /*6ad0*/  ISETP.GT.U32.AND P4, PT, R5.reuse, R40, PT ;  /* 0x000000280500720c */ /* 0x040fe20003f84070 */
[----:B------:R-:W-:Y:S01]  /*6ae0*/  @!P6 IMAD.IADD R38, R38, 0x1, -R5 ;  /* 0x000000012626e824 */ /* 0x000fe200078e0a05 */
[----:B------:R-:W-:-:S02]  /*6af0*/  ISETP.GT.U32.AND P6, PT, R5, R41, PT ;  /* 0x000000290500720c */ /* 0x000fc40003fc4070 */
[C---:B------:R-:W-:Y:S01]  /*6b00*/  LOP3.LUT R152, R6.reuse, 0xd4, RZ, 0xfc, !PT ;  /* 0x000000d406987812 */ /* 0x040fe200078efcff */
[----:B------:R-:W-:Y:S01]  /*6b10*/  @!P5 IMAD.MOV R38, RZ, RZ, -R38 ;  /* 0x000000ffff26d224 */ /* 0x000fe200078e0a26 */
[C---:B------:R-:W-:Y:S02]  /*6b20*/  LOP3.LUT R155, R6.reuse, 0xd2, RZ, 0xfc, !PT ;  /* 0x000000d2069b7812 */ /* 0x040fe400078efcff */
[----:B------:R-:W-:Y:S01]  /*6b30*/  LOP3.LUT R156, R6, 0xd0, RZ, 0xfc, !PT ;  /* 0x000000d0069c7812 */ /* 0x000fe200078efcff */
[--C-:B------:R-:W-:Y:S01]  /*6b40*/  @!P0 IMAD.IADD R39, R39, 0x1, -R5.reuse ;  /* 0x0000000127278824 */ /* 0x100fe200078e0a05 */
[----:B------:R-:W-:Y:S01]  /*6b50*/  ISETP.GE.AND P0, PT, R8, RZ, PT ;  /* 0x000000ff0800720c */ /* 0x000fe20003f06270 */
[----:B------:R-:W-:Y:S01]  /*6b60*/  IMAD.HI.U32 R8, R4, R42, RZ ;  /* 0x0000002a04087227 */ /* 0x000fe200078e00ff */
[----:B------:R-:W-:Y:S02]  /*6b70*/  IABS R153, R156 ;  /* 0x0000009c00997213 */ /* 0x000fe40000000000 */
[----:B------:R-:W-:Y:S01]  /*6b80*/  LOP3.LUT R158, R6, 0xca, RZ, 0xfc, !PT ;  /* 0x000000ca069e7812 */ /* 0x000fe200078efcff */
[--C-:B------:R-:W-:Y:S01]  /*6b90*/  @!P4 IMAD.IADD R40, R40, 0x1, -R5.reuse ;  /* 0x000000012828c824 */ /* 0x100fe200078e0a05 */
[----:B------:R-:W-:Y:S01]  /*6ba0*/  ISETP.GT.U32.AND P4, PT, R5, R39, PT ;  /* 0x000000270500720c */ /* 0x000fe20003f84070 */
[----:B------:R-:W-:Y:S01]  /*6bb0*/  @!P6 IMAD.IADD R41, R41, 0x1, -R5 ;  /* 0x000000012929e824 */ /* 0x000fe200078e0a05 */
[----:B------:R-:W-:Y:S01]  /*6bc0*/  LOP3.LUT R157, R6, 0xcc, RZ, 0xfc, !PT ;  /* 0x000000cc069d7812 */ /* 0x000fe200078efcff */
        /* <DEDUP_REMOVED lines=9> */
[C---:B------:R-:W-:Y:S01]  /*6c60*/  LOP3.LUT R164, R6.reuse, 0xc0, RZ, 0xfc, !PT ;  /* 0x000000c006a47812 */ /* 0x040fe200078efcff */
[----:B------:R-:W-:Y:S01]  /*6c70*/  IMAD R42, R5, R9, R42 ;  /* 0x00000009052a7224 */ /* 0x000fe200078e022a */
[----:B------:R-:W-:Y:S01]  /*6c80*/  LOP3.LUT R165, R6, 0xba, RZ, 0xfc, !PT ;  /* 0x000000ba06a57812 */ /* 0x000fe200078efcff */
[----:B------:R-:W-:Y:S01]  /*6c90*/  IMAD.HI.U32 R9, R4, R46, RZ ;  /* 0x0000002e04097227 */ /* 0x000fe200078e00ff */
[----:B------:R-:W-:-:S02]  /*6ca0*/  IABS R160, R164 ;  /* 0x000000a400a07213 */ /* 0x000fc40000000000 */
[----:B------:R-:W-:Y:S01]  /*6cb0*/  IABS R163, R165 ;  /* 0x000000a500a37213 */ /* 0x000fe20000000000 */
[----:B------:R-:W-:Y:S01]  /*6cc0*/  IMAD.MOV R8, RZ, RZ, -R8 ;  /* 0x000000ffff087224 */ /* 0x000fe200078e0a08 */
[C---:B------:R-:W-:Y:S01]  /*6cd0*/  LOP3.LUT R168, R6.reuse, 0xb6, RZ, 0xfc, !PT ;  /* 0x000000b606a87812 */ /* 0x040fe200078efcff */
[----:B------:R-:W-:Y:S01]  /*6ce0*/  @!P4 IMAD.IADD R39, R39, 0x1, -R5 ;  /* 0x000000012727c824 */ /* 0x000fe200078e0a05 */
[C---:B------:R-:W-:Y:S01]  /*6cf0*/  ISETP.GT.U32.AND P4, PT, R5.reuse, R42, PT ;  /* 0x0000002a0500720c */ /* 0x040fe20003f84070 */
[----:B------:R-:W-:Y:S01]  /*6d00*/  IMAD R43, R5, R44, R43 ;  /* 0x0000002c052b7224 */ /* 0x000fe200078e022b */
[----:B------:R-:W-:Y:S01]  /*6d10*/  LOP3.LUT R170, R6, 0xb4, RZ, 0xfc, !PT ;  /* 0x000000b406aa7812 */ /* 0x000fe200078efcff */
[----:B------:R-:W-:Y:S01]  /*6d20*/  @!P5 IMAD.IADD R40, R40, 0x1, -R5 ;  /* 0x000000012828d824 */ /* 0x000fe200078e0a05 */
[----:B------:R-:W-:Y:S01]  /*6d30*/  ISETP.GE.AND P5, PT, R47, RZ, PT ;  /* 0x000000ff2f00720c */ /* 0x000fe20003fa6270 */
[----:B------:R-:W-:Y:S01]  /*6d40*/  IMAD.MOV R9, RZ, RZ, -R9 ;  /* 0x000000ffff097224 */ /* 0x000fe200078e0a09 */
[----:B------:R-:W-:Y:S01]  /*6d50*/  LOP3.LUT R171, R6, 0xb2, RZ, 0xfc, !PT ;  /* 0x000000b206ab7812 */ /* 0x000fe200078efcff */
[----:B------:R-:W-:Y:S01]  /*6d60*/  IMAD R44, R5, R8, R45 ;  /* 0x00000008052c7224 */ /* 0x000fe200078e022d */
[----:B------:R-:W-:Y:S01]  /*6d70*/  IABS R166, R170 ;  /* 0x000000aa00a67213 */ /* 0x000fe20000000000 */
        /* <DEDUP_REMOVED lines=14> */
[----:B------:R-:W-:Y:S01]  /*6e60*/  @!P6 IMAD.IADD R43, R43, 0x1, -R5 ;  /* 0x000000012b2be824 */ /* 0x000fe200078e0a05 */
[----:B------:R-:W-:Y:S01]  /*6e70*/  IABS R47, R8 ;  /* 0x00000008002f7213 */ /* 0x000fe20000000000 */
[----:B------:R-:W-:Y:S01]  /*6e80*/  IMAD.HI.U32 R8, R4, R46, RZ ;  /* 0x0000002e04087227 */ /* 0x000fe200078e00ff */
[----:B------:R-:W-:-:S02]  /*6e90*/  ISETP.GT.U32.AND P3, PT, R5, R42, PT ;  /* 0x0000002a0500720c */ /* 0x000fc40003f64070 */
[----:B------:R-:W-:Y:S01]  /*6ea0*/  ISETP.GT.U32.AND P6, PT, R5, R43, PT ;  /* 0x0000002b0500720c */ /* 0x000fe20003fc4070 */
[--C-:B------:R-:W-:Y:S01]  /*6eb0*/  @!P1 IMAD.IADD R44, R44, 0x1, -R5.reuse ;  /* 0x000000012c2c9824 */ /* 0x100fe200078e0a05 */
[----:B------:R-:W-:Y:S01]  /*6ec0*/  ISETP.GE.AND P1, PT, R50, RZ, PT ;  /* 0x000000ff3200720c */ /* 0x000fe20003f26270 */
[----:B------:R-:W-:Y:S01]  /*6ed0*/  IMAD.MOV R8, RZ, RZ, -R8 ;  /* 0x000000ffff087224 */ /* 0x000fe200078e0a08 */
[----:B------:R-:W-:Y:S01]  /*6ee0*/  IABS R50, R54 ;  /* 0x0000003600327213 */ /* 0x000fe20000000000 */
[----:B------:R-:W-:Y:S01]  /*6ef0*/  @!P2 IMAD.IADD R45, R45, 0x1, -R5 ;  /* 0x000000012d2da824 */ /* 0x000fe200078e0a05 */
[C---:B------:R-:W-:Y:S01]  /*6f00*/  ISETP.GT.U32.AND P2, PT, R5.reuse, R44, PT ;  /* 0x0000002c0500720c */ /* 0x040fe20003f44070 */
[----:B------:R-:W-:Y:S01]  /*6f10*/  IMAD R46, R5, R8, R46 ;  /* 0x00000008052e7224 */ /* 0x000fe200078e022e */
[----:B------:R-:W-:Y:S01]  /*6f20*/  LOP3.LUT R173, R6, 0xac, RZ, 0xfc, !PT ;  /* 0x000000ac06ad7812 */ /* 0x000fe200078efcff */
[----:B------:R-:W-:Y:S01]  /*6f30*/  IMAD.HI.U32 R8, R4, R47, RZ ;  /* 0x0000002f04087227 */ /* 0x000fe200078e00ff */
[----:B------:R-:W-:-:S02]  /*6f40*/  LOP3.LUT R175, R6, 0xa8, RZ, 0xfc, !PT ;  /* 0x000000a806af7812 */ /* 0x000fc400078efcff */
[----:B------:R-:W-:Y:S01]  /*6f50*/  IABS R169, R173 ;  /* 0x000000ad00a97213 */ /* 0x000fe20000000000 */
        /* <DEDUP_REMOVED lines=13> */
[----:B------:R-:W-:-:S02]  /*7030*/  LOP3.LUT R176, R6, 0xa4, RZ, 0xfc, !PT ;  /* 0x000000a406b07812 */ /* 0x000fc400078efcff */
[C---:B------:R-:W-:Y:S01]  /*7040*/  LOP3.LUT R179, R6.reuse, 0xa2, RZ, 0xfc, !PT ;  /* 0x000000a206b37812 */ /* 0x040fe200078efcff */
[----:B------:R-:W-:Y:S01]  /*7050*/  IMAD.MOV R9, RZ, RZ, -R9 ;  /* 0x000000ffff097224 */ /* 0x000fe200078e0a09 */
[----:B------:R-:W-:Y:S01]  /*7060*/  LOP3.LUT R180, R6, 0xa0, RZ, 0xfc, !PT ;  /* 0x000000a006b47812 */ /* 0x000fe200078efcff */
[----:B------:R-:W-:Y:S01]  /*7070*/  @!P5 IMAD.MOV R43, RZ, RZ, -R43 ;  /* 0x000000ffff2bd224 */ /* 0x000fe200078e0a2b */
[----:B------:R-:W-:Y:S01]  /*7080*/  ISETP.GE.AND P5, PT, R51, RZ, PT ;  /* 0x000000ff3300720c */ /* 0x000fe20003fa6270 */
[----:B------:R-:W-:Y:S01]  /*7090*/  IMAD R48, R5, R9, R48 ;  /* 0x0000000905307224 */ /* 0x000fe200078e0230 */
[----:B------:R-:W-:Y:S01]  /*70a0*/  IABS R177, R180 ;  /* 0x000000b400b17213 */ /* 0x000fe20000000000 */
[----:B------:R-:W-:Y:S01]  /*70b0*/  @!P6 IMAD.IADD R46, R46, 0x1, -R5 ;  /* 0x000000012e2ee824 */ /* 0x000fe200078e0a05 */
[----:B------:R-:W-:Y:S01]  /*70c0*/  LOP3.LUT R181, R6, 0x9c, RZ, 0xfc, !PT ;  /* 0x0000009c06b57812 */ /* 0x000fe200078efcff */
[----:B------:R-:W-:Y:S01]  /*70d0*/  IMAD.HI.U32 R9, R4, R50, RZ ;  /* 0x0000003204097227 */ /* 0x000fe200078e00ff */
[----:B------:R-:W-:-:S02]  /*70e0*/  LOP3.LUT R182, R6, 0x9a, RZ, 0xfc, !PT ;  /* 0x0000009a06b67812 */ /* 0x000fc400078efcff */
        /* <DEDUP_REMOVED lines=23> */
[C---:B------:R-:W-:Y:S02]  /*7260*/  LOP3.LUT R186, R6.reuse, 0x92, RZ, 0xfc, !PT ;  /* 0x0000009206ba7812 */ /* 0x040fe400078efcff */
        /* <DEDUP_REMOVED lines=14> */
[----:B------:R-:W-:-:S02]  /*7350*/  IABS R187, R191 ;  /* 0x000000bf00bb7213 */ /* 0x000fc40000000000 */
[----:B------:R-:W-:Y:S01]  /*7360*/  ISETP.GT.U32.AND P4, PT, R5, R51, PT ;  /* 0x000000330500720c */ /* 0x000fe20003f84070 */
[--C-:B------:R-:W-:Y:S01]  /*7370*/  @!P1 IMAD.IADD R50, R50, 0x1, -R5.reuse ;  /* 0x0000000132329824 */ /* 0x100fe200078e0a05 */
[C---:B------:R-:W-:Y:S01]  /*7380*/  LOP3.LUT R195, R6.reuse, 0x84, RZ, 0xfc, !PT ;  /* 0x0000008406c37812 */ /* 0x040fe200078efcff */
[--C-:B------:R-:W-:Y:S01]  /*7390*/  @!P5 IMAD.IADD R49, R49, 0x1, -R5.reuse ;  /* 0x000000013131d824 */ /* 0x100fe200078e0a05 */
[----:B------:R-:W-:Y:S01]  /*73a0*/  LOP3.LUT R196, R6, 0x82, RZ, 0xfc, !PT ;  /* 0x0000008206c47812 */ /* 0x000fe200078efcff */
[--C-:B------:R-:W-:Y:S01]  /*73b0*/  @!P3 IMAD.IADD R48, R48, 0x1, -R5.reuse ;  /* 0x000000013030b824 */ /* 0x100fe200078e0a05 */
[C---:B------:R-:W-:Y:S01]  /*73c0*/  ISETP.GT.U32.AND P1, PT, R5.reuse, R50, PT ;  /* 0x000000320500720c */ /* 0x040fe20003f24070 */
[----:B------:R-:W-:Y:S01]  /*73d0*/  IMAD.HI.U32 R52, R4, R55, RZ ;  /* 0x0000003704347227 */ /* 0x000fe200078e00ff */
[----:B------:R-:W-:Y:S02]  /*73e0*/  ISETP.GT.U32.AND P5, PT, R5, R49, PT ;  /* 0x000000310500720c */ /* 0x000fe40003fa4070 */
[----:B------:R-:W-:Y:S01]  /*73f0*/  ISETP.GE.AND P3, PT, R9, RZ, PT ;  /* 0x000000ff0900720c */ /* 0x000fe20003f66270 */
[----:B------:R-:W-:Y:S01]  /*7400*/  IMAD.MOV R8, RZ, RZ, -R8 ;  /* 0x000000ffff087224 */ /* 0x000fe200078e0a08 */
[----:B------:R-:W-:Y:S01]  /*7410*/  IABS R192, R196 ;  /* 0x000000c400c07213 */ /* 0x000fe20000000000 */
        /* <DEDUP_REMOVED lines=20> */
[C---:B------:R-:W-:Y:S01]  /*7560*/  LOP3.LUT R202, R6.reuse, 0x74, RZ, 0xfc, !PT ;  /* 0x0000007406ca7812 */ /* 0x040fe200078efcff */
[C---:B------:R-:W-:Y:S01]  /*7570*/  IMAD R54, R5.reuse, R56, R55 ;  /* 0x0000003805367224 */ /* 0x040fe200078e0237 */
[----:B------:R-:W-:Y:S01]  /*7580*/  ISETP.GT.U32.AND P6, PT, R5, R53, PT ;  /* 0x000000350500720c */ /* 0x000fe20003fc4070 */
[--C-:B------:R-:W-:Y:S01]  /*7590*/  @!P4 IMAD.IADD R51, R51, 0x1, -R5.reuse ;  /* 0x000000013333c824 */ /* 0x100fe200078e0a05 */
[----:B------:R-:W-:Y:S01]  /*75a0*/  LOP3.LUT R204, R6, 0x70, RZ, 0xfc, !PT ;  /* 0x0000007006cc7812 */ /* 0x000fe200078efcff */
        /* <DEDUP_REMOVED lines=20> */
[----:B------:R-:W-:Y:S01]  /*76f0*/  IABS R205, R207 ;  /* 0x000000cf00cd7213 */ /* 0x000fe20000000000 */
[----:B------:R-:W-:Y:S01]  /*7700*/  IMAD.MOV R8, RZ, RZ, -R8 ;  /* 0x000000ffff087224 */ /* 0x000fe200078e0a08 */
[C---:B------:R-:W-:Y:S01]  /*7710*/  LOP3.LUT R208, R6.reuse, 0x66, RZ, 0xfc, !PT ;  /* 0x0000006606d07812 */ /* 0x040fe200078efcff */
[----:B------:R-:W-:Y:S01]  /*7720*/  IMAD.MOV R58, RZ, RZ, -R9 ;  /* 0x000000ffff3a7224 */ /* 0x000fe200078e0a09 */
[----:B------:R-:W-:Y:S01]  /*7730*/  LOP3.LUT R210, R6, 0x64, RZ, 0xfc, !PT ;  /* 0x0000006406d27812 */ /* 0x000fe200078efcff */
        /* <DEDUP_REMOVED lines=19> */
[----:B------:R-:W-:-:S02]  /*7870*/  IABS R60, R64 ;  /* 0x00000040003c7213 */ /* 0x000fc40000000000 */
[----:B------:R-:W-:Y:S01]  /*7880*/  ISETP.GE.AND P5, PT, R61, RZ, PT ;  /* 0x000000ff3d00720c */ /* 0x000fe20003fa6270 */
[--C-:B------:R-:W-:Y:S01]  /*7890*/  @!P6 IMAD.IADD R55, R55, 0x1, -R5.reuse ;  /* 0x000000013737e824 */ /* 0x100fe200078e0a05 */
[----:B------:R-:W-:Y:S01]  /*78a0*/  ISETP.GE.AND P6, PT, R8, RZ, PT ;  /* 0x000000ff0800720c */ /* 0x000fe20003fc6270 */
[----:B------:R-:W-:Y:S01]  /*78b0*/  IMAD.HI.U32 R8, R4, R58, RZ ;  /* 0x0000003a04087227 */ /* 0x000fe200078e00ff */
[----:B------:R-:W-:Y:S02]  /*78c0*/  IABS R61, R65 ;  /* 0x00000041003d7213 */ /* 0x000fe40000000000 */
        /* <DEDUP_REMOVED lines=9> */
[----:B------:R-:W-:Y:S01]  /*7960*/  IABS R212, R214 ;  /* 0x000000d600d47213 */ /* 0x000fe20000000000 */
        /* <DEDUP_REMOVED lines=12> */
[----:B------:R-:W-:Y:S01]  /*7a30*/  IABS R216, R217 ;  /* 0x000000d900d87213 */ /* 0x000fe20000000000 */
        /* <DEDUP_REMOVED lines=9> */
[----:B------:R-:W-:Y:S01]  /*7ad0*/  IABS R220, R221 ;  /* 0x000000dd00dc7213 */ /* 0x000fe20000000000 */
        /* <DEDUP_REMOVED lines=10> */
[C---:B------:R-:W-:Y:S02]  /*7b80*/  LOP3.LUT R227, R6.reuse, 0x44, RZ, 0xfc, !PT ;  /* 0x0000004406e37812 */ /* 0x040fe400078efcff */
        /* <DEDUP_REMOVED lines=33> */
[----:B------:R-:W-:Y:S01]  /*7da0*/  LOP3.LUT R232, R6, 0x36, RZ, 0xfc, !PT ;  /* 0x0000003606e87812 */ /* 0x000fe200078efcff */
[----:B------:R-:W-:Y:S01]  /*7db0*/  @!P1 IMAD.IADD R60, R60, 0x1, -R5 ;  /* 0x000000013c3c9824 */ /* 0x000fe200078e0a05 */
[----:B------:R-:W-:Y:S01]  /*7dc0*/  ISETP.GE.AND P1, PT, R9, RZ, PT ;  /* 0x000000ff0900720c */ /* 0x000fe20003f26270 */
[----:B------:R-:W-:Y:S01]  /*7dd0*/  IMAD.HI.U32 R9, R4, R66, RZ ;  /* 0x0000004204097227 */ /* 0x000fe200078e00ff */
[C---:B------:R-:W-:Y:S02]  /*7de0*/  LOP3.LUT R233, R6.reuse, 0x34, RZ, 0xfc, !PT ;  /* 0x0000003406e97812 */ /* 0x040fe400078efcff */
[----:B------:R-:W-:Y:S01]  /*7df0*/  IABS R237, R6 ;  /* 0x0000000600ed7213 */ /* 0x000fe20000000000 */
[----:B------:R-:W-:Y:S01]  /*7e00*/  IMAD.MOV R8, RZ, RZ, -R8 ;  /* 0x000000ffff087224 */ /* 0x000fe200078e0a08 */
[C---:B------:R-:W-:Y:S01]  /*7e10*/  LOP3.LUT R188, R6.reuse, 0x26, RZ, 0xfc, !PT ;  /* 0x0000002606bc7812 */ /* 0x040fe200078efcff */
[----:B------:R-:W-:Y:S01]  /*7e20*/  IMAD R63, R5, R64, R63 ;  /* 0x00000040053f7224 */ /* 0x000fe200078e023f */
[C---:B------:R-:W-:Y:S01]  /*7e30*/  LOP3.LUT R251, R6.reuse, 0x20, RZ, 0xfc, !PT ;  /* 0x0000002006fb7812 */ /* 0x040fe200078efcff */
        /* <DEDUP_REMOVED lines=14> */
[----:B------:R-:W-:Y:S01]  /*7f20*/  IABS R240, R251 ;  /* 0x000000fb00f07213 */ /* 0x000fe20000000000 */
[----:B------:R-:W-:Y:S01]  /*7f30*/  @!P3 IMAD.MOV R62, RZ, RZ, -R62 ;  /* 0x000000ffff3eb224 */ /* 0x000fe200078e0a3e */
[----:B------:R-:W-:Y:S02]  /*7f40*/  IABS R242, R3 ;  /* 0x0000000300f27213 */ /* 0x000fe40000000000 */
[----:B------:R-:W-:Y:S01]  /*7f50*/  LOP3.LUT R0, R6, 0x1a, RZ, 0xfc, !PT ;  /* 0x0000001a06007812 */ /* 0x000fe200078efcff */
[--C-:B------:R-:W-:Y:S01]  /*7f60*/  @!P0 IMAD.IADD R63, R63, 0x1, -R5.reuse ;  /* 0x000000013f3f8824 */ /* 0x100fe200078e0a05 */
[----:B------:R-:W-:Y:S01]  /*7f70*/  ISETP.GE.AND P0, PT, R8, RZ, PT ;  /* 0x000000ff0800720c */ /* 0x000fe20003f06270 */
[----:B------:R-:W-:Y:S01]  /*7f80*/  IMAD.HI.U32 R8, R4, R66, RZ ;  /* 0x0000004204087227 */ /* 0x000fe200078e00ff */
[C---:B-1----:R-:W-:Y:S02]  /*7f90*/  LOP3.LUT R15, R6.reuse, 0x16, RZ, 0xfc, !PT ;  /* 0x00000016060f7812 */ /* 0x042fe400078efcff */
        /* <DEDUP_REMOVED lines=13> */
[----:B------:R-:W-:Y:S02]  /*8070*/  IABS R249, R14 ;  /* 0x0000000e00f97213 */ /* 0x000fe40000000000 */
[C---:B------:R-:W-:Y:S01]  /*8080*/  LOP3.LUT R252, R6.reuse, 0xc, RZ, 0xfc, !PT ;  /* 0x0000000c06fc7812 */ /* 0x040fe200078efcff */
[----:B------:R-:W-:Y:S01]  /*8090*/  IMAD R66, R5, R9, R66 ;  /* 0x0000000905427224 */ /* 0x000fe200078e0242 */
[----:B------:R-:W-:Y:S01]  /*80a0*/  LOP3.LUT R2, R6, 0x8, RZ, 0xfc, !PT ;  /* 0x0000000806027812 */ /* 0x000fe200078efcff */
[----:B------:R-:W-:Y:S01]  /*80b0*/  IMAD.HI.U32 R9, R4, R70, RZ ;  /* 0x0000004604097227 */ /* 0x000fe200078e00ff */
[----:B------:R-:W-:-:S02]  /*80c0*/  IABS R250, R252 ;  /* 0x000000fc00fa7213 */ /* 0x000fc40000000000 */
[----:B------:R-:W-:Y:S01]  /*80d0*/  LOP3.LUT R10, R6, 0x4, RZ, 0xfc, !PT ;  /* 0x00000004060a7812 */ /* 0x000fe200078efcff */
[----:B------:R-:W-:Y:S02]  /*80e0*/  IMAD.MOV R8, RZ, RZ, -R8 ;  /* 0x000000ffff087224 */ /* 0x000fe400078e0a08 */
[----:B------:R-:W-:Y:S01]  /*80f0*/  @!P5 IMAD.IADD R63, R63, 0x1, -R5 ;  /* 0x000000013f3fd824 */ /* 0x000fe200078e0a05 */
[C---:B------:R-:W-:Y:S01]  /*8100*/  ISETP.GT.U32.AND P5, PT, R5.reuse, R66, PT ;  /* 0x000000420500720c */ /* 0x040fe20003fa4070 */
[----:B------:R-:W-:Y:S02]  /*8110*/  IMAD R67, R5, R68, R67 ;  /* 0x0000004405437224 */ /* 0x000fe400078e0243 */
[----:B------:R-:W-:Y:S01]  /*8120*/  @!P3 IMAD.IADD R64, R64, 0x1, -R5 ;  /* 0x000000014040b824 */ /* 0x000fe200078e0a05 */
[----:B------:R-:W-:Y:S01]  /*8130*/  ISETP.GE.AND P3, PT, R71, RZ, PT ;  /* 0x000000ff4700720c */ /* 0x000fe20003f66270 */
[----:B------:R-:W-:Y:S02]  /*8140*/  IMAD.MOV R9, RZ, RZ, -R9 ;  /* 0x000000ffff097224 */ /* 0x000fe400078e0a09 */
[----:B------:R-:W-:-:S02]  /*8150*/  IMAD R68, R5, R8, R69 ;  /* 0x0000000805447224 */ /* 0x000fc400078e0245 */
        /* <DEDUP_REMOVED lines=8> */
[----:B------:R-:W-:Y:S02]  /*81e0*/  VIADD R8, R7, 0x16e ;  /* 0x0000016e07087836 */ /* 0x000fe40000000000 */
[----:B------:R-:W-:-:S02]  /*81f0*/  @!P5 IMAD.IADD R66, R66, 0x1, -R5 ;  /* 0x000000014242d824 */ /* 0x000fc400078e0a05 */
[----:B------:R-:W-:Y:S01]  /*8200*/  @!P2 IMAD.MOV R63, RZ, RZ, -R63 ;  /* 0x000000ffff3fa224 */ /* 0x000fe200078e0a3f */
[----:B------:R-:W-:Y:S01]  /*8210*/  ISETP.GE.AND P5, PT, R8, RZ, PT ;  /* 0x000000ff0800720c */ /* 0x000fe20003fa6270 */
[--C-:B------:R-:W-:Y:S01]  /*8220*/  @!P6 IMAD.IADD R67, R67, 0x1, -R5.reuse ;  /* 0x000000014343e824 */ /* 0x100fe200078e0a05 */
[----:B------:R-:W-:Y:S01]  /*8230*/  IABS R71, R8 ;  /* 0x0000000800477213 */ /* 0x000fe20000000000 */
[----:B------:R-:W-:Y:S01]  /*8240*/  IMAD.HI.U32 R8, R4, R70, RZ ;  /* 0x0000004604087227 */ /* 0x000fe200078e00ff */
[C---:B------:R-:W-:Y:S02]  /*8250*/  ISETP.GT.U32.AND P2, PT, R5.reuse, R66, PT ;  /* 0x000000420500720c */ /* 0x040fe40003f44070 */
[----:B------:R-:W-:Y:S01]  /*8260*/  ISETP.GT.U32.AND P6, PT, R5, R67, PT ;  /* 0x000000430500720c */ /* 0x000fe20003fc4070 */
[--C-:B------:R-:W-:Y:S01]  /*8270*/  @!P1 IMAD.IADD R68, R68, 0x1, -R5.reuse ;  /* 0x0000000144449824 */ /* 0x100fe200078e0a05 */
[----:B------:R-:W-:Y:S01]  /*8280*/  ISETP.GE.AND P1, PT, R74, RZ, PT ;  /* 0x000000ff4a00720c */ /* 0x000fe20003f26270 */
[----:B------:R-:W-:Y:S01]  /*8290*/  IMAD.MOV R8, RZ, RZ, -R8 ;  /* 0x000000ffff087224 */ /* 0x000fe200078e0a08 */
[----:B------:R-:W-:Y:S01]  /*82a0*/  IABS R74, R78 ;  /* 0x0000004e004a7213 */ /* 0x000fe20000000000 */
[----:B------:R-:W-:Y:S01]  /*82b0*/  @!P4 IMAD.IADD R69, R69, 0x1, -R5 ;  /* 0x000000014545c824 */ /* 0x000fe200078e0a05 */
[C---:B------:R-:W-:Y:S01]  /*82c0*/  ISETP.GT.U32.AND P4, PT, R5.reuse, R68, PT ;  /* 0x000000440500720c */ /* 0x040fe20003f84070 */
[----:B------:R-:W-:-:S02]  /*82d0*/  IMAD R70, R5, R8, R70 ;  /* 0x0000000805467224 */ /* 0x000fc400078e0246 */
[----:B------:R-:W-:-:S04]  /*82e0*/  IMAD.HI.U32 R8, R4, R71, RZ ;  /* 0x0000004704087227 */ /* 0x000fc800078e00ff */
[----:B------:R-:W-:Y:S02]  /*82f0*/  IMAD.MOV R8, RZ, RZ, -R8 ;  /* 0x000000ffff087224 */ /* 0x000fe400078e0a08 */
        /* <DEDUP_REMOVED lines=10> */
[----:B------:R-:W-:-:S04]  /*83a0*/  IMAD.HI.U32 R9, R4, R72, RZ ;  /* 0x0000004804097227 */ /* 0x000fc800078e00ff */
[----:B------:R-:W-:Y:S02]  /*83b0*/  IMAD.MOV R9, RZ, RZ, -R9 ;  /* 0x000000ffff097224 */ /* 0x000fe400078e0a09 */
[----:B------:R-:W-:Y:S01]  /*83c0*/  @!P3 IMAD.MOV R67, RZ, RZ, -R67 ;  /* 0x000000ffff43b224 */ /* 0x000fe200078e0a43 */
[----:B------:R-:W-:Y:S01]  /*83d0*/  ISETP.GE.AND P3, PT, R75, RZ, PT ;  /* 0x000000ff4b00720c */ /* 0x000fe20003f66270 */
[----:B------:R-:W-:Y:S02]  /*83e0*/  IMAD R72, R5, R9, R72 ;  /* 0x0000000905487224 */ /* 0x000fe400078e0248 */
[----:B------:R-:W-:Y:S02]  /*83f0*/  @!P6 IMAD.IADD R70, R70, 0x1, -R5 ;  /* 0x000000014646e824 */ /* 0x000fe400078e0a05 */
[----:B------:R-:W-:-:S03]  /*8400*/  IMAD.HI.U32 R9, R4, R74, RZ ;  /* 0x0000004a04097227 */ /* 0x000fc600078e00ff */
        /* <DEDUP_REMOVED lines=13> */
[----:B------:R-:W-:-:S03]  /*84e0*/  IMAD.HI.U32 R8, R4, R73, RZ ;  /* 0x0000004904087227 */ /* 0x000fc600078e00ff */
[----:B------:R-:W-:Y:S01]  /*84f0*/  IABS R75, R9 ;  /* 0x00000009004b7213 */ /* 0x000fe20000000000 */
[----:B------:R-:W-:Y:S02]  /*8500*/  IMAD.MOV R8, RZ, RZ, -R8 ;  /* 0x000000ffff087224 */ /* 0x000fe400078e0a08 */
[----:B------:R-:W-:Y:S01]  /*8510*/  @!P6 IMAD.IADD R70, R70, 0x1, -R5 ;  /* 0x000000014646e824 */ /* 0x000fe200078e0a05 */
[----:B------:R-:W-:Y:S01]  /*8520*/  ISETP.GE.AND P6, PT, R77, RZ, PT ;  /* 0x000000ff4d00720c */ /* 0x000fe20003fc6270 */
[----:B------:R-:W-:Y:S01]  /*8530*/  IMAD R73, R5, R8, R73 ;  /* 0x0000000805497224 */ /* 0x000fe200078e0249 */
[----:B------:R-:W-:Y:S01]  /*8540*/  IABS R77, R80 ;  /* 0x00000050004d7213 */ /* 0x000fe20000000000 */
[----:B------:R-:W-:-:S04]  /*8550*/  IMAD.HI.U32 R8, R4, R75, RZ ;  /* 0x0000004b04087227 */ /* 0x000fc800078e00ff */
[--C-:B------:R-:W-:Y:S01]  /*8560*/  @!P1 IMAD.IADD R71, R71, 0x1, -R5.reuse ;  /* 0x0000000147479824 */ /* 0x100fe200078e0a05 */
[C---:B------:R-:W-:Y:S01]  /*8570*/  ISETP.GT.U32.AND P1, PT, R5.reuse, R74, PT ;  /* 0x0000004a0500720c */ /* 0x040fe20003f24070 */
[----:B------:R-:W-:Y:S02]  /*8580*/  @!P2 IMAD.IADD R72, R72, 0x1, -R5 ;  /* 0x000000014848a824 */ /* 0x000fe400078e0a05 */
[----:B------:R-:W-:Y:S01]  /*8590*/  @!P3 IMAD.MOV R70, RZ, RZ, -R70 ;  /* 0x000000ffff46b224 */ /* 0x000fe200078e0a46 */
[C---:B------:R-:W-:Y:S01]  /*85a0*/  ISETP.GT.U32.AND P3, PT, R5.reuse, R73, PT ;  /* 0x000000490500720c */ /* 0x040fe20003f64070 */
[----:B------:R-:W-:Y:S01]  /*85b0*/  IMAD.MOV R8, RZ, RZ, -R8 ;  /* 0x000000ffff087224 */ /* 0x000fe200078e0a08 */
[C---:B------:R-:W-:Y:S01]  /*85c0*/  ISETP.GT.U32.AND P2, PT, R5.reuse, R72, PT ;  /* 0x000000480500720c */ /* 0x040fe20003f44070 */
[----:B------:R-:W-:Y:S02]  /*85d0*/  @!P5 IMAD.MOV R71, RZ, RZ, -R71 ;  /* 0x000000ffff47d224 */ /* 0x000fe400078e0a47 */
[----:B------:R-:W-:-:S02]  /*85e0*/  IMAD R75, R5, R8, R75 ;  /* 0x00000008054b7224 */ /* 0x000fc400078e024b */
[----:B------:R-:W-:-:S03]  /*85f0*/  IMAD.HI.U32 R8, R4, R77, RZ ;  /* 0x0000004d04087227 */ /* 0x000fc600078e00ff */
[----:B------:R-:W-:Y:S01]  /*8600*/  ISETP.GT.U32.AND P5, PT, R5, R75, PT ;  /* 0x0000004b0500720c */ /* 0x000fe20003fa4070 */
[--C-:B------:R-:W-:Y:S02]  /*8610*/  @!P1 IMAD.IADD R74, R74, 0x1, -R5.reuse ;  /* 0x000000014a4a9824 */ /* 0x100fe400078e0a05 */
[--C-:B------:R-:W-:Y:S02]  /*8620*/  @!P3 IMAD.IADD R73, R73, 0x1, -R5.reuse ;  /* 0x000000014949b824 */ /* 0x100fe400078e0a05 */
[----:B------:R-:W-:Y:S01]  /*8630*/  @!P2 IMAD.IADD R72, R72, 0x1, -R5 ;  /* 0x000000014848a824 */ /* 0x000fe200078e0a05 */
[C---:B------:R-:W-:Y:S01]  /*8640*/  ISETP.GT.U32.AND P1, PT, R5.reuse, R74, PT ;  /* 0x0000004a0500720c */ /* 0x040fe20003f24070 */
[----:B------:R-:W-:Y:S01]  /*8650*/  IMAD.HI.U32 R76, R4, R79, RZ ;  /* 0x0000004f044c7227 */ /* 0x000fe200078e00ff */
[----:B------:R-:W-:Y:S02]  /*8660*/  ISETP.GT.U32.AND P3, PT, R5, R73, PT ;  /* 0x000000490500720c */ /* 0x000fe40003f64070 */
[----:B------:R-:W-:Y:S01]  /*8670*/  ISETP.GE.AND P2, PT, R9, RZ, PT ;  /* 0x000000ff0900720c */ /* 0x000fe20003f46270 */
[----:B------:R-:W-:-:S02]  /*8680*/  IMAD.MOV R8, RZ, RZ, -R8 ;  /* 0x000000ffff087224 */ /* 0x000fc400078e0a08 */
[----:B------:R-:W-:Y:S01]  /*8690*/  @!P0 IMAD.MOV R72, RZ, RZ, -R72 ;  /* 0x000000ffff488224 */ /* 0x000fe200078e0a48 */
[----:B------:R-:W-:Y:S01]  /*86a0*/  ISETP.GE.AND P0, PT, R80, RZ, PT ;  /* 0x000000ff5000720c */ /* 0x000fe20003f06270 */
[----:B------:R-:W-:Y:S02]  /*86b0*/  @!P5 IMAD.IADD R75, R75, 0x1, -R5 ;  /* 0x000000014b4bd824 */ /* 0x000fe400078e0a05 */
[----:B------:R-:W-:-:S03]  /*86c0*/  IMAD.HI.U32 R9, R4, R78, RZ ;  /* 0x0000004e04097227 */ /* 0x000fc600078e00ff */
[C---:B------:R-:W-:Y:S01]  /*86d0*/  ISETP.GT.U32.AND P5, PT, R5.reuse, R75, PT ;  /* 0x0000004b0500720c */ /* 0x040fe20003fa4070 */
[----:B------:R-:W-:Y:S02]  /*86e0*/  IMAD.MOV R80, RZ, RZ, -R76 ;  /* 0x000000ffff507224 */ /* 0x000fe400078e0a4c */
[C---:B------:R-:W-:Y:S02]  /*86f0*/  IMAD R76, R5.reuse, R8, R77 ;  /* 0x00000008054c7224 */ /* 0x040fe400078e024d */
[----:B------:R-:W-:Y:S02]  /*8700*/  IMAD.MOV R9, RZ, RZ, -R9 ;  /* 0x000000ffff097224 */ /* 0x000fe400078e0a09 */
[--C-:B------:R-:W-:Y:S01]  /*8710*/  @!P1 IMAD.IADD R74, R74, 0x1, -R5.reuse ;  /* 0x000000014a4a9824 */ /* 0x100fe200078e0a05 */
[----:B------:R-:W-:Y:S01]  /*8720*/  ISETP.GT.U32.AND P1, PT, R5, R76, PT ;  /* 0x0000004c0500720c */ /* 0x000fe20003f24070 */
[----:B------:R-:W-:Y:S01]  /*8730*/  @!P3 IMAD.IADD R73, R73, 0x1, -R5 ;  /* 0x000000014949b824 */ /* 0x000fe200078e0a05 */
[----:B------:R-:W-:Y:S01]  /*8740*/  ISETP.GE.AND P3, PT, R81, RZ, PT ;  /* 0x000000ff5100720c */ /* 0x000fe20003f66270 */
[----:B------:R-:W-:Y:S01]  /*8750*/  IMAD R77, R5, R9, R78 ;  /* 0x00000009054d7224 */ /* 0x000fe200078e024e */
[----:B------:R-:W-:Y:S01]  /*8760*/  IABS R81, R84 ;  /* 0x0000005400517213 */ /* 0x000fe20000000000 */
[----:B------:R-:W-:-:S02]  /*8770*/  @!P6 IMAD.MOV R73, RZ, RZ, -R73 ;  /* 0x000000ffff49e224 */ /* 0x000fc400078e0a49 */
[C---:B------:R-:W-:Y:S01]  /*8780*/  IMAD R78, R5.reuse, R80, R79 ;  /* 0x00000050054e7224 */ /* 0x040fe200078e024f */
[----:B------:R-:W-:Y:S01]  /*8790*/  ISETP.GT.U32.AND P6, PT, R5, R77, PT ;  /* 0x0000004d0500720c */ /* 0x000fe20003fc4070 */
[--C-:B------:R-:W-:Y:S02]  /*87a0*/  @!P5 IMAD.IADD R75, R75, 0x1, -R5.reuse ;  /* 0x000000014b4bd824 */ /* 0x100fe400078e0a05 */
[----:B------:R-:W-:Y:S01]  /*87b0*/  VIADD R8, R7, 0x15e ;  /* 0x0000015e07087836 */ /* 0x000fe20000000000 */
[C---:B------:R-:W-:Y:S01]  /*87c0*/  ISETP.GT.U32.AND P5, PT, R5.reuse, R78, PT ;  /* 0x0000004e0500720c */ /* 0x040fe20003fa4070 */
[----:B------:R-:W-:Y:S02]  /*87d0*/  @!P1 IMAD.IADD R76, R76, 0x1, -R5 ;  /* 0x000000014c4c9824 */ /* 0x000fe400078e0a05 */
[----:B------:R-:W-:Y:S01]  /*87e0*/  @!P4 IMAD.MOV R74, RZ, RZ, -R74 ;  /* 0x000000ffff4ac224 */ /* 0x000fe200078e0a4a */
[----:B------:R-:W-:Y:S01]  /*87f0*/  IABS R80, R8 ;  /* 0x0000000800507213 */ /* 0x000fe20000000000 */
[----:B------:R-:W-:Y:S01]  /*8800*/  IMAD.HI.U32 R9, R4, R81, RZ ;  /* 0x0000005104097227 */ /* 0x000fe200078e00ff */
[----:B------:R-:W-:-:S02]  /*8810*/  ISETP.GT.U32.AND P1, PT, R5, R76, PT ;  /* 0x0000004c0500720c */ /* 0x000fc40003f24070 */
[----:B------:R-:W-:Y:S01]  /*8820*/  ISETP.GE.AND P4, PT, R8, RZ, PT ;  /* 0x000000ff0800720c */ /* 0x000fe20003f86270 */
[----:B------:R-:W-:Y:S02]  /*8830*/  @!P6 IMAD.IADD R77, R77, 0x1, -R5 ;  /* 0x000000014d4de824 */ /* 0x000fe400078e0a05 */
[----:B------:R-:W-:-:S03]  /*8840*/  IMAD.HI.U32 R8, R4, R80, RZ ;  /* 0x0000005004087227 */ /* 0x000fc600078e00ff */
[C---:B------:R-:W-:Y:S01]  /*8850*/  ISETP.GT.U32.AND P6, PT, R5.reuse, R77, PT ;  /* 0x0000004d0500720c */ /* 0x040fe20003fc4070 */
[----:B------:R-:W-:Y:S02]  /*8860*/  @!P5 IMAD.IADD R78, R78, 0x1, -R5 ;  /* 0x000000014e4ed824 */ /* 0x000fe400078e0a05 */
[----:B------:R-:W-:Y:S01]  /*8870*/  @!P2 IMAD.MOV R75, RZ, RZ, -R75 ;  /* 0x000000ffff4ba224 */ /* 0x000fe200078e0a4b */
[----:B------:R-:W-:Y:S01]  /*8880*/  ISETP.GE.AND P2, PT, R82, RZ, PT ;  /* 0x000000ff5200720c */ /* 0x000fe20003f46270 */
[----:B------:R-:W-:Y:S01]  /*8890*/  IMAD.HI.U32 R79, R4, R83, RZ ;  /* 0x00000053044f7227 */ /* 0x000fe200078e00ff */
[----:B------:R-:W-:-:S03]  /*88a0*/  ISETP.GT.U32.AND P5, PT, R5, R78, PT ;  /* 0x0000004e0500720c */ /* 0x000fc60003fa4070 */
[----:B------:R-:W-:Y:S02]  /*88b0*/  IMAD.MOV R8, RZ, RZ, -R8 ;  /* 0x000000ffff087224 */ /* 0x000fe400078e0a08 */
[----:B------:R-:W-:Y:S02]  /*88c0*/  IMAD.MOV R82, RZ, RZ, -R9 ;  /* 0x000000ffff527224 */ /* 0x000fe400078e0a09 */
[----:B------:R-:W-:Y:S01]  /*88d0*/  @!P1 IMAD.IADD R76, R76, 0x1, -R5 ;  /* 0x000000014c4c9824 */ /* 0x000fe200078e0a05 */
[----:B------:R-:W-:Y:S01]  /*88e0*/  ISETP.GE.AND P1, PT, R84, RZ, PT ;  /* 0x000000ff5400720c */ /* 0x000fe20003f26270 */
[----:B------:R-:W-:Y:S02]  /*88f0*/  IMAD.MOV R84, RZ, RZ, -R79 ;  /* 0x000000ffff547224 */ /* 0x000fe400078e0a4f */
[C---:B------:R-:W-:Y:S01]  /*8900*/  IMAD R79, R5.reuse, R8, R80 ;  /* 0x00000008054f7224 */ /* 0x040fe200078e0250 */
[----:B------:R-:W-:Y:S01]  /*8910*/  LOP3.LUT R8, R6, 0x158, RZ, 0xfc, !PT ;  /* 0x0000015806087812 */ /* 0x000fe200078efcff */
[----:B------:R-:W-:-:S02]  /*8920*/  IMAD R80, R5, R82, R81 ;  /* 0x0000005205507224 */ /* 0x000fc400078e0251 */
        /* <DEDUP_REMOVED lines=12> */
[----:B------:R-:W-:Y:S01]  /*89f0*/  IMAD.HI.U32 R245, R4, R240, RZ ;  /* 0x000000f004f57227 */ /* 0x000fe200078e00ff */
[----:B------:R-:W-:-:S02]  /*8a00*/  ISETP.GE.AND P3, PT, R85, RZ, PT ;  /* 0x000000ff5500720c */ /* 0x000fc40003f66270 */
[----:B------:R-:W-:Y:S01]  /*8a10*/  IABS R85, R89 ;  /* 0x0000005900557213 */ /* 0x000fe20000000000 */
[--C-:B------:R-:W-:Y:S01]  /*8a20*/  @!P6 IMAD.IADD R79, R79, 0x1, -R5.reuse ;  /* 0x000000014f4fe824 */ /* 0x100fe200078e0a05 */
[----:B------:R-:W-:Y:S01]  /*8a30*/  ISETP.GE.AND P6, PT, R8, RZ, PT ;  /* 0x000000ff0800720c */ /* 0x000fe20003fc6270 */
[----:B------:R-:W-:Y:S02]  /*8a40*/  @!P0 IMAD.IADD R80, R80, 0x1, -R5 ;  /* 0x0000000150508824 */ /* 0x000fe400078e0a05 */
[----:B------:R-:W-:Y:S01]  /*8a50*/  IMAD.HI.U32 R8, R4, R82, RZ ;  /* 0x0000005204087227 */ /* 0x000fe200078e00ff */
[----:B------:R-:W-:-:S03]  /*8a60*/  ISETP.GT.U32.AND P0, PT, R5, R79, PT ;  /* 0x0000004f0500720c */ /* 0x000fc60003f04070 */
[----:B------:R-:W-:Y:S01]  /*8a70*/  @!P5 IMAD.IADD R81, R81, 0x1, -R5 ;  /* 0x000000015151d824 */ /* 0x000fe200078e0a05 */
[C---:B------:R-:W-:Y:S01]  /*8a80*/  ISETP.GT.U32.AND P5, PT, R5.reuse, R80, PT ;  /* 0x000000500500720c */ /* 0x040fe20003fa4070 */
[----:B------:R-:W-:Y:S02]  /*8a90*/  IMAD.MOV R9, RZ, RZ, -R8 ;  /* 0x000000ffff097224 */ /* 0x000fe400078e0a08 */
[----:B------:R-:W-:Y:S01]  /*8aa0*/  IMAD.HI.U32 R8, R4, R83, RZ ;  /* 0x0000005304087227 */ /* 0x000fe200078e00ff */
[----:B------:R-:W-:-:S03]  /*8ab0*/  ISETP.GT.U32.AND P2, PT, R5, R81, PT ;  /* 0x000000510500720c */ /* 0x000fc60003f44070 */
[----:B------:R-:W-:Y:S02]  /*8ac0*/  IMAD.MOV R8, RZ, RZ, -R8 ;  /* 0x000000ffff087224 */ /* 0x000fe400078e0a08 */
[C---:B------:R-:W-:Y:S02]  /*8ad0*/  IMAD R82, R5.reuse, R9, R82 ;  /* 0x0000000905527224 */ /* 0x040fe400078e0252 */
[----:B------:R-:W-:Y:S02]  /*8ae0*/  IMAD R83, R5, R8, R83 ;  /* 0x0000000805537224 */ /* 0x000fe400078e0253 */
[--C-:B------:R-:W-:Y:S02]  /*8af0*/  @!P5 IMAD.IADD R80, R80, 0x1, -R5.reuse ;  /* 0x000000015050d824 */ /* 0x100fe400078e0a05 */
[----:B------:R-:W-:Y:S01]  /*8b00*/  @!P0 IMAD.IADD R79, R79, 0x1, -R5 ;  /* 0x000000014f4f8824 */ /* 0x000fe200078e0a05 */
[C---:B------:R-:W-:Y:S01]  /*8b10*/  ISETP.GT.U32.AND P5, PT, R5.reuse, R83, PT ;  /* 0x000000530500720c */ /* 0x040fe20003fa4070 */
[----:B------:R-:W-:Y:S01]  /*8b20*/  IMAD.HI.U32 R8, R4, R84, RZ ;  /* 0x0000005404087227 */ /* 0x000fe200078e00ff */
[----:B------:R-:W-:-:S03]  /*8b30*/  ISETP.GT.U32.AND P0, PT, R5, R82, PT ;  /* 0x000000520500720c */ /* 0x000fc60003f04070 */
[----:B------:R-:W-:Y:S02]  /*8b40*/  IMAD.MOV R8, RZ, RZ, -R8 ;  /* 0x000000ffff087224 */ /* 0x000fe400078e0a08 */
[----:B------:R-:W-:Y:S01]  /*8b50*/  @!P2 IMAD.IADD R81, R81, 0x1, -R5 ;  /* 0x000000015151a824 */ /* 0x000fe200078e0a05 */
[----:B------:R-:W-:Y:S01]  /*8b60*/  ISETP.GE.AND P2, PT, R86, RZ, PT ;  /* 0x000000ff5600720c */ /* 0x000fe20003f46270 */
[----:B------:R-:W-:Y:S02]  /*8b70*/  IMAD R84, R5, R8, R84 ;  /* 0x0000000805547224 */ /* 0x000fe400078e0254 */
[----:B------:R-:W-:-:S04]  /*8b80*/  IMAD.HI.U32 R8, R4, R85, RZ ;  /* 0x0000005504087227 */ /* 0x000fc800078e00ff */
[--C-:B------:R-:W-:Y:S02]  /*8b90*/  @!P5 IMAD.IADD R83, R83, 0x1, -R5.reuse ;  /* 0x000000015353d824 */ /* 0x100fe400078e0a05 */
[----:B------:R-:W-:Y:S01]  /*8ba0*/  @!P0 IMAD.IADD R82, R82, 0x1, -R5 ;  /* 0x0000000152528824 */ /* 0x000fe200078e0a05 */
[----:B------:R-:W-:Y:S01]  /*8bb0*/  ISETP.GE.AND P0, PT, R88, RZ, PT ;  /* 0x000000ff5800720c */ /* 0x000fe20003f06270 */
[----:B------:R-:W-:Y:S01]  /*8bc0*/  @!P4 IMAD.MOV R79, RZ, RZ, -R79 ;  /* 0x000000ffff4fc224 */ /* 0x000fe200078e0a4f */
[C---:B------:R-:W-:Y:S01]  /*8bd0*/  ISETP.GT.U32.AND P5, PT, R5.reuse, R83, PT ;  /* 0x000000530500720c */ /* 0x040fe20003fa4070 */
[----:B------:R-:W-:Y:S01]  /*8be0*/  IMAD.MOV R86, RZ, RZ, -R8 ;  /* 0x000000ffff567224 */ /* 0x000fe200078e0a08 */
[C---:B------:R-:W-:Y:S01]  /*8bf0*/  ISETP.GT.U32.AND P4, PT, R5.reuse, R82, PT ;  /* 0x000000520500720c */ /* 0x040fe20003f84070 */
[----:B------:R-:W-:Y:S01]  /*8c00*/  @!P1 IMAD.MOV R80, RZ, RZ, -R80 ;  /* 0x000000ffff509224 */ /* 0x000fe200078e0a50 */
[C---:B------:R-:W-:Y:S01]  /*8c10*/  ISETP.GT.U32.AND P1, PT, R5.reuse, R84, PT ;  /* 0x000000540500720c */ /* 0x040fe20003f24070 */
[----:B------:R-:W-:-:S02]  /*8c20*/  IMAD R85, R5, R86, R85 ;  /* 0x0000005605557224 */ /* 0x000fc400078e0255 */
[----:B------:R-:W-:-:S04]  /*8c30*/  IMAD.HI.U32 R9, R4, R87, RZ ;  /* 0x0000005704097227 */ /* 0x000fc800078e00ff */
[----:B------:R-:W-:Y:S01]  /*8c40*/  IMAD.MOV R88, RZ, RZ, -R9 ;  /* 0x000000ffff587224 */ /* 0x000fe200078e0a09 */
[----:B------:R-:W-:Y:S01]  /*8c50*/  LOP3.LUT R9, R6, 0x14c, RZ, 0xfc, !PT ;  /* 0x0000014c06097812 */ /* 0x000fe200078efcff */
[----:B------:R-:W-:Y:S01]  /*8c60*/  @!P5 IMAD.IADD R83, R83, 0x1, -R5 ;  /* 0x000000015353d824 */ /* 0x000fe200078e0a05 */
[C---:B------:R-:W-:Y:S01]  /*8c70*/  ISETP.GT.U32.AND P5, PT, R5.reuse, R85, PT ;  /* 0x000000550500720c */ /* 0x040fe20003fa4070 */
[----:B------:R-:W-:Y:S02]  /*8c80*/  IMAD R86, R5, R88, R87 ;  /* 0x0000005805567224 */ /* 0x000fe400078e0257 */
[--C-:B------:R-:W-:Y:S02]  /*8c90*/  @!P4 IMAD.IADD R82, R82, 0x1, -R5.reuse ;  /* 0x000000015252c824 */ /* 0x100fe400078e0a05 */
[----:B------:R-:W-:Y:S02]  /*8ca0*/  VIADD R8, R7, 0x14e ;  /* 0x0000014e07087836 */ /* 0x000fe40000000000 */
[----:B------:R-:W-:-:S02]  /*8cb0*/  @!P1 IMAD.IADD R84, R84, 0x1, -R5 ;  /* 0x0000000154549824 */ /* 0x000fc400078e0a05 */
[----:B------:R-:W-:Y:S01]  /*8cc0*/  @!P6 IMAD.MOV R82, RZ, RZ, -R82 ;  /* 0x000000ffff52e224 */ /* 0x000fe200078e0a52 */
[----:B------:R-:W-:Y:S01]  /*8cd0*/  ISETP.GT.U32.AND P6, PT, R5, R86, PT ;  /* 0x000000560500720c */ /* 0x000fe20003fc4070 */
[----:B------:R-:W-:Y:S01]  /*8ce0*/  @!P3 IMAD.MOV R81, RZ, RZ, -R81 ;  /* 0x000000ffff51b224 */ /* 0x000fe200078e0a51 */
[----:B------:R-:W-:Y:S01]  /*8cf0*/  IABS R87, R8 ;  /* 0x0000000800577213 */ /* 0x000fe20000000000 */
[----:B------:R-:W-:Y:S01]  /*8d00*/  @!P5 IMAD.IADD R85, R85, 0x1, -R5 ;  /* 0x000000015555d824 */ /* 0x000fe200078e0a05 */
[----:B------:R-:W-:Y:S01]  /*8d10*/  ISETP.GT.U32.AND P1, PT, R5, R84, PT ;  /* 0x000000540500720c */ /* 0x000fe20003f24070 */
[----:B------:R-:W-:Y:S01]  /*8d20*/  @!P2 IMAD.MOV R83, RZ, RZ, -R83 ;  /* 0x000000ffff53a224 */ /* 0x000fe200078e0a53 */
[----:B------:R-:W-:Y:S01]  /*8d30*/  ISETP.GE.AND P3, PT, R89, RZ, PT ;  /* 0x000000ff5900720c */ /* 0x000fe20003f66270 */
[----:B------:R-:W-:Y:S01]  /*8d40*/  IMAD.HI.U32 R244, R4, R242, RZ ;  /* 0x000000f204f47227 */ /* 0x000fe200078e00ff */
[----:B------:R-:W-:Y:S02]  /*8d50*/  ISETP.GE.AND P4, PT, R8, RZ, PT ;  /* 0x000000ff0800720c */ /* 0x000fe40003f86270 */
[----:B------:R-:W-:Y:S01]  /*8d60*/  IABS R89, R9 ;  /* 0x0000000900597213 */ /* 0x000fe20000000000 */
[----:B------:R-:W-:Y:S01]  /*8d70*/  IMAD.HI.U32 R8, R4, R87, RZ ;  /* 0x0000005704087227 */ /* 0x000fe200078e00ff */
[----:B------:R-:W-:-:S02]  /*8d80*/  ISETP.GT.U32.AND P2, PT, R5, R85, PT ;  /* 0x000000550500720c */ /* 0x000fc40003f44070 */
[----:B------:R-:W-:Y:S01]  /*8d90*/  ISETP.GE.AND P5, PT, R91, RZ, PT ;  /* 0x000000ff5b00720c */ /* 0x000fe20003fa6270 */
[----:B------:R-:W-:Y:S01]  /*8da0*/  IMAD.MOV R88, RZ, RZ, -R8 ;  /* 0x000000ffff587224 */ /* 0x000fe200078e0a08 */
[----:B------:R-:W-:Y:S01]  /*8db0*/  IABS R91, R95 ;  /* 0x0000005f005b7213 */ /* 0x000fe20000000000 */
[----:B------:R-:W-:Y:S02]  /*8dc0*/  @!P6 IMAD.IADD R86, R86, 0x1, -R5 ;  /* 0x000000015656e824 */ /* 0x000fe400078e0a05 */
[----:B------:R-:W-:-:S03]  /*8dd0*/  IMAD.HI.U32 R8, R4, R89, RZ ;  /* 0x0000005904087227 */ /* 0x000fc600078e00ff */
[----:B------:R-:W-:Y:S01]  /*8de0*/  ISETP.GT.U32.AND P6, PT, R5, R86, PT ;  /* 0x000000560500720c */ /* 0x000fe20003fc4070 */
[----:B------:R-:W-:Y:S01]  /*8df0*/  @!P1 IMAD.IADD R84, R84, 0x1, -R5 ;  /* 0x0000000154549824 */ /* 0x000fe200078e0a05 */
[----:B------:R-:W-:Y:S01]  /*8e00*/  ISETP.GE.AND P1, PT, R9, RZ, PT ;  /* 0x000000ff0900720c */ /* 0x000fe20003f26270 */
[----:B------:R-:W-:Y:S02]  /*8e10*/  IMAD R87, R5, R88, R87 ;  /* 0x0000005805577224 */ /* 0x000fe400078e0257 */
[----:B------:R-:W-:Y:S02]  /*8e20*/  IMAD.MOV R8, RZ, RZ, -R8 ;  /* 0x000000ffff087224 */ /* 0x000fe400078e0a08 */
[----:B------:R-:W-:-:S04]  /*8e30*/  IMAD.HI.U32 R9, R4, R90, RZ ;  /* 0x0000005a04097227 */ /* 0x000fc800078e00ff */
[----:B------:R-:W-:Y:S01]  /*8e40*/  @!P2 IMAD.IADD R85, R85, 0x1, -R5 ;  /* 0x000000015555a824 */ /* 0x000fe200078e0a05 */
[----:B------:R-:W-:Y:S01]  /*8e50*/  ISETP.GE.AND P2, PT, R92, RZ, PT ;  /* 0x000000ff5c00720c */ /* 0x000fe20003f46270 */
[----:B------:R-:W-:Y:S01]  /*8e60*/  @!P0 IMAD.MOV R84, RZ, RZ, -R84 ;  /* 0x000000ffff548224 */ /* 0x000fe200078e0a54 */
[C---:B------:R-:W-:Y:S01]  /*8e70*/  ISETP.GT.U32.AND P0, PT, R5.reuse, R87, PT ;  /* 0x000000570500720c */ /* 0x040fe20003f04070 */
[C---:B------:R-:W-:Y:S01]  /*8e80*/  IMAD R88, R5.reuse, R8, R89 ;  /* 0x0000000805587224 */ /* 0x040fe200078e0259 */
[----:B------:R-:W-:Y:S01]  /*8e90*/  LOP3.LUT R8, R6, 0x148, RZ, 0xfc, !PT ;  /* 0x0000014806087812 */ /* 0x000fe200078efcff */
[----:B------:R-:W-:Y:S02]  /*8ea0*/  IMAD.MOV R9, RZ, RZ, -R9 ;  /* 0x000000ffff097224 */ /* 0x000fe400078e0a09 */
[----:B------:R-:W-:Y:S01]  /*8eb0*/  @!P3 IMAD.MOV R85, RZ, RZ, -R85 ;  /* 0x000000ffff55b224 */ /* 0x000fe200078e0a55 */
[C---:B------:R-:W-:Y:S01]  /*8ec0*/  ISETP.GT.U32.AND P3, PT, R5.reuse, R88, PT ;  /* 0x000000580500720c */ /* 0x040fe20003f64070 */
[----:B------:R-:W-:Y:S01]  /*8ed0*/  IMAD R89, R5, R9, R90 ;  /* 0x0000000905597224 */ /* 0x000fe200078e025a */
[----:B------:R-:W-:Y:S01]  /*8ee0*/  IABS R90, R8 ;  /* 0x00000008005a7213 */ /* 0x000fe20000000000 */
[----:B------:R-:W-:-:S03]  /*8ef0*/  @!P6 IMAD.IADD R86, R86, 0x1, -R5 ;  /* 0x000000015656e824 */ /* 0x000fc600078e0a05 */
[----:B------:R-:W-:Y:S01]  /*8f00*/  ISETP.GT.U32.AND P6, PT, R5, R89, PT ;  /* 0x000000590500720c */ /* 0x000fe20003fc4070 */
[----:B------:R-:W-:Y:S01]  /*8f10*/  @!P0 IMAD.IADD R87, R87, 0x1, -R5 ;  /* 0x0000000157578824 */ /* 0x000fe200078e0a05 */
[----:B------:R-:W-:Y:S01]  /*8f20*/  ISETP.GE.AND P0, PT, R8, RZ, PT ;  /* 0x000000ff0800720c */ /* 0x000fe20003f06270 */
[----:B------:R-:W-:-:S04]  /*8f30*/  IMAD.HI.U32 R8, R4, R90, RZ ;  /* 0x0000005a04087227 */ /* 0x000fc800078e00ff */
[--C-:B------:R-:W-:Y:S01]  /*8f40*/  @!P3 IMAD.IADD R88, R88, 0x1, -R5.reuse ;  /* 0x000000015858b824 */ /* 0x100fe200078e0a05 */
[C---:B------:R-:W-:Y:S01]  /*8f50*/  ISETP.GT.U32.AND P3, PT, R5.reuse, R87, PT ;  /* 0x000000570500720c */ /* 0x040fe20003f64070 */
[----:B------:R-:W-:Y:S02]  /*8f60*/  IMAD.MOV R9, RZ, RZ, -R8 ;  /* 0x000000ffff097224 */ /* 0x000fe400078e0a08 */
[----:B------:R-:W-:Y:S01]  /*8f70*/  @!P5 IMAD.MOV R86, RZ, RZ, -R86 ;  /* 0x000000ffff56d224 */ /* 0x000fe200078e0a56 */
[----:B------:R-:W-:Y:S01]  /*8f80*/  ISETP.GT.U32.AND P5, PT, R5, R88, PT ;  /* 0x000000580500720c */ /* 0x000fe20003fa4070 */
[----:B------:R-:W-:Y:S02]  /*8f90*/  @!P6 IMAD.IADD R89, R89, 0x1, -R5 ;  /* 0x000000015959e824 */ /* 0x000fe400078e0a05 */
[----:B------:R-:W-:-:S03]  /*8fa0*/  IMAD.HI.U32 R8, R4, R91, RZ ;  /* 0x0000005b04087227 */ /* 0x000fc600078e00ff */
[C---:B------:R-:W-:Y:S01]  /*8fb0*/  ISETP.GT.U32.AND P6, PT, R5.reuse, R89, PT ;  /* 0x000000590500720c */ /* 0x040fe20003fc4070 */
[----:B------:R-:W-:Y:S02]  /*8fc0*/  IMAD R90, R5, R9, R90 ;  /* 0x00000009055a7224 */ /* 0x000fe400078e025a */
[----:B------:R-:W-:Y:S02]  /*8fd0*/  IMAD.MOV R92, RZ, RZ, -R8 ;  /* 0x000000ffff5c7224 */ /* 0x000fe400078e0a08 */
[----:B------:R-:W-:-:S04]  /*8fe0*/  IMAD.HI.U32 R8, R4, R93, RZ ;  /* 0x0000005d04087227 */ /* 0x000fc800078e00ff */
[----:B------:R-:W-:Y:S01]  /*8ff0*/  @!P3 IMAD.IADD R87, R87, 0x1, -R5 ;  /* 0x000000015757b824 */ /* 0x000fe200078e0a05 */
[----:B------:R-:W-:Y:S01]  /*9000*/  ISETP.GT.U32.AND P3, PT, R5, R90, PT ;  /* 0x0000005a0500720c */ /* 0x000fe20003f64070 */
[----:B------:R-:W-:-:S04]  /*9010*/  IMAD.HI.U32 R9, R4, R94, RZ ;  /* 0x0000005e04097227 */ /* 0x000fc800078e00ff */
[----:B------:R-:W-:Y:S02]  /*9020*/  IMAD.MOV R8, RZ, RZ, -R8 ;  /* 0x000000ffff087224 */ /* 0x000fe400078e0a08 */
[----:B------:R-:W-:Y:S02]  /*9030*/  IMAD R91, R5, R92, R91 ;  /* 0x0000005c055b7224 */ /* 0x000fe400078e025b */
[----:B------:R-:W-:Y:S01]  /*9040*/  @!P5 IMAD.IADD R88, R88, 0x1, -R5 ;  /* 0x000000015858d824 */ /* 0x000fe200078e0a05 */
[----:B------:R-:W-:Y:S01]  /*9050*/  ISETP.GE.AND P5, PT, R95, RZ, PT ;  /* 0x000000ff5f00720c */ /* 0x000fe20003fa6270 */
[----:B------:R-:W-:Y:S02]  /*9060*/  IMAD.MOV R9, RZ, RZ, -R9 ;  /* 0x000000ffff097224 */ /* 0x000fe400078e0a09 */
[----:B------:R-:W-:Y:S02]  /*9070*/  IMAD R92, R5, R8, R93 ;  /* 0x00000008055c7224 */ /* 0x000fe400078e025d */
[--C-:B------:R-:W-:Y:S01]  /*9080*/  @!P6 IMAD.IADD R89, R89, 0x1, -R5.reuse ;  /* 0x000000015959e824 */ /* 0x100fe200078e0a05 */
[C---:B------:R-:W-:Y:S01]  /*9090*/  ISETP.GT.U32.AND P6, PT, R5.reuse, R91, PT ;  /* 0x0000005b0500720c */ /* 0x040fe20003fc4070 */
[C---:B------:R-:W-:Y:S01]  /*90a0*/  IMAD R93, R5.reuse, R9, R94 ;  /* 0x00000009055d7224 */ /* 0x040fe200078e025e */
[----:B------:R-:W-:Y:S01]  /*90b0*/  IABS R94, R99 ;  /* 0x00000063005e7213 */ /* 0x000fe20000000000 */
[----:B------:R-:W-:Y:S01]  /*90c0*/  @!P1 IMAD.MOV R88, RZ, RZ, -R88 ;  /* 0x000000ffff589224 */ /* 0x000fe200078e0a58 */
[----:B------:R-:W-:Y:S01]  /*90d0*/  ISETP.GT.U32.AND P1, PT, R5, R92, PT ;  /* 0x0000005c0500720c */ /* 0x000fe20003f24070 */
[----:B------:R-:W-:-:S02]  /*90e0*/  @!P3 IMAD.IADD R90, R90, 0x1, -R5 ;  /* 0x000000015a5ab824 */ /* 0x000fc400078e0a05 */
[----:B------:R-:W-:Y:S01]  /*90f0*/  @!P2 IMAD.MOV R89, RZ, RZ, -R89 ;  /* 0x000000ffff59a224 */ /* 0x000fe200078e0a59 */
[----:B------:R-:W-:Y:S01]  /*9100*/  ISETP.GT.U32.AND P2, PT, R5, R93, PT ;  /* 0x0000005d0500720c */ /* 0x000fe20003f44070 */
[----:B------:R-:W-:Y:S02]  /*9110*/  VIADD R8, R7, 0x13e ;  /* 0x0000013e07087836 */ /* 0x000fe40000000000 */
[----:B------:R-:W-:Y:S01]  /*9120*/  @!P4 IMAD.MOV R87, RZ, RZ, -R87 ;  /* 0x000000ffff57c224 */ /* 0x000fe200078e0a57 */
[----:B------:R-:W-:Y:S01]  /*9130*/  ISETP.GT.U32.AND P4, PT, R5, R90, PT ;  /* 0x0000005a0500720c */ /* 0x000fe20003f84070 */
[----:B------:R-:W-:Y:S01]  /*9140*/  @!P6 IMAD.IADD R91, R91, 0x1, -R5 ;  /* 0x000000015b5be824 */ /* 0x000fe200078e0a05 */
[----:B------:R-:W-:Y:S01]  /*9150*/  ISETP.GE.AND P3, PT, R8, RZ, PT ;  /* 0x000000ff0800720c */ /* 0x000fe20003f66270 */
[C---:B------:R-:W-:Y:S01]  /*9160*/  IMAD.HI.U32 R9, R4.reuse, R96, RZ ;  /* 0x0000006004097227 */ /* 0x040fe200078e00ff */
[----:B------:R-:W-:Y:S02]  /*9170*/  IABS R95, R8 ;  /* 0x00000008005f7213 */ /* 0x000fe40000000000 */
[----:B------:R-:W-:Y:S01]  /*9180*/  ISETP.GT.U32.AND P6, PT, R5, R91, PT ;  /* 0x0000005b0500720c */ /* 0x000fe20003fc4070 */
[----:B------:R-:W-:-:S04]  /*9190*/  IMAD.HI.U32 R8, R4, R94, RZ ;  /* 0x0000005e04087227 */ /* 0x000fc800078e00ff */
[--C-:B------:R-:W-:Y:S01]  /*91a0*/  @!P1 IMAD.IADD R92, R92, 0x1, -R5.reuse ;  /* 0x000000015c5c9824 */ /* 0x100fe200078e0a05 */
[----:B------:R-:W-:Y:S01]  /*91b0*/  ISETP.GE.AND P1, PT, R98, RZ, PT ;  /* 0x000000ff6200720c */ /* 0x000fe20003f26270 */
[----:B------:R-:W-:Y:S01]  /*91c0*/  IMAD.MOV R8, RZ, RZ, -R8 ;  /* 0x000000ffff087224 */ /* 0x000fe200078e0a08 */
[----:B------:R-:W-:Y:S01]  /*91d0*/  IABS R98, R102 ;  /* 0x0000006600627213 */ /* 0x000fe20000000000 */
[----:B------:R-:W-:Y:S01]  /*91e0*/  @!P2 IMAD.IADD R93, R93, 0x1, -R5 ;  /* 0x000000015d5da824 */ /* 0x000fe200078e0a05 */
[C---:B------:R-:W-:Y:S01]  /*91f0*/  ISETP.GT.U32.AND P2, PT, R5.reuse, R92, PT ;  /* 0x0000005c0500720c */ /* 0x040fe20003f44070 */
[----:B------:R-:W-:Y:S02]  /*9200*/  IMAD R94, R5, R8, R94 ;  /* 0x00000008055e7224 */ /* 0x000fe400078e025e */
[----:B------:R-:W-:-:S04]  /*9210*/  IMAD.HI.U32 R8, R4, R95, RZ ;  /* 0x0000005f04087227 */ /* 0x000fc800078e00ff */
[----:B------:R-:W-:Y:S01]  /*9220*/  @!P4 IMAD.IADD R90, R90, 0x1, -R5 ;  /* 0x000000015a5ac824 */ /* 0x000fe200078e0a05 */
[----:B------:R-:W-:Y:S01]  /*9230*/  ISETP.GE.AND P4, PT, R97, RZ, PT ;  /* 0x000000ff6100720c */ /* 0x000fe20003f86270 */
[----:B------:R-:W-:Y:S01]  /*9240*/  IMAD.MOV R8, RZ, RZ, -R8 ;  /* 0x000000ffff087224 */ /* 0x000fe200078e0a08 */
[----:B------:R-:W-:Y:S01]  /*9250*/  IABS R97, R101 ;  /* 0x0000006500617213 */ /* 0x000fe20000000000 */
[----:B------:R-:W-:Y:S02]  /*9260*/  IMAD.MOV R9, RZ, RZ, -R9 ;  /* 0x000000ffff097224 */ /* 0x000fe400078e0a09 */
[----:B------:R-:W-:Y:S02]  /*9270*/  IMAD R95, R5, R8, R95 ;  /* 0x00000008055f7224 */ /* 0x000fe400078e025f */
[----:B------:R-:W-:Y:S01]  /*9280*/  @!P6 IMAD.IADD R91, R91, 0x1, -R5 ;  /* 0x000000015b5be824 */ /* 0x000fe200078e0a05 */
[C---:B------:R-:W-:Y:S01]  /*9290*/  ISETP.GT.U32.AND P6, PT, R5.reuse, R94, PT ;  /* 0x0000005e0500720c */ /* 0x040fe20003fc4070 */
[----:B------:R-:W-:-:S02]  /*92a0*/  IMAD R96, R5, R9, R96 ;  /* 0x0000000905607224 */ /* 0x000fc400078e0260 */
[----:B------:R-:W-:Y:S01]  /*92b0*/  @!P2 IMAD.IADD R92, R92, 0x1, -R5 ;  /* 0x000000015c5ca824 */ /* 0x000fe200078e0a05 */
[----:B------:R-:W-:Y:S01]  /*92c0*/  ISETP.GT.U32.AND P2, PT, R5, R95, PT ;  /* 0x0000005f0500720c */ /* 0x000fe20003f44070 */
[----:B------:R-:W-:-:S04]  /*92d0*/  IMAD.HI.U32 R9, R4, R98, RZ ;  /* 0x0000006204097227 */ /* 0x000fc800078e00ff */
[----:B------:R-:W-:Y:S01]  /*92e0*/  @!P4 IMAD.MOV R92, RZ, RZ, -R92 ;  /* 0x000000ffff5cc224 */ /* 0x000fe200078e0a5c */
[C---:B------:R-:W-:Y:S01]  /*92f0*/  ISETP.GT.U32.AND P4, PT, R5.reuse, R96, PT ;  /* 0x000000600500720c */ /* 0x040fe20003f84070 */
[----:B------:R-:W-:Y:S02]  /*9300*/  IMAD.MOV R9, RZ, RZ, -R9 ;  /* 0x000000ffff097224 */ /* 0x000fe400078e0a09 */
[--C-:B------:R-:W-:Y:S02]  /*9310*/  @!P6 IMAD.IADD R94, R94, 0x1, -R5.reuse ;  /* 0x000000015e5ee824 */ /* 0x100fe400078e0a05 */
[----:B------:R-:W-:Y:S01]  /*9320*/  @!P0 IMAD.MOV R90, RZ, RZ, -R90 ;  /* 0x000000ffff5a8224 */ /* 0x000fe200078e0a5a */
[----:B------:R-:W-:Y:S01]  /*9330*/  ISETP.GT.U32.AND P0, PT, R5, R93, PT ;  /* 0x0000005d0500720c */ /* 0x000fe20003f04070 */
[----:B------:R-:W-:Y:S01]  /*9340*/  @!P2 IMAD.IADD R95, R95, 0x1, -R5 ;  /* 0x000000015f5fa824 */ /* 0x000fe200078e0a05 */
[----:B------:R-:W-:Y:S01]  /*9350*/  ISETP.GT.U32.AND P6, PT, R5, R94, PT ;  /* 0x0000005e0500720c */ /* 0x000fe20003fc4070 */
[----:B------:R-:W-:Y:S01]  /*9360*/  @!P5 IMAD.MOV R91, RZ, RZ, -R91 ;  /* 0x000000ffff5bd224 */ /* 0x000fe200078e0a5b */
[----:B------:R-:W-:Y:S01]  /*9370*/  ISETP.GE.AND P5, PT, R99, RZ, PT ;  /* 0x000000ff6300720c */ /* 0x000fe20003fa6270 */
[----:B------:R-:W-:Y:S01]  /*9380*/  IMAD.HI.U32 R8, R4, R97, RZ ;  /* 0x0000006104087227 */ /* 0x000fe200078e00ff */
[----:B------:R-:W-:-:S02]  /*9390*/  ISETP.GE.AND P2, PT, R102, RZ, PT ;  /* 0x000000ff6600720c */ /* 0x000fc40003f46270 */
[----:B------:R-:W-:Y:S01]  /*93a0*/  IABS R102, R105 ;  /* 0x0000006900667213 */ /* 0x000fe20000000000 */
[--C-:B------:R-:W-:Y:S01]  /*93b0*/  @!P4 IMAD.IADD R96, R96, 0x1, -R5.reuse ;  /* 0x000000016060c824 */ /* 0x100fe200078e0a05 */
[C---:B------:R-:W-:Y:S01]  /*93c0*/  ISETP.GT.U32.AND P4, PT, R5.reuse, R95, PT ;  /* 0x0000005f0500720c */ /* 0x040fe20003f84070 */
[C---:B------:R-:W-:Y:S01]  /*93d0*/  IMAD R98, R5.reuse, R9, R98 ;  /* 0x0000000905627224 */ /* 0x040fe200078e0262 */
[----:B------:R-:W-:Y:S01]  /*93e0*/  LOP3.LUT R9, R6, 0x136, RZ, 0xfc, !PT ;  /* 0x0000013606097812 */ /* 0x000fe200078efcff */
[----:B------:R-:W-:Y:S02]  /*93f0*/  IMAD.MOV R8, RZ, RZ, -R8 ;  /* 0x000000ffff087224 */ /* 0x000fe400078e0a08 */
[----:B------:R-:W-:Y:S01]  /*9400*/  @!P6 IMAD.IADD R94, R94, 0x1, -R5 ;  /* 0x000000015e5ee824 */ /* 0x000fe200078e0a05 */
[----:B------:R-:W-:Y:S01]  /*9410*/  IABS R99, R9 ;  /* 0x0000000900637213 */ /* 0x000fe20000000000 */
[----:B------:R-:W-:Y:S01]  /*9420*/  IMAD R97, R5, R8, R97 ;  /* 0x0000000805617224 */ /* 0x000fe200078e0261 */
[----:B------:R-:W-:Y:S01]  /*9430*/  ISETP.GE.AND P6, PT, R101, RZ, PT ;  /* 0x000000ff6500720c */ /* 0x000fe20003fc6270 */
[----:B------:R-:W-:Y:S01]  /*9440*/  @!P0 IMAD.IADD R93, R93, 0x1, -R5 ;  /* 0x000000015d5d8824 */ /* 0x000fe200078e0a05 */
[----:B------:R-:W-:Y:S01]  /*9450*/  ISETP.GE.AND P0, PT, R100, RZ, PT ;  /* 0x000000ff6400720c */ /* 0x000fe20003f06270 */
[----:B------:R-:W-:Y:S01]  /*9460*/  IMAD.HI.U32 R8, R4, R99, RZ ;  /* 0x0000006304087227 */ /* 0x000fe200078e00ff */
[----:B------:R-:W-:-:S03]  /*9470*/  IABS R101, R104 ;  /* 0x0000006800657213 */ /* 0x000fc60000000000 */
[----:B------:R-:W-:Y:S01]  /*9480*/  @!P4 IMAD.IADD R95, R95, 0x1, -R5 ;  /* 0x000000015f5fc824 */ /* 0x000fe200078e0a05 */
[C---:B------:R-:W-:Y:S01]  /*9490*/  ISETP.GT.U32.AND P4, PT, R5.reuse, R98, PT ;  /* 0x000000620500720c */ /* 0x040fe20003f84070 */
[----:B------:R-:W-:Y:S01]  /*94a0*/  @!P5 IMAD.MOV R94, RZ, RZ, -R94 ;  /* 0x000000ffff5ed224 */ /* 0x000fe200078e0a5e */
[C---:B------:R-:W-:Y:S01]  /*94b0*/  ISETP.GT.U32.AND P5, PT, R5.reuse, R97, PT ;  /* 0x000000610500720c */ /* 0x040fe20003fa4070 */
[----:B------:R-:W-:Y:S02]  /*94c0*/  IMAD.MOV R8, RZ, RZ, -R8 ;  /* 0x000000ffff087224 */ /* 0x000fe400078e0a08 */
[----:B------:R-:W-:Y:S01]  /*94d0*/  @!P1 IMAD.MOV R93, RZ, RZ, -R93 ;  /* 0x000000ffff5d9224 */ /* 0x000fe200078e0a5d */
[C---:B------:R-:W-:Y:S01]  /*94e0*/  ISETP.GT.U32.AND P1, PT, R5.reuse, R96, PT ;  /* 0x000000600500720c */ /* 0x040fe20003f24070 */
[----:B------:R-:W-:Y:S02]  /*94f0*/  IMAD R99, R5, R8, R99 ;  /* 0x0000000805637224 */ /* 0x000fe400078e0263 */
[----:B------:R-:W-:-:S02]  /*9500*/  @!P3 IMAD.MOV R95, RZ, RZ, -R95 ;  /* 0x000000ffff5fb224 */ /* 0x000fc400078e0a5f */
[----:B------:R-:W-:Y:S01]  /*9510*/  IMAD.HI.U32 R8, R4, R101, RZ ;  /* 0x0000006504087227 */ /* 0x000fe200078e00ff */
[----:B------:R-:W-:-:S03]  /*9520*/  ISETP.GT.U32.AND P3, PT, R5, R99, PT ;  /* 0x000000630500720c */ /* 0x000fc60003f64070 */
        /* <DEDUP_REMOVED lines=10> */
[----:B------:R-:W-:-:S04]  /*95d0*/  IMAD.HI.U32 R9, R4, R102, RZ ;  /* 0x0000006604097227 */ /* 0x000fc800078e00ff */
[----:B------:R-:W-:Y:S02]  /*95e0*/  IMAD.MOV R104, RZ, RZ, -R100 ;  /* 0x000000ffff687224 */ /* 0x000fe400078e0a64 */
[----:B------:R-:W-:Y:S02]  /*95f0*/  @!P3 IMAD.IADD R99, R99, 0x1, -R5 ;  /* 0x000000016363b824 */ /* 0x000fe400078e0a05 */
[C---:B------:R-:W-:Y:S02]  /*9600*/  IMAD R100, R5.reuse, R8, R101 ;  /* 0x0000000805647224 */ /* 0x040fe400078e0265 */
[----:B------:R-:W-:Y:S01]  /*9610*/  IMAD.MOV R9, RZ, RZ, -R9 ;  /* 0x000000ffff097224 */ /* 0x000fe200078e0a09 */
[C---:B------:R-:W-:Y:S01]  /*9620*/  ISETP.GT.U32.AND P3, PT, R5.reuse, R99, PT ;  /* 0x000000630500720c */ /* 0x040fe20003f64070 */
        /* <DEDUP_REMOVED lines=9> */
[----:B------:R-:W-:Y:S02]  /*96c0*/  VIADD R8, R7, 0x12e ;  /* 0x0000012e07087836 */ /* 0x000fe40000000000 */
[--C-:B------:R-:W-:Y:S01]  /*96d0*/  @!P3 IMAD.IADD R99, R99, 0x1, -R5.reuse ;  /* 0x000000016363b824 */ /* 0x100fe200078e0a05 */
[C---:B------:R-:W-:Y:S01]  /*96e0*/  ISETP.GT.U32.AND P3, PT, R5.reuse, R102, PT ;  /* 0x000000660500720c */ /* 0x040fe20003f64070 */
[----:B------:R-:W-:Y:S01]  /*96f0*/  @!P4 IMAD.IADD R100, R100, 0x1, -R5 ;  /* 0x000000016464c824 */ /* 0x000fe200078e0a05 */
[----:B------:R-:W-:Y:S01]  /*9700*/  IABS R104, R8 ;  /* 0x0000000800687213 */ /* 0x000fe20000000000 */
[----:B------:R-:W-:Y:S01]  /*9710*/  @!P2 IMAD.MOV R98, RZ, RZ, -R98 ;  /* 0x000000ffff62a224 */ /* 0x000fe200078e0a62 */
[----:B------:R-:W-:Y:S01]  /*9720*/  ISETP.GE.AND P2, PT, R8, RZ, PT ;  /* 0x000000ff0800720c */ /* 0x000fe20003f46270 */
[----:B------:R-:W-:Y:S01]  /*9730*/  IMAD.HI.U32 R9, R4, R105, RZ ;  /* 0x0000006904097227 */ /* 0x000fe200078e00ff */
[----:B------:R-:W-:-:S03]  /*9740*/  ISETP.GT.U32.AND P4, PT, R5, R100, PT ;  /* 0x000000640500720c */ /* 0x000fc60003f84070 */
[----:B------:R-:W-:Y:S02]  /*9750*/  @!P6 IMAD.IADD R101, R101, 0x1, -R5 ;  /* 0x000000016565e824 */ /* 0x000fe400078e0a05 */
[----:B------:R-:W-:-:S03]  /*9760*/  IMAD.HI.U32 R8, R4, R104, RZ ;  /* 0x0000006804087227 */ /* 0x000fc600078e00ff */
[----:B------:R-:W-:Y:S01]  /*9770*/  ISETP.GT.U32.AND P6, PT, R5, R101, PT ;  /* 0x000000650500720c */ /* 0x000fe20003fc4070 */
[----:B------:R-:W-:Y:S02]  /*9780*/  @!P3 IMAD.IADD R102, R102, 0x1, -R5 ;  /* 0x000000016666b824 */ /* 0x000fe400078e0a05 */
[----:B------:R-:W-:-:S03]  /*9790*/  IMAD.HI.U32 R103, R4, R107, RZ ;  /* 0x0000006b04677227 */ /* 0x000fc600078e00ff */
[C---:B------:R-:W-:Y:S01]  /*97a0*/  ISETP.GT.U32.AND P3, PT, R5.reuse, R102, PT ;  /* 0x000000660500720c */ /* 0x040fe20003f64070 */
[----:B------:R-:W-:Y:S01]  /*97b0*/  @!P1 IMAD.MOV R99, RZ, RZ, -R99 ;  /* 0x000000ffff639224 */ /* 0x000fe200078e0a63 */
[----:B------:R-:W-:Y:S01]  /*97c0*/  ISETP.GE.AND P1, PT, R106, RZ, PT ;  /* 0x000000ff6a00720c */ /* 0x000fe20003f26270 */
[----:B------:R-:W-:Y:S02]  /*97d0*/  IMAD.MOV R8, RZ, RZ, -R8 ;  /* 0x000000ffff087224 */ /* 0x000fe400078e0a08 */
[----:B------:R-:W-:Y:S01]  /*97e0*/  @!P4 IMAD.IADD R100, R100, 0x1, -R5 ;  /* 0x000000016464c824 */ /* 0x000fe200078e0a05 */
[----:B------:R-:W-:Y:S01]  /*97f0*/  ISETP.GE.AND P4, PT, R108, RZ, PT ;  /* 0x000000ff6c00720c */ /* 0x000fe20003f86270 */
[----:B------:R-:W-:Y:S02]  /*9800*/  IMAD.MOV R106, RZ, RZ, -R9 ;  /* 0x000000ffff6a7224 */ /* 0x000fe400078e0a09 */
        /* <DEDUP_REMOVED lines=17> */
[----:B------:R-:W-:Y:S01]  /*9920*/  @!P6 IMAD.IADD R103, R103, 0x1, -R5 ;  /* 0x000000016767e824 */ /* 0x000fe200078e0a05 */
[----:B------:R-:W-:Y:S01]  /*9930*/  ISETP.GE.AND P6, PT, R8, RZ, PT ;  /* 0x000000ff0800720c */ /* 0x000fe20003fc6270 */
[----:B------:R-:W-:Y:S01]  /*9940*/  IMAD.HI.U32 R8, R4, R106, RZ ;  /* 0x0000006a04087227 */ /* 0x000fe200078e00ff */
[----:B------:R-:W-:-:S03]  /*9950*/  IABS R109, R113 ;  /* 0x00000071006d7213 */ /* 0x000fc60000000000 */
[--C-:B------:R-:W-:Y:S01]  /*9960*/  @!P0 IMAD.IADD R104, R104, 0x1, -R5.reuse ;  /* 0x0000000168688824 */ /* 0x100fe200078e0a05 */
[----:B------:R-:W-:Y:S01]  /*9970*/  ISETP.GT.U32.AND P0, PT, R5, R103, PT ;  /* 0x000000670500720c */ /* 0x000fe20003f04070 */
[----:B------:R-:W-:Y:S02]  /*9980*/  @!P3 IMAD.IADD R105, R105, 0x1, -R5 ;  /* 0x000000016969b824 */ /* 0x000fe400078e0a05 */
[----:B------:R-:W-:Y:S01]  /*9990*/  IMAD.MOV R9, RZ, RZ, -R8 ;  /* 0x000000ffff097224 */ /* 0x000fe200078e0a08 */
[C---:B------:R-:W-:Y:S01]  /*99a0*/  ISETP.GT.U32.AND P3, PT, R5.reuse, R104, PT ;  /* 0x000000680500720c */ /* 0x040fe20003f64070 */
[----:B------:R-:W-:Y:S01]  /*99b0*/  IMAD.HI.U32 R8, R4, R107, RZ ;  /* 0x0000006b04087227 */ /* 0x000fe200078e00ff */
[----:B------:R-:W-:-:S03]  /*99c0*/  ISETP.GT.U32.AND P1, PT, R5, R105, PT ;  /* 0x000000690500720c */ /* 0x000fc60003f24070 */
[----:B------:R-:W-:Y:S02]  /*99d0*/  IMAD.MOV R8, RZ, RZ, -R8 ;  /* 0x000000ffff087224 */ /* 0x000fe400078e0a08 */
[C---:B------:R-:W-:Y:S02]  /*99e0*/  IMAD R106, R5.reuse, R9, R106 ;  /* 0x00000009056a7224 */ /* 0x040fe400078e026a */
[----:B------:R-:W-:Y:S02]  /*99f0*/  IMAD R107, R5, R8, R107 ;  /* 0x00000008056b7224 */ /* 0x000fe400078e026b */
[--C-:B------:R-:W-:Y:S01]  /*9a00*/  @!P0 IMAD.IADD R103, R103, 0x1, -R5.reuse ;  /* 0x0000000167678824 */ /* 0x100fe200078e0a05 */
[C---:B------:R-:W-:Y:S01]  /*9a10*/  ISETP.GT.U32.AND P0, PT, R5.reuse, R106, PT ;  /* 0x0000006a0500720c */ /* 0x040fe20003f04070 */
[----:B------:R-:W-:Y:S01]  /*9a20*/  @!P3 IMAD.IADD R104, R104, 0x1, -R5 ;  /* 0x000000016868b824 */ /* 0x000fe200078e0a05 */
[----:B------:R-:W-:Y:S01]  /*9a30*/  ISETP.GT.U32.AND P3, PT, R5, R107, PT ;  /* 0x0000006b0500720c */ /* 0x000fe20003f64070 */
[----:B------:R-:W-:-:S04]  /*9a40*/  IMAD.HI.U32 R8, R4, R108, RZ ;  /* 0x0000006c04087227 */ /* 0x000fc800078e00ff */
[----:B------:R-:W-:Y:S02]  /*9a50*/  IMAD.MOV R8, RZ, RZ, -R8 ;  /* 0x000000ffff087224 */ /* 0x000fe400078e0a08 */
[----:B------:R-:W-:Y:S02]  /*9a60*/  @!P2 IMAD.MOV R103, RZ, RZ, -R103 ;  /* 0x000000ffff67a224 */ /* 0x000fe400078e0a67 */
[----:B------:R-:W-:Y:S02]  /*9a70*/  IMAD R108, R5, R8, R108 ;  /* 0x00000008056c7224 */ /* 0x000fe400078e026c */
[--C-:B------:R-:W-:Y:S01]  /*9a80*/  @!P0 IMAD.IADD R106, R106, 0x1, -R5.reuse ;  /* 0x000000016a6a8824 */ /* 0x100fe200078e0a05 */
[----:B------:R-:W-:Y:S01]  /*9a90*/  ISETP.GE.AND P0, PT, R112, RZ, PT ;  /* 0x000000ff7000720c */ /* 0x000fe20003f06270 */
[----:B------:R-:W-:Y:S02]  /*9aa0*/  @!P3 IMAD.IADD R107, R107, 0x1, -R5 ;  /* 0x000000016b6bb824 */ /* 0x000fe400078e0a05 */
[----:B------:R-:W-:Y:S01]  /*9ab0*/  IMAD.HI.U32 R8, R4, R109, RZ ;  /* 0x0000006d04087227 */ /* 0x000fe200078e00ff */
[----:B------:R-:W-:-:S02]  /*9ac0*/  ISETP.GT.U32.AND P3, PT, R5, R106, PT ;  /* 0x0000006a0500720c */ /* 0x000fc40003f64070 */
[C---:B------:R-:W-:Y:S01]  /*9ad0*/  ISETP.GT.U32.AND P2, PT, R5.reuse, R107, PT ;  /* 0x0000006b0500720c */ /* 0x040fe20003f44070 */
[----:B------:R-:W-:Y:S01]  /*9ae0*/  @!P4 IMAD.MOV R104, RZ, RZ, -R104 ;  /* 0x000000ffff68c224 */ /* 0x000fe200078e0a68 */
[----:B------:R-:W-:Y:S01]  /*9af0*/  ISETP.GT.U32.AND P4, PT, R5, R108, PT ;  /* 0x0000006c0500720c */ /* 0x000fe20003f84070 */
[----:B------:R-:W-:Y:S01]  /*9b00*/  @!P1 IMAD.IADD R105, R105, 0x1, -R5 ;  /* 0x0000000169699824 */ /* 0x000fe200078e0a05 */
[----:B------:R-:W-:Y:S01]  /*9b10*/  ISETP.GE.AND P1, PT, R110, RZ, PT ;  /* 0x000000ff6e00720c */ /* 0x000fe20003f26270 */
[----:B------:R-:W-:-:S04]  /*9b20*/  IMAD.HI.U32 R9, R4, R111, RZ ;  /* 0x0000006f04097227 */ /* 0x000fc800078e00ff */
[----:B------:R-:W-:Y:S02]  /*9b30*/  IMAD.MOV R110, RZ, RZ, -R8 ;  /* 0x000000ffff6e7224 */ /* 0x000fe400078e0a08 */
[----:B------:R-:W-:Y:S01]  /*9b40*/  IMAD.MOV R112, RZ, RZ, -R9 ;  /* 0x000000ffff707224 */ /* 0x000fe200078e0a09 */
[----:B------:R-:W-:Y:S01]  /*9b50*/  LOP3.LUT R9, R6, 0x11c, RZ, 0xfc, !PT ;  /* 0x0000011c06097812 */ /* 0x000fe200078efcff */
[C---:B------:R-:W-:Y:S02]  /*9b60*/  IMAD R109, R5.reuse, R110, R109 ;  /* 0x0000006e056d7224 */ /* 0x040fe400078e026d */
[----:B------:R-:W-:Y:S02]  /*9b70*/  IMAD R110, R5, R112, R111 ;  /* 0x00000070056e7224 */ /* 0x000fe400078e026f */
[--C-:B------:R-:W-:Y:S02]  /*9b80*/  @!P3 IMAD.IADD R106, R106, 0x1, -R5.reuse ;  /* 0x000000016a6ab824 */ /* 0x100fe400078e0a05 */
[--C-:B------:R-:W-:Y:S01]  /*9b90*/  @!P2 IMAD.IADD R107, R107, 0x1, -R5.reuse ;  /* 0x000000016b6ba824 */ /* 0x100fe200078e0a05 */
[----:B------:R-:W-:Y:S01]  /*9ba0*/  ISETP.GT.U32.AND P2, PT, R5, R109, PT ;  /* 0x0000006d0500720c */ /* 0x000fe20003f44070 */
[----:B------:R-:W-:-:S02]  /*9bb0*/  @!P4 IMAD.IADD R108, R108, 0x1, -R5 ;  /* 0x000000016c6cc824 */ /* 0x000fc400078e0a05 */
[----:B------:R-:W-:Y:S01]  /*9bc0*/  @!P6 IMAD.MOV R106, RZ, RZ, -R106 ;  /* 0x000000ffff6ae224 */ /* 0x000fe200078e0a6a */
[----:B------:R-:W-:Y:S01]  /*9bd0*/  ISETP.GT.U32.AND P6, PT, R5, R110, PT ;  /* 0x0000006e0500720c */ /* 0x000fe20003fc4070 */
[----:B------:R-:W-:Y:S01]  /*9be0*/  VIADD R8, R7, 0x11e ;  /* 0x0000011e07087836 */ /* 0x000fe20000000000 */
[----:B------:R-:W-:Y:S01]  /*9bf0*/  ISETP.GT.U32.AND P4, PT, R5, R108, PT ;  /* 0x0000006c0500720c */ /* 0x000fe20003f84070 */
[----:B------:R-:W-:Y:S01]  /*9c00*/  @!P5 IMAD.MOV R105, RZ, RZ, -R105 ;  /* 0x000000ffff69d224 */ /* 0x000fe200078e0a69 */
[----:B------:R-:W-:Y:S01]  /*9c10*/  ISETP.GE.AND P5, PT, R113, RZ, PT ;  /* 0x000000ff7100720c */ /* 0x000fe20003fa6270 */
[----:B------:R-:W-:Y:S01]  /*9c20*/  @!P1 IMAD.MOV R107, RZ, RZ, -R107 ;  /* 0x000000ffff6b9224 */ /* 0x000fe200078e0a6b */
[----:B------:R-:W-:Y:S02]  /*9c30*/  IABS R111, R8 ;  /* 0x00000008006f7213 */ /* 0x000fe40000000000 */
[----:B------:R-:W-:Y:S01]  /*9c40*/  ISETP.GE.AND P3, PT, R8, RZ, PT ;  /* 0x000000ff0800720c */ /* 0x000fe20003f66270 */
[----:B------:R-:W-:Y:S01]  /*9c50*/  @!P2 IMAD.IADD R109, R109, 0x1, -R5 ;  /* 0x000000016d6da824 */ /* 0x000fe200078e0a05 */
[----:B------:R-:W-:Y:S01]  /*9c60*/  IABS R113, R9 ;  /* 0x0000000900717213 */ /* 0x000fe20000000000 */
[----:B------:R-:W-:Y:S01]  /*9c70*/  IMAD.HI.U32 R8, R4, R111, RZ ;  /* 0x0000006f04087227 */ /* 0x000fe200078e00ff */
[----:B------:R-:W-:-:S02]  /*9c80*/  ISETP.GE.AND P1, PT, R115, RZ, PT ;  /* 0x000000ff7300720c */ /* 0x000fc40003f26270 */
[----:B------:R-:W-:Y:S01]  /*9c90*/  ISETP.GT.U32.AND P2, PT, R5, R109, PT ;  /* 0x0000006d0500720c */ /* 0x000fe20003f44070 */
[--C-:B------:R-:W-:Y:S01]  /*9ca0*/  @!P6 IMAD.IADD R110, R110, 0x1, -R5.reuse ;  /* 0x000000016e6ee824 */ /* 0x100fe200078e0a05 */
[----:B------:R-:W-:Y:S01]  /*9cb0*/  IABS R115, R119 ;  /* 0x0000007700737213 */ /* 0x000fe20000000000 */
[----:B------:R-:W-:Y:S02]  /*9cc0*/  IMAD.MOV R112, RZ, RZ, -R8 ;  /* 0x000000ffff707224 */ /* 0x000fe400078e0a08 */
[----:B------:R-:W-:Y:S01]  /*9cd0*/  @!P4 IMAD.IADD R108, R108, 0x1, -R5 ;  /* 0x000000016c6cc824 */ /* 0x000fe200078e0a05 */
[----:B------:R-:W-:Y:S01]  /*9ce0*/  ISETP.GE.AND P4, PT, R9, RZ, PT ;  /* 0x000000ff0900720c */ /* 0x000fe20003f86270 */
[----:B------:R-:W-:Y:S01]  /*9cf0*/  IMAD.HI.U32 R8, R4, R113, RZ ;  /* 0x0000007104087227 */ /* 0x000fe200078e00ff */
[----:B------:R-:W-:-:S03]  /*9d00*/  ISETP.GT.U32.AND P6, PT, R5, R110, PT ;  /* 0x0000006e0500720c */ /* 0x000fc60003fc4070 */
[----:B------:R-:W-:-:S04]  /*9d10*/  IMAD.HI.U32 R9, R4, R114, RZ ;  /* 0x0000007204097227 */ /* 0x000fc800078e00ff */
[----:B------:R-:W-:Y:S02]  /*9d20*/  IMAD.MOV R8, RZ, RZ, -R8 ;  /* 0x000000ffff087224 */ /* 0x000fe400078e0a08 */
[----:B------:R-:W-:Y:S02]  /*9d30*/  IMAD.MOV R9, RZ, RZ, -R9 ;  /* 0x000000ffff097224 */ /* 0x000fe400078e0a09 */
[C---:B------:R-:W-:Y:S02]  /*9d40*/  IMAD R111, R5.reuse, R112, R111 ;  /* 0x00000070056f7224 */ /* 0x040fe400078e026f */
[C---:B------:R-:W-:Y:S01]  /*9d50*/  IMAD R112, R5.reuse, R8, R113 ;  /* 0x0000000805707224 */ /* 0x040fe200078e0271 */
[----:B------:R-:W-:Y:S01]  /*9d60*/  LOP3.LUT R8, R6, 0x118, RZ, 0xfc, !PT ;  /* 0x0000011806087812 */ /* 0x000fe200078efcff */
[----:B------:R-:W-:Y:S02]  /*9d70*/  IMAD R113, R5, R9, R114 ;  /* 0x0000000905717224 */ /* 0x000fe400078e0272 */
[--C-:B------:R-:W-:Y:S01]  /*9d80*/  @!P2 IMAD.IADD R109, R109, 0x1, -R5.reuse ;  /* 0x000000016d6da824 */ /* 0x100fe200078e0a05 */
[C---:B------:R-:W-:Y:S01]  /*9d90*/  ISETP.GT.U32.AND P2, PT, R5.reuse, R111, PT ;  /* 0x0000006f0500720c */ /* 0x040fe20003f44070 */
[----:B------:R-:W-:Y:S01]  /*9da0*/  @!P6 IMAD.IADD R110, R110, 0x1, -R5 ;  /* 0x000000016e6ee824 */ /* 0x000fe200078e0a05 */
[C---:B------:R-:W-:Y:S01]  /*9db0*/  ISETP.GT.U32.AND P6, PT, R5.reuse, R113, PT ;  /* 0x000000710500720c */ /* 0x040fe20003fc4070 */
[----:B------:R-:W-:Y:S01]  /*9dc0*/  @!P5 IMAD.MOV R109, RZ, RZ, -R109 ;  /* 0x000000ffff6dd224 */ /* 0x000fe200078e0a6d */
[----:B------:R-:W-:Y:S01]  /*9dd0*/  ISETP.GT.U32.AND P5, PT, R5, R112, PT ;  /* 0x000000700500720c */ /* 0x000fe20003fa4070 */
[----:B------:R-:W-:Y:S01]  /*9de0*/  @!P0 IMAD.MOV R108, RZ, RZ, -R108 ;  /* 0x000000ffff6c8224 */ /* 0x000fe200078e0a6c */
[----:B------:R-:W-:Y:S01]  /*9df0*/  IABS R114, R8 ;  /* 0x0000000800727213 */ /* 0x000fe20000000000 */
[----:B------:R-:W-:Y:S01]  /*9e00*/  @!P1 IMAD.MOV R110, RZ, RZ, -R110 ;  /* 0x000000ffff6e9224 */ /* 0x000fe200078e0a6e */
[----:B------:R-:W-:-:S05]  /*9e10*/  ISETP.GE.AND P0, PT, R116, RZ, PT ;  /* 0x000000ff7400720c */ /* 0x000fca0003f06270 */
[--C-:B------:R-:W-:Y:S01]  /*9e20*/  @!P2 IMAD.IADD R111, R111, 0x1, -R5.reuse ;  /* 0x000000016f6fa824 */ /* 0x100fe200078e0a05 */
[----:B------:R-:W-:Y:S01]  /*9e30*/  ISETP.GE.AND P2, PT, R8, RZ, PT ;  /* 0x000000ff0800720c */ /* 0x000fe20003f46270 */
[----:B------:R-:W-:Y:S02]  /*9e40*/  @!P6 IMAD.IADD R113, R113, 0x1, -R5 ;  /* 0x000000017171e824 */ /* 0x000fe400078e0a05 */
[----:B------:R-:W-:-:S03]  /*9e50*/  IMAD.HI.U32 R8, R4, R114, RZ ;  /* 0x0000007204087227 */ /* 0x000fc600078e00ff */
[C---:B------:R-:W-:Y:S01]  /*9e60*/  ISETP.GT.U32.AND P6, PT, R5.reuse, R113, PT ;  /* 0x000000710500720c */ /* 0x040fe20003fc4070 */
[----:B------:R-:W-:Y:S01]  /*9e70*/  @!P5 IMAD.IADD R112, R112, 0x1, -R5 ;  /* 0x000000017070d824 */ /* 0x000fe200078e0a05 */
[C---:B------:R-:W-:Y:S01]  /*9e80*/  ISETP.GT.U32.AND P5, PT, R5.reuse, R111, PT ;  /* 0x0000006f0500720c */ /* 0x040fe20003fa4070 */
[----:B------:R-:W-:Y:S02]  /*9e90*/  IMAD.MOV R9, RZ, RZ, -R8 ;  /* 0x000000ffff097224 */ /* 0x000fe400078e0a08 */
[----:B------:R-:W-:Y:S01]  /*9ea0*/  IMAD.HI.U32 R8, R4, R115, RZ ;  /* 0x0000007304087227 */ /* 0x000fe200078e00ff */
[----:B------:R-:W-:-:S03]  /*9eb0*/  ISETP.GT.U32.AND P1, PT, R5, R112, PT ;  /* 0x000000700500720c */ /* 0x000fc60003f24070 */
[----:B------:R-:W-:Y:S02]  /*9ec0*/  IMAD.MOV R116, RZ, RZ, -R8 ;  /* 0x000000ffff747224 */ /* 0x000fe400078e0a08 */
[----:B------:R-:W-:Y:S02]  /*9ed0*/  IMAD R114, R5, R9, R114 ;  /* 0x0000000905727224 */ /* 0x000fe400078e0272 */
[----:B------:R-:W-:-:S04]  /*9ee0*/  IMAD.HI.U32 R8, R4, R117, RZ ;  /* 0x0000007504087227 */ /* 0x000fc800078e00ff */
[----:B------:R-:W-:Y:S02]  /*9ef0*/  IMAD R115, R5, R116, R115 ;  /* 0x0000007405737224 */ /* 0x000fe400078e0273 */
[----:B------:R-:W-:Y:S01]  /*9f00*/  @!P5 IMAD.IADD R111, R111, 0x1, -R5 ;  /* 0x000000016f6fd824 */ /* 0x000fe200078e0a05 */
[----:B------:R-:W-:Y:S01]  /*9f10*/  ISETP.GT.U32.AND P5, PT, R5, R114, PT ;  /* 0x000000720500720c */ /* 0x000fe20003fa4070 */
[----:B------:R-:W-:-:S04]  /*9f20*/  IMAD.HI.U32 R9, R4, R118, RZ ;  /* 0x0000007604097227 */ /* 0x000fc800078e00ff */
[----:B------:R-:W-:Y:S02]  /*9f30*/  IMAD.MOV R8, RZ, RZ, -R8 ;  /* 0x000000ffff087224 */ /* 0x000fe400078e0a08 */
[--C-:B------:R-:W-:Y:S01]  /*9f40*/  @!P6 IMAD.IADD R113, R113, 0x1, -R5.reuse ;  /* 0x000000017171e824 */ /* 0x100fe200078e0a05 */
[----:B------:R-:W-:Y:S01]  /*9f50*/  ISETP.GT.U32.AND P6, PT, R5, R115, PT ;  /* 0x000000730500720c */ /* 0x000fe20003fc4070 */
[----:B------:R-:W-:Y:S01]  /*9f60*/  @!P1 IMAD.IADD R112, R112, 0x1, -R5 ;  /* 0x0000000170709824 */ /* 0x000fe200078e0a05 */
[----:B------:R-:W-:Y:S01]  /*9f70*/  ISETP.GE.AND P1, PT, R119, RZ, PT ;  /* 0x000000ff7700720c */ /* 0x000fe20003f26270 */
[----:B------:R-:W-:Y:S02]  /*9f80*/  IMAD.MOV R9, RZ, RZ, -R9 ;  /* 0x000000ffff097224 */ /* 0x000fe400078e0a09 */
[C---:B------:R-:W-:Y:S02]  /*9f90*/  IMAD R116, R5.reuse, R8, R117 ;  /* 0x0000000805747224 */ /* 0x040fe400078e0275 */
        /* <DEDUP_REMOVED lines=8> */
[----:B------:R-:W-:Y:S01]  /*a020*/  @!P6 IMAD.IADD R115, R115, 0x1, -R5 ;  /* 0x000000017373e824 */ /* 0x000fe200078e0a05 */
[C---:B------:R-:W-:Y:S01]  /*a030*/  ISETP.GT.U32.AND P6, PT, R5.reuse, R114, PT ;  /* 0x000000720500720c */ /* 0x040fe20003fc4070 */
[----:B------:R-:W-:Y:S01]  /*a040*/  @!P3 IMAD.MOV R111, RZ, RZ, -R111 ;  /* 0x000000ffff6fb224 */ /* 0x000fe200078e0a6f */
        /* <DEDUP_REMOVED lines=13> */
[--C-:B------:R-:W-:Y:S01]  /*a120*/  @!P6 IMAD.IADD R114, R114, 0x1, -R5.reuse ;  /* 0x000000017272e824 */ /* 0x100fe200078e0a05 */
[----:B------:R-:W-:Y:S01]  /*a130*/  ISETP.GE.AND P6, PT, R121, RZ, PT ;  /* 0x000000ff7900720c */ /* 0x000fe20003fc6270 */
[----:B------:R-:W-:Y:S01]  /*a140*/  @!P3 IMAD.IADD R115, R115, 0x1, -R5 ;  /* 0x000000017373b824 */ /* 0x000fe200078e0a05 */
[C---:B------:R-:W-:Y:S01]  /*a150*/  ISETP.GT.U32.AND P3, PT, R5.reuse, R118, PT ;  /* 0x000000760500720c */ /* 0x040fe20003f64070 */
[----:B------:R-:W-:Y:S01]  /*a160*/  IMAD.MOV R8, RZ, RZ, -R8 ;  /* 0x000000ffff087224 */ /* 0x000fe200078e0a08 */
[----:B------:R-:W-:Y:S01]  /*a170*/  IABS R121, R126 ;  /* 0x0000007e00797213 */ /* 0x000fe20000000000 */
[----:B------:R-:W-:Y:S02]  /*a180*/  IMAD.MOV R9, RZ, RZ, -R9 ;  /* 0x000000ffff097224 */ /* 0x000fe400078e0a09 */
[C---:B------:R-:W-:Y:S02]  /*a190*/  IMAD R119, R5.reuse, R8, R119 ;  /* 0x0000000805777224 */ /* 0x040fe400078e0277 */
[----:B------:R-:W-:-:S02]  /*a1a0*/  IMAD R120, R5, R9, R120 ;  /* 0x0000000905787224 */ /* 0x000fc400078e0278 */
[--C-:B------:R-:W-:Y:S01]  /*a1b0*/  @!P0 IMAD.IADD R116, R116, 0x1, -R5.reuse ;  /* 0x0000000174748824 */ /* 0x100fe200078e0a05 */
[C---:B------:R-:W-:Y:S01]  /*a1c0*/  ISETP.GT.U32.AND P0, PT, R5.reuse, R119, PT ;  /* 0x000000770500720c */ /* 0x040fe20003f04070 */
[----:B------:R-:W-:Y:S02]  /*a1d0*/  @!P2 IMAD.MOV R114, RZ, RZ, -R114 ;  /* 0x000000ffff72a224 */ /* 0x000fe400078e0a72 */
[----:B------:R-:W-:Y:S01]  /*a1e0*/  @!P6 IMAD.MOV R116, RZ, RZ, -R116 ;  /* 0x000000ffff74e224 */ /* 0x000fe200078e0a74 */
[C---:B------:R-:W-:Y:S01]  /*a1f0*/  ISETP.GT.U32.AND P6, PT, R5.reuse, R120, PT ;  /* 0x000000780500720c */ /* 0x040fe20003fc4070 */
[----:B------:R-:W-:Y:S01]  /*a200*/  @!P3 IMAD.IADD R118, R118, 0x1, -R5 ;  /* 0x000000017676b824 */ /* 0x000fe200078e0a05 */
[----:B------:R-:W-:Y:S01]  /*a210*/  ISETP.GT.U32.AND P3, PT, R5, R117, PT ;  /* 0x000000750500720c */ /* 0x000fe20003f64070 */
[----:B------:R-:W-:Y:S01]  /*a220*/  @!P1 IMAD.MOV R115, RZ, RZ, -R115 ;  /* 0x000000ffff739224 */ /* 0x000fe200078e0a73 */
[----:B------:R-:W-:Y:S01]  /*a230*/  ISETP.GE.AND P1, PT, R123, RZ, PT ;  /* 0x000000ff7b00720c */ /* 0x000fe20003f26270 */
[----:B------:R-:W-:Y:S01]  /*a240*/  IMAD.HI.U32 R9, R4, R122, RZ ;  /* 0x0000007a04097227 */ /* 0x000fe200078e00ff */
[----:B------:R-:W-:-:S03]  /*a250*/  ISETP.GT.U32.AND P2, PT, R5, R118, PT ;  /* 0x000000760500720c */ /* 0x000fc60003f44070 */
[----:B------:R-:W-:Y:S01]  /*a260*/  @!P0 IMAD.IADD R119, R119, 0x1, -R5 ;  /* 0x0000000177778824 */ /* 0x000fe200078e0a05 */
[----:B------:R-:W-:Y:S01]  /*a270*/  ISETP.GE.AND P0, PT, R127, RZ, PT ;  /* 0x000000ff7f00720c */ /* 0x000fe20003f06270 */
[----:B------:R-:W-:Y:S01]  /*a280*/  IMAD.HI.U32 R8, R4, R121, RZ ;  /* 0x0000007904087227 */ /* 0x000fe200078e00ff */
[----:B------:R-:W-:-:S03]  /*a290*/  IABS R127, R131 ;  /* 0x00000083007f7213 */ /* 0x000fc60000000000 */
[----:B------:R-:W-:Y:S02]  /*a2a0*/  IMAD.MOV R9, RZ, RZ, -R9 ;  /* 0x000000ffff097224 */ /* 0x000fe400078e0a09 */
[--C-:B------:R-:W-:Y:S01]  /*a2b0*/  @!P6 IMAD.IADD R120, R120, 0x1, -R5.reuse ;  /* 0x000000017878e824 */ /* 0x100fe200078e0a05 */
[C---:B------:R-:W-:Y:S01]  /*a2c0*/  ISETP.GT.U32.AND P6, PT, R5.reuse, R119, PT ;  /* 0x000000770500720c */ /* 0x040fe20003fc4070 */
[----:B------:R-:W-:Y:S02]  /*a2d0*/  IMAD.MOV R8, RZ, RZ, -R8 ;  /* 0x000000ffff087224 */ /* 0x000fe400078e0a08 */
[C---:B------:R-:W-:Y:S01]  /*a2e0*/  IMAD R122, R5.reuse, R9, R122 ;  /* 0x00000009057a7224 */ /* 0x040fe200078e027a */
[----:B------:R-:W-:Y:S01]  /*a2f0*/  LOP3.LUT R9, R6, 0x106, RZ, 0xfc, !PT ;  /* 0x0000010606097812 */ /* 0x000fe200078efcff */
[----:B------:R-:W-:Y:S01]  /*a300*/  @!P2 IMAD.IADD R118, R118, 0x1, -R5 ;  /* 0x000000017676a824 */ /* 0x000fe200078e0a05 */
[----:B------:R-:W-:Y:S01]  /*a310*/  ISETP.GE.AND P2, PT, R126, RZ, PT ;  /* 0x000000ff7e00720c */ /* 0x000fe20003f46270 */
[----:B------:R-:W-:Y:S01]  /*a320*/  IMAD R121, R5, R8, R121 ;  /* 0x0000000805797224 */ /* 0x000fe200078e0279 */
[----:B------:R-:W-:Y:S01]  /*a330*/  IABS R123, R9 ;  /* 0x00000009007b7213 */ /* 0x000fe20000000000 */
[----:B------:R-:W-:Y:S01]  /*a340*/  @!P1 IMAD.MOV R118, RZ, RZ, -R118 ;  /* 0x000000ffff769224 */ /* 0x000fe200078e0a76 */
[----:B------:R-:W-:Y:S01]  /*a350*/  IABS R126, R128 ;  /* 0x00000080007e7213 */ /* 0x000fe20000000000 */
[----:B------:R-:W-:Y:S01]  /*a360*/  @!P3 IMAD.IADD R117, R117, 0x1, -R5 ;  /* 0x000000017575b824 */ /* 0x000fe200078e0a05 */
[----:B------:R-:W-:Y:S01]  /*a370*/  ISETP.GT.U32.AND P1, PT, R5, R121, PT ;  /* 0x000000790500720c */ /* 0x000fe20003f24070 */
[----:B------:R-:W-:Y:S01]  /*a380*/  IMAD.HI.U32 R8, R4, R123, RZ ;  /* 0x0000007b04087227 */ /* 0x000fe200078e00ff */
[----:B------:R-:W-:-:S03]  /*a390*/  ISETP.GE.AND P3, PT, R124, RZ, PT ;  /* 0x000000ff7c00720c */ /* 0x000fc60003f66270 */
[----:B------:R-:W-:Y:S01]  /*a3a0*/  @!P6 IMAD.IADD R119, R119, 0x1, -R5 ;  /* 0x000000017777e824 */ /* 0x000fe200078e0a05 */
[C---:B------:R-:W-:Y:S01]  /*a3b0*/  ISETP.GT.U32.AND P6, PT, R5.reuse, R122, PT ;  /* 0x0000007a0500720c */ /* 0x040fe20003fc4070 */
[----:B------:R-:W-:Y:S01]  /*a3c0*/  @!P4 IMAD.MOV R117, RZ, RZ, -R117 ;  /* 0x000000ffff75c224 */ /* 0x000fe200078e0a75 */
[C---:B------:R-:W-:Y:S01]  /*a3d0*/  ISETP.GT.U32.AND P4, PT, R5.reuse, R120, PT ;  /* 0x000000780500720c */ /* 0x040fe20003f84070 */
[----:B------:R-:W-:Y:S02]  /*a3e0*/  IMAD.MOV R8, RZ, RZ, -R8 ;  /* 0x000000ffff087224 */ /* 0x000fe400078e0a08 */
[----:B------:R-:W-:Y:S02]  /*a3f0*/  @!P5 IMAD.MOV R119, RZ, RZ, -R119 ;  /* 0x000000ffff77d224 */ /* 0x000fe400078e0a77 */
[----:B------:R-:W-:Y:S02]  /*a400*/  IMAD R123, R5, R8, R123 ;  /* 0x00000008057b7224 */ /* 0x000fe400078e027b */
[----:B------:R-:W-:-:S02]  /*a410*/  @!P1 IMAD.IADD R121, R121, 0x1, -R5 ;  /* 0x0000000179799824 */ /* 0x000fc400078e0a05 */
[----:B------:R-:W-:Y:S01]  /*a420*/  IMAD.HI.U32 R8, R4, R126, RZ ;  /* 0x0000007e04087227 */ /* 0x000fe200078e00ff */
[C---:B------:R-:W-:Y:S02]  /*a430*/  ISETP.GT.U32.AND P5, PT, R5.reuse, R123, PT ;  /* 0x0000007b0500720c */ /* 0x040fe40003fa4070 */
[----:B------:R-:W-:Y:S01]  /*a440*/  ISETP.GT.U32.AND P1, PT, R5, R121, PT ;  /* 0x000000790500720c */ /* 0x000fe20003f24070 */
[--C-:B------:R-:W-:Y:S02]  /*a450*/  @!P6 IMAD.IADD R122, R122, 0x1, -R5.reuse ;  /* 0x000000017a7ae824 */ /* 0x100fe400078e0a05 */
[----:B------:R-:W-:Y:S01]  /*a460*/  @!P4 IMAD.IADD R120, R120, 0x1, -R5 ;  /* 0x000000017878c824 */ /* 0x000fe200078e0a05 */
[----:B------:R-:W-:Y:S01]  /*a470*/  ISETP.GE.AND P4, PT, R9, RZ, PT ;  /* 0x000000ff0900720c */ /* 0x000fe20003f86270 */
[----:B------:R-:W-:Y:S01]  /*a480*/  IMAD.HI.U32 R9, R4, R127, RZ ;  /* 0x0000007f04097227 */ /* 0x000fe200078e00ff */
[----:B------:R-:W-:-:S03]  /*a490*/  ISETP.GT.U32.AND P6, PT, R5, R122, PT ;  /* 0x0000007a0500720c */ /* 0x000fc60003fc4070 */
[----:B------:R-:W-:-:S04]  /*a4a0*/  IMAD.HI.U32 R124, R4, R129, RZ ;  /* 0x00000081047c7227 */ /* 0x000fc800078e00ff */
[----:B------:R-:W-:Y:S01]  /*a4b0*/  @!P3 IMAD.MOV R120, RZ, RZ, -R120 ;  /* 0x000000ffff78b224 */ /* 0x000fe200078e0a78 */
[----:B------:R-:W-:Y:S01]  /*a4c0*/  ISETP.GE.AND P3, PT, R128, RZ, PT ;  /* 0x000000ff8000720c */ /* 0x000fe20003f66270 */
[----:B------:R-:W-:Y:S02]  /*a4d0*/  IMAD.MOV R8, RZ, RZ, -R8 ;  /* 0x000000ffff087224 */ /* 0x000fe400078e0a08 */
[----:B------:R-:W-:Y:S02]  /*a4e0*/  IMAD.MOV R128, RZ, RZ, -R9 ;  /* 0x000000ffff807224 */ /* 0x000fe400078e0a09 */
[----:B------:R-:W-:Y:S02]  /*a4f0*/  IMAD.MOV R130, RZ, RZ, -R124 ;  /* 0x000000ffff827224 */ /* 0x000fe400078e0a7c */
[----:B------:R-:W-:Y:S02]  /*a500*/  @!P5 IMAD.IADD R123, R123, 0x1, -R5 ;  /* 0x000000017b7bd824 */ /* 0x000fe400078e0a05 */
[----:B------:R-:W-:-:S02]  /*a510*/  IMAD R124, R5, R8, R126 ;  /* 0x00000008057c7224 */ /* 0x000fc400078e027e */
[----:B------:R-:W-:Y:S01]  /*a520*/  @!P1 IMAD.IADD R121, R121, 0x1, -R5 ;  /* 0x0000000179799824 */ /* 0x000fe200078e0a05 */
[C---:B------:R-:W-:Y:S01]  /*a530*/  ISETP.GT.U32.AND P5, PT, R5.reuse, R123, PT ;  /* 0x0000007b0500720c */ /* 0x040fe20003fa4070 */
[----:B------:R-:W-:Y:S01]  /*a540*/  IMAD R126, R5, R128, R127 ;  /* 0x00000080057e7224 */ /* 0x000fe200078e027f */
[----:B------:R-:W-:Y:S01]  /*a550*/  ISETP.GE.AND P1, PT, R131, RZ, PT ;  /* 0x000000ff8300720c */ /* 0x000fe20003f26270 */
[----:B------:R-:W-:Y:S01]  /*a560*/  @!P6 IMAD.IADD R122, R122, 0x1, -R5 ;  /* 0x000000017a7ae824 */ /* 0x000fe200078e0a05 */
[C---:B------:R-:W-:Y:S01]  /*a570*/  ISETP.GT.U32.AND P6, PT, R5.reuse, R124, PT ;  /* 0x0000007c0500720c */ /* 0x040fe20003fc4070 */
[----:B------:R-:W-:Y:S01]  /*a580*/  @!P2 IMAD.MOV R121, RZ, RZ, -R121 ;  /* 0x000000ffff79a224 */ /* 0x000fe200078e0a79 */
[C---:B------:R-:W-:Y:S01]  /*a590*/  ISETP.GT.U32.AND P2, PT, R5.reuse, R126, PT ;  /* 0x0000007e0500720c */ /* 0x040fe20003f44070 */
[----:B------:R-:W-:Y:S01]  /*a5a0*/  IMAD R127, R5, R130, R129 ;  /* 0x00000082057f7224 */ /* 0x000fe200078e0281 */
[----:B------:R-:W-:Y:S01]  /*a5b0*/  IABS R131, R134 ;  /* 0x0000008600837213 */ /* 0x000fe20000000000 */
[----:B------:R-:W-:Y:S01]  /*a5c0*/  VIADD R8, R7, 0xfe ;  /* 0x000000fe07087836 */ /* 0x000fe20000000000 */
[----:B------:R-:W-:Y:S01]  /*a5d0*/  IABS R130, R133 ;  /* 0x0000008500827213 */ /* 0x000fe20000000000 */
[----:B------:R-:W-:-:S02]  /*a5e0*/  @!P0 IMAD.MOV R122, RZ, RZ, -R122 ;  /* 0x000000ffff7a8224 */ /* 0x000fc400078e0a7a */
[--C-:B------:R-:W-:Y:S01]  /*a5f0*/  @!P5 IMAD.IADD R123, R123, 0x1, -R5.reuse ;  /* 0x000000017b7bd824 */ /* 0x100fe200078e0a05 */
[C---:B------:R-:W-:Y:S01]  /*a600*/  ISETP.GT.U32.AND P5, PT, R5.reuse, R127, PT ;  /* 0x0000007f0500720c */ /* 0x040fe20003fa4070 */
[----:B------:R-:W-:Y:S01]  /*a610*/  IMAD.HI.U32 R128, R4, R131, RZ ;  /* 0x0000008304807227 */ /* 0x000fe200078e00ff */
[----:B------:R-:W-:Y:S02]  /*a620*/  IABS R129, R8 ;  /* 0x0000000800817213 */ /* 0x000fe40000000000 */
[----:B------:R-:W-:Y:S01]  /*a630*/  ISETP.GE.AND P0, PT, R8, RZ, PT ;  /* 0x000000ff0800720c */ /* 0x000fe20003f06270 */
[--C-:B------:R-:W-:Y:S02]  /*a640*/  @!P6 IMAD.IADD R124, R124, 0x1, -R5.reuse ;  /* 0x000000017c7ce824 */ /* 0x100fe400078e0a05 */
[----:B------:R-:W-:Y:S02]  /*a650*/  @!P2 IMAD.IADD R126, R126, 0x1, -R5 ;  /* 0x000000017e7ea824 */ /* 0x000fe400078e0a05 */
[----:B------:R-:W-:Y:S01]  /*a660*/  IMAD.HI.U32 R8, R4, R129, RZ ;  /* 0x0000008104087227 */ /* 0x000fe200078e00ff */
[----:B------:R-:W-:-:S02]  /*a670*/  ISETP.GT.U32.AND P6, PT, R5, R124, PT ;  /* 0x0000007c0500720c */ /* 0x000fc40003fc4070 */
[----:B------:R-:W-:Y:S01]  /*a680*/  ISETP.GT.U32.AND P2, PT, R5, R126, PT ;  /* 0x0000007e0500720c */ /* 0x000fe20003f44070 */
[----:B------:R-:W-:-:S04]  /*a690*/  IMAD.HI.U32 R9, R4, R130, RZ ;  /* 0x0000008204097227 */ /* 0x000fc800078e00ff */
[----:B------:R-:W-:Y:S02]  /*a6a0*/  IMAD.MOV R8, RZ, RZ, -R8 ;  /* 0x000000ffff087224 */ /* 0x000fe400078e0a08 */
[----:B------:R-:W-:Y:S01]  /*a6b0*/  @!P4 IMAD.MOV R123, RZ, RZ, -R123 ;  /* 0x000000ffff7bc224 */ /* 0x000fe200078e0a7b */
[----:B------:R-:W-:Y:S01]  /*a6c0*/  ISETP.GE.AND P4, PT, R132, RZ, PT ;  /* 0x000000ff8400720c */ /* 0x000fe20003f86270 */
[----:B------:R-:W-:Y:S02]  /*a6d0*/  @!P5 IMAD.IADD R127, R127, 0x1, -R5 ;  /* 0x000000017f7fd824 */ /* 0x000fe400078e0a05 */
[----:B------:R-:W-:Y:S02]  /*a6e0*/  IMAD.MOV R132, RZ, RZ, -R128 ;  /* 0x000000ffff847224 */ /* 0x000fe400078e0a80 */
[----:B------:R-:W-:Y:S01]  /*a6f0*/  IMAD.MOV R9, RZ, RZ, -R9 ;  /* 0x000000ffff097224 */ /* 0x000fe200078e0a09 */
[C---:B------:R-:W-:Y:S01]  /*a700*/  ISETP.GT.U32.AND P5, PT, R5.reuse, R127, PT ;  /* 0x0000007f0500720c */ /* 0x040fe20003fa4070 */
[----:B------:R-:W-:Y:S01]  /*a710*/  IMAD R128, R5, R8, R129 ;  /* 0x0000000805807224 */ /* 0x000fe200078e0281 */
[----:B------:R-:W-:Y:S01]  /*a720*/  LOP3.LUT R8, R6, 0xf8, RZ, 0xfc, !PT ;  /* 0x000000f806087812 */ /* 0x000fe200078efcff */
[--C-:B------:R-:W-:Y:S01]  /*a730*/  @!P6 IMAD.IADD R124, R124, 0x1, -R5.reuse ;  /* 0x000000017c7ce824 */ /* 0x100fe200078e0a05 */
[----:B------:R-:W-:Y:S01]  /*a740*/  ISETP.GE.AND P6, PT, R133, RZ, PT ;  /* 0x000000ff8500720c */ /* 0x000fe20003fc6270 */
[C---:B------:R-:W-:Y:S01]  /*a750*/  IMAD R129, R5.reuse, R9, R130 ;  /* 0x0000000905817224 */ /* 0x040fe200078e0282 */
[----:B------:R-:W-:Y:S01]  /*a760*/  IABS R9, R135 ;  /* 0x0000008700097213 */ /* 0x000fe20000000000 */
[----:B------:R-:W-:Y:S01]  /*a770*/  @!P2 IMAD.IADD R126, R126, 0x1, -R5 ;  /* 0x000000017e7ea824 */ /* 0x000fe200078e0a05 */
[C---:B------:R-:W-:Y:S01]  /*a780*/  ISETP.GT.U32.AND P2, PT, R5.reuse, R128, PT ;  /* 0x000000800500720c */ /* 0x040fe20003f44070 */
[----:B------:R-:W-:Y:S01]  /*a790*/  @!P3 IMAD.MOV R124, RZ, RZ, -R124 ;  /* 0x000000ffff7cb224 */ /* 0x000fe200078e0a7c */
[C---:B------:R-:W-:Y:S01]  /*a7a0*/  ISETP.GT.U32.AND P3, PT, R5.reuse, R129, PT ;  /* 0x000000810500720c */ /* 0x040fe20003f64070 */
[----:B------:R-:W-:Y:S01]  /*a7b0*/  IMAD R130, R5, R132, R131 ;  /* 0x0000008405827224 */ /* 0x000fe200078e0283 */
[----:B------:R-:W-:Y:S01]  /*a7c0*/  IABS R131, R8 ;  /* 0x0000000800837213 */ /* 0x000fe20000000000 */
[----:B------:R-:W-:Y:S01]  /*a7d0*/  @!P5 IMAD.IADD R127, R127, 0x1, -R5 ;  /* 0x000000017f7fd824 */ /* 0x000fe200078e0a05 */
[----:B------:R-:W-:Y:S01]  /*a7e0*/  IABS R133, R137 ;  /* 0x0000008900857213 */ /* 0x000fe20000000000 */
[----:B------:R-:W-:Y:S01]  /*a7f0*/  @!P1 IMAD.MOV R126, RZ, RZ, -R126 ;  /* 0x000000ffff7e9224 */ /* 0x000fe200078e0a7e */
[----:B------:R-:W-:Y:S01]  /*a800*/  ISETP.GT.U32.AND P5, PT, R5, R130, PT ;  /* 0x000000820500720c */ /* 0x000fe20003fa4070 */
[----:B------:R-:W-:Y:S01]  /*a810*/  @!P4 IMAD.MOV R127, RZ, RZ, -R127 ;  /* 0x000000ffff7fc224 */ /* 0x000fe200078e0a7f */
[----:B------:R-:W-:-:S02]  /*a820*/  ISETP.GE.AND P1, PT, R134, RZ, PT ;  /* 0x000000ff8600720c */ /* 0x000fc40003f26270 */
[----:B------:R-:W-:Y:S01]  /*a830*/  IABS R134, R138 ;  /* 0x0000008a00867213 */ /* 0x000fe20000000000 */
[--C-:B------:R-:W-:Y:S01]  /*a840*/  @!P2 IMAD.IADD R128, R128, 0x1, -R5.reuse ;  /* 0x000000018080a824 */ /* 0x100fe200078e0a05 */
[----:B------:R-:W-:Y:S01]  /*a850*/  ISETP.GE.AND P2, PT, R8, RZ, PT ;  /* 0x000000ff0800720c */ /* 0x000fe20003f46270 */
[----:B------:R-:W-:Y:S02]  /*a860*/  @!P3 IMAD.IADD R129, R129, 0x1, -R5 ;  /* 0x000000018181b824 */ /* 0x000fe400078e0a05 */
[----:B------:R-:W-:Y:S01]  /*a870*/  IMAD.HI.U32 R8, R4, R131, RZ ;  /* 0x0000008304087227 */ /* 0x000fe200078e00ff */
[----:B------:R-:W-:-:S03]  /*a880*/  ISETP.GT.U32.AND P3, PT, R5, R128, PT ;  /* 0x000000800500720c */ /* 0x000fc60003f64070 */
[----:B------:R-:W-:Y:S02]  /*a890*/  IMAD.MOV R132, RZ, RZ, -R8 ;  /* 0x000000ffff847224 */ /* 0x000fe400078e0a08 */
[----:B------:R-:W-:Y:S01]  /*a8a0*/  @!P5 IMAD.IADD R130, R130, 0x1, -R5 ;  /* 0x000000018282d824 */ /* 0x000fe200078e0a05 */
[----:B------:R-:W-:Y:S01]  /*a8b0*/  ISETP.GT.U32.AND P5, PT, R5, R129, PT ;  /* 0x000000810500720c */ /* 0x000fe20003fa4070 */
[----:B------:R-:W-:-:S03]  /*a8c0*/  IMAD.HI.U32 R8, R4, R9, RZ ;  /* 0x0000000904087227 */ /* 0x000fc600078e00ff */
[C---:B------:R-:W-:Y:S01]  /*a8d0*/  ISETP.GT.U32.AND P4, PT, R5.reuse, R130, PT ;  /* 0x000000820500720c */ /* 0x040fe20003f84070 */
[C---:B------:R-:W-:Y:S02]  /*a8e0*/  IMAD R131, R5.reuse, R132, R131 ;  /* 0x0000008405837224 */ /* 0x040fe400078e0283 */
[----:B------:R-:W-:Y:S02]  /*a8f0*/  IMAD.MOV R8, RZ, RZ, -R8 ;  /* 0x000000ffff087224 */ /* 0x000fe400078e0a08 */
[----:B------:R-:W-:Y:S01]  /*a900*/  @!P3 IMAD.IADD R128, R128, 0x1, -R5 ;  /* 0x000000018080b824 */ /* 0x000fe200078e0a05 */
[C---:B------:R-:W-:Y:S01]  /*a910*/  ISETP.GT.U32.AND P3, PT, R5.reuse, R131, PT ;  /* 0x000000830500720c */ /* 0x040fe20003f64070 */
[----:B------:R-:W-:Y:S02]  /*a920*/  IMAD R132, R5, R8, R9 ;  /* 0x0000000805847224 */ /* 0x000fe400078e0209 */
[----:B------:R-:W-:Y:S02]  /*a930*/  @!P5 IMAD.IADD R129, R129, 0x1, -R5 ;  /* 0x000000018181d824 */ /* 0x000fe400078e0a05 */
[----:B------:R-:W-:Y:S01]  /*a940*/  IMAD.HI.U32 R8, R4, R133, RZ ;  /* 0x0000008504087227 */ /* 0x000fe200078e00ff */
[----:B------:R-:W-:-:S03]  /*a950*/  ISETP.GT.U32.AND P5, PT, R5, R132, PT ;  /* 0x000000840500720c */ /* 0x000fc60003fa4070 */
[----:B------:R-:W-:Y:S02]  /*a960*/  IMAD.MOV R8, RZ, RZ, -R8 ;  /* 0x000000ffff087224 */ /* 0x000fe400078e0a08 */
[----:B------:R-:W-:Y:S02]  /*a970*/  @!P0 IMAD.MOV R128, RZ, RZ, -R128 ;  /* 0x000000ffff808224 */ /* 0x000fe400078e0a80 */
[----:B------:R-:W-:Y:S01]  /*a980*/  @!P3 IMAD.IADD R131, R131, 0x1, -R5 ;  /* 0x000000018383b824 */ /* 0x000fe200078e0a05 */
[----:B------:R-:W-:Y:S01]  /*a990*/  ISETP.GE.AND P3, PT, R137, RZ, PT ;  /* 0x000000ff8900720c */ /* 0x000fe20003f66270 */
[C---:B------:R-:W-:Y:S02]  /*a9a0*/  IMAD R133, R5.reuse, R8, R133 ;  /* 0x0000000805857224 */ /* 0x040fe400078e0285 */
[----:B------:R-:W-:Y:S01]  /*a9b0*/  @!P6 IMAD.MOV R129, RZ, RZ, -R129 ;  /* 0x000000ffff81e224 */ /* 0x000fe200078e0a81 */
[C---:B------:R-:W-:Y:S01]  /*a9c0*/  ISETP.GT.U32.AND P0, PT, R5.reuse, R131, PT ;  /* 0x000000830500720c */ /* 0x040fe20003f04070 */
[----:B------:R-:W-:Y:S01]  /*a9d0*/  @!P5 IMAD.IADD R132, R132, 0x1, -R5 ;  /* 0x000000018484d824 */ /* 0x000fe200078e0a05 */
[----:B------:R-:W-:Y:S01]  /*a9e0*/  ISETP.GT.U32.AND P6, PT, R5, R133, PT ;  /* 0x000000850500720c */ /* 0x000fe20003fc4070 */
[----:B------:R-:W-:-:S03]  /*a9f0*/  IMAD.HI.U32 R8, R4, R134, RZ ;  /* 0x0000008604087227 */ /* 0x000fc600078e00ff */
[----:B------:R-:W-:Y:S01]  /*aa00*/  ISETP.GT.U32.AND P5, PT, R5, R132, PT ;  /* 0x000000840500720c */ /* 0x000fe20003fa4070 */
[----:B------:R-:W-:-:S04]  /*aa10*/  IMAD.HI.U32 R9, R4, R136, RZ ;  /* 0x0000008804097227 */ /* 0x000fc800078e00ff */
[----:B------:R-:W-:Y:S01]  /*aa20*/  @!P4 IMAD.IADD R130, R130, 0x1, -R5 ;  /* 0x000000018282c824 */ /* 0x000fe200078e0a05 */
[----:B------:R-:W-:Y:S01]  /*aa30*/  ISETP.GE.AND P4, PT, R135, RZ, PT ;  /* 0x000000ff8700720c */ /* 0x000fe20003f86270 */
[----:B------:R-:W-:Y:S02]  /*aa40*/  IMAD.MOV R135, RZ, RZ, -R8 ;  /* 0x000000ffff877224 */ /* 0x000fe400078e0a08 */
[----:B------:R-:W-:Y:S02]  /*aa50*/  IMAD.MOV R9, RZ, RZ, -R9 ;  /* 0x000000ffff097224 */ /* 0x000fe400078e0a09 */
[C---:B------:R-:W-:Y:S02]  /*aa60*/  IMAD R134, R5.reuse, R135, R134 ;  /* 0x0000008705867224 */ /* 0x040fe400078e0286 */
[----:B------:R-:W-:Y:S01]  /*aa70*/  IMAD R135, R5, R9, R136 ;  /* 0x0000000905877224 */ /* 0x000fe200078e0288 */
[----:B------:R-:W-:Y:S01]  /*aa80*/  LOP3.LUT R9, R6, 0xec, RZ, 0xfc, !PT ;  /* 0x000000ec06097812 */ /* 0x000fe200078efcff */
[----:B------:R-:W-:-:S02]  /*aa90*/  @!P0 IMAD.IADD R131, R131, 0x1, -R5 ;  /* 0x0000000183838824 */ /* 0x000fc400078e0a05 */
[----:B------:R-:W-:Y:S02]  /*aaa0*/  @!P6 IMAD.IADD R133, R133, 0x1, -R5 ;  /* 0x000000018585e824 */ /* 0x000fe400078e0a05 */
[----:B------:R-:W-:Y:S01]  /*aab0*/  @!P2 IMAD.MOV R131, RZ, RZ, -R131 ;  /* 0x000000ffff83a224 */ /* 0x000fe200078e0a83 */
[----:B------:R-:W-:Y:S01]  /*aac0*/  ISETP.GT.U32.AND P2, PT, R5, R135, PT ;  /* 0x000000870500720c */ /* 0x000fe20003f44070 */
[----:B------:R-:W-:Y:S01]  /*aad0*/  VIADD R8, R7, 0xee ;  /* 0x000000ee07087836 */ /* 0x000fe20000000000 */
[C---:B------:R-:W-:Y:S01]  /*aae0*/  ISETP.GT.U32.AND P6, PT, R5.reuse, R133, PT ;  /* 0x000000850500720c */ /* 0x040fe20003fc4070 */
[----:B------:R-:W-:Y:S01]  /*aaf0*/  @!P5 IMAD.IADD R132, R132, 0x1, -R5 ;  /* 0x000000018484d824 */ /* 0x000fe200078e0a05 */
[----:B------:R-:W-:Y:S01]  /*ab00*/  ISETP.GT.U32.AND P5, PT, R5, R134, PT ;  /* 0x000000860500720c */ /* 0x000fe20003fa4070 */
[----:B------:R-:W-:Y:S01]  /*ab10*/  @!P1 IMAD.MOV R130, RZ, RZ, -R130 ;  /* 0x000000ffff829224 */ /* 0x000fe200078e0a82 */
[----:B------:R-:W-:Y:S01]  /*ab20*/  IABS R136, R8 ;  /* 0x0000000800887213 */ /* 0x000fe20000000000 */
[----:B------:R-:W-:Y:S01]  /*ab30*/  @!P4 IMAD.MOV R132, RZ, RZ, -R132 ;  /* 0x000000ffff84c224 */ /* 0x000fe200078e0a84 */
[----:B------:R-:W-:-:S02]  /*ab40*/  ISETP.GE.AND P1, PT, R138, RZ, PT ;  /* 0x000000ff8a00720c */ /* 0x000fc40003f26270 */
[----:B------:R-:W-:Y:S01]  /*ab50*/  ISETP.GE.AND P0, PT, R8, RZ, PT ;  /* 0x000000ff0800720c */ /* 0x000fe20003f06270 */
[----:B------:R-:W-:Y:S01]  /*ab60*/  IMAD.HI.U32 R8, R4, R136, RZ ;  /* 0x0000008804087227 */ /* 0x000fe200078e00ff */
[----:B------:R-:W-:-:S03]  /*ab70*/  IABS R138, R9 ;  /* 0x00000009008a7213 */ /* 0x000fc60000000000 */
[--C-:B------:R-:W-:Y:S02]  /*ab80*/  @!P2 IMAD.IADD R135, R135, 0x1, -R5.reuse ;  /* 0x000000018787a824 */ /* 0x100fe400078e0a05 */
[--C-:B------:R-:W-:Y:S01]  /*ab90*/  @!P5 IMAD.IADD R134, R134, 0x1, -R5.reuse ;  /* 0x000000018686d824 */ /* 0x100fe200078e0a05 */
[----:B------:R-:W-:Y:S01]  /*aba0*/  ISETP.GE.AND P5, PT, R140, RZ, PT ;  /* 0x000000ff8c00720c */ /* 0x000fe20003fa6270 */
[----:B------:R-:W-:Y:S01]  /*abb0*/  IMAD.MOV R137, RZ, RZ, -R8 ;  /* 0x000000ffff897224 */ /* 0x000fe200078e0a08 */
[----:B------:R-:W-:Y:S01]  /*abc0*/  ISETP.GT.U32.AND P2, PT, R5, R135, PT ;  /* 0x000000870500720c */ /* 0x000fe20003f44070 */
        /* <DEDUP_REMOVED lines=10> */
[C---:B------:R-:W-:Y:S02]  /*ac70*/  IMAD R138, R5.reuse, R140, R139 ;  /* 0x0000008c058a7224 */ /* 0x040fe400078e028b */
[----:B------:R-:W-:Y:S01]  /*ac80*/  @!P3 IMAD.MOV R133, RZ, RZ, -R133 ;  /* 0x000000ffff85b224 */ /* 0x000fe200078e0a85 */
[----:B------:R-:W-:Y:S01]  /*ac90*/  ISETP.GT.U32.AND P3, PT, R5, R136, PT ;  /* 0x000000880500720c */ /* 0x000fe20003f64070 */
[--C-:B------:R-:W-:Y:S01]  /*aca0*/  @!P2 IMAD.IADD R135, R135, 0x1, -R5.reuse ;  /* 0x000000018787a824 */ /* 0x100fe200078e0a05 */
[----:B------:R-:W-:Y:S01]  /*acb0*/  ISETP.GT.U32.AND P2, PT, R5, R138, PT ;  /* 0x0000008a0500720c */ /* 0x000fe20003f44070 */
[----:B------:R-:W-:Y:S01]  /*acc0*/  @!P4 IMAD.IADD R134, R134, 0x1, -R5 ;  /* 0x000000018686c824 */ /* 0x000fe200078e0a05 */
[----:B------:R-:W-:Y:S01]  /*acd0*/  IABS R139, R8 ;  /* 0x00000008008b7213 */ /* 0x000fe20000000000 */
[----:B------:R-:W-:Y:S01]  /*ace0*/  @!P5 IMAD.MOV R135, RZ, RZ, -R135 ;  /* 0x000000ffff87d224 */ /* 0x000fe200078e0a87 */
[----:B------:R-:W-:Y:S01]  /*acf0*/  ISETP.GE.AND P4, PT, R141, RZ, PT ;  /* 0x000000ff8d00720c */ /* 0x000fe20003f86270 */
[----:B------:R-:W-:Y:S01]  /*ad00*/  @!P1 IMAD.MOV R134, RZ, RZ, -R134 ;  /* 0x000000ffff869224 */ /* 0x000fe200078e0a86 */
[----:B------:R-:W-:Y:S01]  /*ad10*/  ISETP.GT.U32.AND P1, PT, R5, R137, PT ;  /* 0x000000890500720c */ /* 0x000fe20003f24070 */
[----:B------:R-:W-:Y:S01]  /*ad20*/  IMAD.HI.U32 R9, R4, R143, RZ ;  /* 0x0000008f04097227 */ /* 0x000fe200078e00ff */
[----:B------:R-:W-:-:S03]  /*ad30*/  IABS R141, R144 ;  /* 0x00000090008d7213 */ /* 0x000fc60000000000 */
[--C-:B------:R-:W-:Y:S01]  /*ad40*/  @!P3 IMAD.IADD R136, R136, 0x1, -R5.reuse ;  /* 0x000000018888b824 */ /* 0x100fe200078e0a05 */
[----:B------:R-:W-:Y:S01]  /*ad50*/  ISETP.GE.AND P3, PT, R8, RZ, PT ;  /* 0x000000ff0800720c */ /* 0x000fe20003f66270 */
[----:B------:R-:W-:Y:S02]  /*ad60*/  @!P2 IMAD.IADD R138, R138, 0x1, -R5 ;  /* 0x000000018a8aa824 */ /* 0x000fe400078e0a05 */
[----:B------:R-:W-:-:S03]  /*ad70*/  IMAD.HI.U32 R8, R4, R139, RZ ;  /* 0x0000008b04087227 */ /* 0x000fc600078e00ff */
[----:B------:R-:W-:Y:S01]  /*ad80*/  ISETP.GT.U32.AND P2, PT, R5, R138, PT ;  /* 0x0000008a0500720c */ /* 0x000fe20003f44070 */
[----:B------:R-:W-:Y:S02]  /*ad90*/  IMAD.MOV R140, RZ, RZ, -R8 ;  /* 0x000000ffff8c7224 */ /* 0x000fe400078e0a08 */
[----:B------:R-:W-:-:S04]  /*ada0*/  IMAD.HI.U32 R8, R4, R141, RZ ;  /* 0x0000008d04087227 */ /* 0x000fc800078e00ff */
[----:B------:R-:W-:Y:S01]  /*adb0*/  @!P1 IMAD.IADD R137, R137, 0x1, -R5 ;  /* 0x0000000189899824 */ /* 0x000fe200078e0a05 */
[C---:B------:R-:W-:Y:S01]  /*adc0*/  ISETP.GT.U32.AND P1, PT, R5.reuse, R136, PT ;  /* 0x000000880500720c */ /* 0x040fe20003f24070 */
[C---:B------:R-:W-:Y:S02]  /*add0*/  IMAD R139, R5.reuse, R140, R139 ;  /* 0x0000008c058b7224 */ /* 0x040fe400078e028b */
[----:B------:R-:W-:Y:S01]  /*ade0*/  IMAD.MOV R140, RZ, RZ, -R8 ;  /* 0x000000ffff8c7224 */ /* 0x000fe200078e0a08 */
[C---:B------:R-:W-:Y:S01]  /*adf0*/  ISETP.GT.U32.AND P5, PT, R5.reuse, R137, PT ;  /* 0x000000890500720c */ /* 0x040fe20003fa4070 */
[----:B------:R-:W-:Y:S02]  /*ae00*/  @!P2 IMAD.IADD R138, R138, 0x1, -R5 ;  /* 0x000000018a8aa824 */ /* 0x000fe400078e0a05 */
[----:B------:R-:W-:Y:S02]  /*ae10*/  IMAD R140, R5, R140, R141 ;  /* 0x0000008c058c7224 */ /* 0x000fe400078e028d */
[----:B------:R-:W-:-:S03]  /*ae20*/  IMAD.HI.U32 R8, R4, R142, RZ ;  /* 0x0000008e04087227 */ /* 0x000fc600078e00ff */
[C---:B------:R-:W-:Y:S01]  /*ae30*/  ISETP.GT.U32.AND P2, PT, R5.reuse, R140, PT ;  /* 0x0000008c0500720c */ /* 0x040fe20003f44070 */
[--C-:B------:R-:W-:Y:S01]  /*ae40*/  @!P1 IMAD.IADD R136, R136, 0x1, -R5.reuse ;  /* 0x0000000188889824 */ /* 0x100fe200078e0a05 */
[----:B------:R-:W-:Y:S01]  /*ae50*/  ISETP.GT.U32.AND P1, PT, R5, R139, PT ;  /* 0x0000008b0500720c */ /* 0x000fe20003f24070 */
[----:B------:R-:W-:Y:S02]  /*ae60*/  IMAD.MOV R8, RZ, RZ, -R8 ;  /* 0x000000ffff087224 */ /* 0x000fe400078e0a08 */
[----:B------:R-:W-:Y:S01]  /*ae70*/  @!P5 IMAD.IADD R137, R137, 0x1, -R5 ;  /* 0x000000018989d824 */ /* 0x000fe200078e0a05 */
[----:B------:R-:W-:Y:S01]  /*ae80*/  ISETP.GE.AND P5, PT, R144, RZ, PT ;  /* 0x000000ff9000720c */ /* 0x000fe20003fa6270 */
[----:B------:R-:W-:Y:S02]  /*ae90*/  IMAD.MOV R144, RZ, RZ, -R9 ;  /* 0x000000ffff907224 */ /* 0x000fe400078e0a09 */
[----:B------:R-:W-:Y:S02]  /*aea0*/  IMAD R141, R5, R8, R142 ;  /* 0x00000008058d7224 */ /* 0x000fe400078e028e */
[----:B------:R-:W-:-:S02]  /*aeb0*/  VIADD R8, R7, 0xde ;  /* 0x000000de07087836 */ /* 0x000fc40000000000 */
[C---:B------:R-:W-:Y:S01]  /*aec0*/  IMAD R142, R5.reuse, R144, R143 ;  /* 0x00000090058e7224 */ /* 0x040fe200078e028f */
[----:B------:R-:W-:Y:S01]  /*aed0*/  IABS R143, R148 ;  /* 0x00000094008f7213 */ /* 0x000fe20000000000 */
[----:B------:R-:W-:Y:S01]  /*aee0*/  @!P2 IMAD.IADD R140, R140, 0x1, -R5 ;  /* 0x000000018c8ca824 */ /* 0x000fe200078e0a05 */
[----:B------:R-:W-:Y:S01]  /*aef0*/  IABS R144, R8 ;  /* 0x0000000800907213 */ /* 0x000fe20000000000 */
[----:B------:R-:W-:Y:S01]  /*af00*/  @!P6 IMAD.MOV R137, RZ, RZ, -R137 ;  /* 0x000000ffff89e224 */ /* 0x000fe200078e0a89 */
[----:B------:R-:W-:Y:S01]  /*af10*/  ISETP.GT.U32.AND P6, PT, R5, R141, PT ;  /* 0x0000008d0500720c */ /* 0x000fe20003fc4070 */
[----:B------:R-:W-:Y:S01]  /*af20*/  @!P1 IMAD.IADD R139, R139, 0x1, -R5 ;  /* 0x000000018b8b9824 */ /* 0x000fe200078e0a05 */
[----:B------:R-:W-:Y:S01]  /*af30*/  ISETP.GE.AND P1, PT, R8, RZ, PT ;  /* 0x000000ff0800720c */ /* 0x000fe20003f26270 */
[----:B------:R-:W-:Y:S01]  /*af40*/  @!P4 IMAD.MOV R138, RZ, RZ, -R138 ;  /* 0x000000ffff8ac224 */ /* 0x000fe200078e0a8a */
[C---:B------:R-:W-:Y:S01]  /*af50*/  ISETP.GT.U32.AND P2, PT, R5.reuse, R140, PT ;  /* 0x0000008c0500720c */ /* 0x040fe20003f44070 */
[----:B------:R-:W-:Y:S01]  /*af60*/  IMAD.HI.U32 R8, R4, R143, RZ ;  /* 0x0000008f04087227 */ /* 0x000fe200078e00ff */
[----:B------:R-:W-:-:S03]  /*af70*/  ISETP.GT.U32.AND P4, PT, R5, R142, PT ;  /* 0x0000008e0500720c */ /* 0x000fc60003f84070 */
[----:B------:R-:W-:Y:S02]  /*af80*/  IMAD.MOV R8, RZ, RZ, -R8 ;  /* 0x000000ffff087224 */ /* 0x000fe400078e0a08 */
[----:B------:R-:W-:Y:S01]  /*af90*/  @!P0 IMAD.MOV R136, RZ, RZ, -R136 ;  /* 0x000000ffff888224 */ /* 0x000fe200078e0a88 */
[C---:B------:R-:W-:Y:S01]  /*afa0*/  ISETP.GT.U32.AND P0, PT, R5.reuse, R139, PT ;  /* 0x0000008b0500720c */ /* 0x040fe20003f04070 */
[----:B------:R-:W-:Y:S02]  /*afb0*/  IMAD R143, R5, R8, R143 ;  /* 0x00000008058f7224 */ /* 0x000fe400078e028f */
[--C-:B------:R-:W-:Y:S01]  /*afc0*/  @!P6 IMAD.IADD R141, R141, 0x1, -R5.reuse ;  /* 0x000000018d8de824 */ /* 0x100fe200078e0a05 */
[----:B------:R-:W-:Y:S01]  /*afd0*/  ISETP.GE.AND P6, PT, R147, RZ, PT ;  /* 0x000000ff9300720c */ /* 0x000fe20003fc6270 */
[--C-:B------:R-:W-:Y:S01]  /*afe0*/  @!P2 IMAD.IADD R140, R140, 0x1, -R5.reuse ;  /* 0x000000018c8ca824 */ /* 0x100fe200078e0a05 */
[C---:B------:R-:W-:Y:S01]  /*aff0*/  ISETP.GT.U32.AND P2, PT, R5.reuse, R143, PT ;  /* 0x0000008f0500720c */ /* 0x040fe20003f44070 */
[----:B------:R-:W-:Y:S01]  /*b000*/  @!P4 IMAD.IADD R142, R142, 0x1, -R5 ;  /* 0x000000018e8ec824 */ /* 0x000fe200078e0a05 */
[----:B------:R-:W-:Y:S01]  /*b010*/  ISETP.GT.U32.AND P4, PT, R5, R141, PT ;  /* 0x0000008d0500720c */ /* 0x000fe20003f84070 */
[----:B------:R-:W-:Y:S01]  /*b020*/  IMAD.HI.U32 R8, R4, R144, RZ ;  /* 0x0000009004087227 */ /* 0x000fe200078e00ff */
[----:B------:R-:W-:-:S03]  /*b030*/  IABS R147, R151 ;  /* 0x0000009700937213 */ /* 0x000fc60000000000 */
[----:B------:R-:W-:Y:S02]  /*b040*/  IMAD.MOV R8, RZ, RZ, -R8 ;  /* 0x000000ffff087224 */ /* 0x000fe400078e0a08 */
[----:B------:R-:W-:-:S04]  /*b050*/  IMAD.HI.U32 R9, R4, R145, RZ ;  /* 0x0000009104097227 */ /* 0x000fc800078e00ff */
[----:B------:R-:W-:Y:S02]  /*b060*/  IMAD R144, R5, R8, R144 ;  /* 0x0000000805907224 */ /* 0x000fe400078e0290 */
[--C-:B------:R-:W-:Y:S01]  /*b070*/  @!P2 IMAD.IADD R143, R143, 0x1, -R5.reuse ;  /* 0x000000018f8fa824 */ /* 0x100fe200078e0a05 */
[----:B------:R-:W-:Y:S01]  /*b080*/  ISETP.GT.U32.AND P2, PT, R5, R142, PT ;  /* 0x0000008e0500720c */ /* 0x000fe20003f44070 */
[--C-:B------:R-:W-:Y:S01]  /*b090*/  @!P4 IMAD.IADD R141, R141, 0x1, -R5.reuse ;  /* 0x000000018d8dc824 */ /* 0x100fe200078e0a05 */
[----:B------:R-:W-:Y:S01]  /*b0a0*/  ISETP.GT.U32.AND P4, PT, R5, R144, PT ;  /* 0x000000900500720c */ /* 0x000fe20003f84070 */
[----:B------:R-:W-:Y:S01]  /*b0b0*/  @!P0 IMAD.IADD R139, R139, 0x1, -R5 ;  /* 0x000000018b8b8824 */ /* 0x000fe200078e0a05 */
[----:B------:R-:W-:Y:S01]  /*b0c0*/  ISETP.GE.AND P0, PT, R146, RZ, PT ;  /* 0x000000ff9200720c */ /* 0x000fe20003f06270 */
[----:B------:R-:W-:Y:S02]  /*b0d0*/  IMAD.MOV R146, RZ, RZ, -R9 ;  /* 0x000000ffff927224 */ /* 0x000fe400078e0a09 */
[----:B------:R-:W-:Y:S01]  /*b0e0*/  @!P3 IMAD.MOV R139, RZ, RZ, -R139 ;  /* 0x000000ffff8bb224 */ /* 0x000fe200078e0a8b */
[C---:B------:R-:W-:Y:S01]  /*b0f0*/  ISETP.GT.U32.AND P3, PT, R5.reuse, R143, PT ;  /* 0x0000008f0500720c */ /* 0x040fe20003f64070 */
[----:B------:R-:W-:Y:S01]  /*b100*/  IMAD R145, R5, R146, R145 ;  /* 0x0000009205917224 */ /* 0x000fe200078e0291 */
[----:B------:R-:W-:Y:S01]  /*b110*/  IABS R146, R150 ;  /* 0x0000009600927213 */ /* 0x000fe20000000000 */
[----:B------:R-:W-:Y:S01]  /*b120*/  @!P5 IMAD.MOV R140, RZ, RZ, -R140 ;  /* 0x000000ffff8cd224 */ /* 0x000fe200078e0a8c */
[----:B------:R-:W-:Y:S01]  /*b130*/  ISETP.GE.AND P5, PT, R148, RZ, PT ;  /* 0x000000ff9400720c */ /* 0x000fe20003fa6270 */
[--C-:B------:R-:W-:Y:S01]  /*b140*/  @!P2 IMAD.IADD R142, R142, 0x1, -R5.reuse ;  /* 0x000000018e8ea824 */ /* 0x100fe200078e0a05 */
[----:B------:R-:W-:Y:S01]  /*b150*/  ISETP.GE.AND P2, PT, R149, RZ, PT ;  /* 0x000000ff9500720c */ /* 0x000fe20003f46270 */
[----:B------:R-:W-:Y:S01]  /*b160*/  @!P4 IMAD.IADD R144, R144, 0x1, -R5 ;  /* 0x000000019090c824 */ /* 0x000fe200078e0a05 */
[----:B------:R-:W-:Y:S01]  /*b170*/  ISETP.GE.AND P4, PT, R151, RZ, PT ;  /* 0x000000ff9700720c */ /* 0x000fe20003f86270 */
[----:B------:R-:W-:Y:S01]  /*b180*/  IMAD.HI.U32 R8, R4, R146, RZ ;  /* 0x0000009204087227 */ /* 0x000fe200078e00ff */
[----:B------:R-:W-:-:S03]  /*b190*/  IABS R151, R155 ;  /* 0x0000009b00977213 */ /* 0x000fc60000000000 */
[----:B------:R-:W-:-:S04]  /*b1a0*/  IMAD.HI.U32 R9, R4, R147, RZ ;  /* 0x0000009304097227 */ /* 0x000fc800078e00ff */
[----:B------:R-:W-:Y:S01]  /*b1b0*/  @!P0 IMAD.MOV R141, RZ, RZ, -R141 ;  /* 0x000000ffff8d8224 */ /* 0x000fe200078e0a8d */
[C---:B------:R-:W-:Y:S01]  /*b1c0*/  ISETP.GT.U32.AND P0, PT, R5.reuse, R145, PT ;  /* 0x000000910500720c */ /* 0x040fe20003f04070 */
[----:B------:R-:W-:Y:S01]  /*b1d0*/  @!P6 IMAD.MOV R142, RZ, RZ, -R142 ;  /* 0x000000ffff8ee224 */ /* 0x000fe200078e0a8e */
[----:B------:R-:W-:Y:S01]  /*b1e0*/  ISETP.GT.U32.AND P6, PT, R5, R144, PT ;  /* 0x000000900500720c */ /* 0x000fe20003fc4070 */
[----:B------:R-:W-:Y:S02]  /*b1f0*/  IMAD.MOV R8, RZ, RZ, -R8 ;  /* 0x000000ffff087224 */ /* 0x000fe400078e0a08 */
[----:B------:R-:W-:Y:S01]  /*b200*/  IMAD.MOV R148, RZ, RZ, -R9 ;  /* 0x000000ffff947224 */ /* 0x000fe200078e0a09 */
[----:B------:R-:W-:Y:S01]  /*b210*/  LOP3.LUT R9, R6, 0xd6, RZ, 0xfc, !PT ;  /* 0x000000d606097812 */ /* 0x000fe200078efcff */
[----:B------:R-:W-:Y:S01]  /*b220*/  @!P3 IMAD.IADD R143, R143, 0x1, -R5 ;  /* 0x000000018f8fb824 */ /* 0x000fe200078e0a05 */
[----:B------:R-:W-:Y:S01]  /*b230*/  ISETP.GE.AND P3, PT, R150, RZ, PT ;  /* 0x000000ff9600720c */ /* 0x000fe20003f66270 */
[C---:B------:R-:W-:Y:S01]  /*b240*/  IMAD R146, R5.reuse, R8, R146 ;  /* 0x0000000805927224 */ /* 0x040fe200078e0292 */
[----:B------:R-:W-:Y:S01]  /*b250*/  IABS R150, R152 ;  /* 0x0000009800967213 */ /* 0x000fe20000000000 */
[C---:B------:R-:W-:Y:S01]  /*b260*/  IMAD R147, R5.reuse, R148, R147 ;  /* 0x0000009405937224 */ /* 0x040fe200078e0293 */
[----:B------:R-:W-:Y:S01]  /*b270*/  IABS R148, R9 ;  /* 0x0000000900947213 */ /* 0x000fe20000000000 */
[----:B------:R-:W-:Y:S01]  /*b280*/  @!P5 IMAD.MOV R143, RZ, RZ, -R143 ;  /* 0x000000ffff8fd224 */ /* 0x000fe200078e0a8f */
[----:B------:R-:W-:Y:S01]  /*b290*/  ISETP.GT.U32.AND P5, PT, R5, R146, PT ;  /* 0x000000920500720c */ /* 0x000fe20003fa4070 */
[----:B------:R-:W-:-:S02]  /*b2a0*/  @!P0 IMAD.IADD R145, R145, 0x1, -R5 ;  /* 0x0000000191918824 */ /* 0x000fc400078e0a05 */
[----:B------:R-:W-:-:S03]  /*b2b0*/  IMAD.HI.U32 R8, R4, R148, RZ ;  /* 0x0000009404087227 */ /* 0x000fc600078e00ff */
[C---:B------:R-:W-:Y:S01]  /*b2c0*/  ISETP.GT.U32.AND P0, PT, R5.reuse, R145, PT ;  /* 0x000000910500720c */ /* 0x040fe20003f04070 */
[--C-:B------:R-:W-:Y:S01]  /*b2d0*/  @!P6 IMAD.IADD R144, R144, 0x1, -R5.reuse ;  /* 0x000000019090e824 */ /* 0x100fe200078e0a05 */
[C---:B------:R-:W-:Y:S01]  /*b2e0*/  ISETP.GT.U32.AND P6, PT, R5.reuse, R147, PT ;  /* 0x000000930500720c */ /* 0x040fe20003fc4070 */
[----:B------:R-:W-:Y:S02]  /*b2f0*/  IMAD.MOV R8, RZ, RZ, -R8 ;  /* 0x000000ffff087224 */ /* 0x000fe400078e0a08 */
[----:B------:R-:W-:Y:S02]  /*b300*/  @!P1 IMAD.MOV R144, RZ, RZ, -R144 ;  /* 0x000000ffff909224 */ /* 0x000fe400078e0a90 */
[C---:B------:R-:W-:Y:S02]  /*b310*/  IMAD R148, R5.reuse, R8, R148 ;  /* 0x0000000805947224 */ /* 0x040fe400078e0294 */
[----:B------:R-:W-:Y:S02]  /*b320*/  @!P5 IMAD.IADD R146, R146, 0x1, -R5 ;  /* 0x000000019292d824 */ /* 0x000fe400078e0a05 */
[----:B------:R-:W-:Y:S01]  /*b330*/  IMAD.HI.U32 R8, R4, R150, RZ ;  /* 0x0000009604087227 */ /* 0x000fe200078e00ff */
[----:B------:R-:W-:-:S02]  /*b340*/  ISETP.GT.U32.AND P1, PT, R5, R148, PT ;  /* 0x000000940500720c */ /* 0x000fc40003f24070 */
        /* <DEDUP_REMOVED lines=28> */
[----:B------:R-:W-:Y:S01]  /*b510*/  ISETP.GT.U32.AND P1, PT, R5, R151, PT ;  /* 0x000000970500720c */ /* 0x000fe20003f24070 */
        /* <DEDUP_REMOVED lines=177> */
[----:B------:R-:W-:-:S04]  /*c030*/  IMAD.HI.U32 R9, R4, R171, RZ ;  /* 0x000000ab04097227 */ /* 0x000fc800078e00ff */
[--C-:B------:R-:W-:Y:S01]  /*c040*/  @!P1 IMAD.IADD R166, R166, 0x1, -R5.reuse ;  /* 0x00000001a6a69824 */ /* 0x100fe200078e0a05 */
[----:B------:R-:W-:Y:S01]  /*c050*/  ISETP.GE.AND P1, PT, R173, RZ, PT ;  /* 0x000000ffad00720c */ /* 0x000fe20003f26270 */
[----:B------:R-:W-:Y:S01]  /*c060*/  @!P0 IMAD.IADD R168, R168, 0x1, -R5 ;  /* 0x00000001a8a88824 */ /* 0x000fe200078e0a05 */
[----:B------:R-:W-:Y:S01]  /*c070*/  ISETP.GE.AND P0, PT, R175, RZ, PT ;  /* 0x000000ffaf00720c */ /* 0x000fe20003f06270 */
[----:B------:R-:W-:Y:S01]  /*c080*/  @!P3 IMAD.MOV R164, RZ, RZ, -R164 ;  /* 0x000000ffffa4b224 */ /* 0x000fe200078e0aa4 */
[----:B------:R-:W-:Y:S01]  /*c090*/  ISETP.GE.AND P3, PT, R172, RZ, PT ;  /* 0x000000ffac00720c */ /* 0x000fe20003f66270 */
[----:B------:R-:W-:Y:S01]  /*c0a0*/  IMAD.HI.U32 R8, R4, R170, RZ ;  /* 0x000000aa04087227 */ /* 0x000fe200078e00ff */
[----:B------:R-:W-:-:S03]  /*c0b0*/  IABS R175, R179 ;  /* 0x000000b300af7213 */ /* 0x000fc60000000000 */
[----:B------:R-:W-:Y:S01]  /*c0c0*/  IMAD.MOV R172, RZ, RZ, -R9 ;  /* 0x000000ffffac7224 */ /* 0x000fe200078e0a09 */
[----:B------:R-:W-:Y:S01]  /*c0d0*/  LOP3.LUT R9, R6, 0xa6, RZ, 0xfc, !PT ;  /* 0x000000a606097812 */ /* 0x000fe200078efcff */
[----:B------:R-:W-:Y:S01]  /*c0e0*/  @!P6 IMAD.MOV R166, RZ, RZ, -R166 ;  /* 0x000000ffffa6e224 */ /* 0x000fe200078e0aa6 */
[C---:B------:R-:W-:Y:S01]  /*c0f0*/  ISETP.GT.U32.AND P6, PT, R5.reuse, R168, PT ;  /* 0x000000a80500720c */ /* 0x040fe20003fc4070 */
[----:B------:R-:W-:Y:S01]  /*c100*/  @!P4 IMAD.MOV R165, RZ, RZ, -R165 ;  /* 0x000000ffffa5c224 */ /* 0x000fe200078e0aa5 */
[C---:B------:R-:W-:Y:S01]  /*c110*/  ISETP.GT.U32.AND P4, PT, R5.reuse, R169, PT ;  /* 0x000000a90500720c */ /* 0x040fe20003f84070 */
[----:B------:R-:W-:Y:S02]  /*c120*/  IMAD.MOV R8, RZ, RZ, -R8 ;  /* 0x000000ffff087224 */ /* 0x000fe400078e0a08 */
[----:B------:R-:W-:Y:S01]  /*c130*/  IMAD R171, R5, R172, R171 ;  /* 0x000000ac05ab7224 */ /* 0x000fe200078e02ab */
[----:B------:R-:W-:Y:S01]  /*c140*/  IABS R172, R9 ;  /* 0x0000000900ac7213 */ /* 0x000fe20000000000 */
[----:B------:R-:W-:Y:S01]  /*c150*/  @!P2 IMAD.IADD R167, R167, 0x1, -R5 ;  /* 0x00000001a7a7a824 */ /* 0x000fe200078e0a05 */
[----:B------:R-:W-:Y:S01]  /*c160*/  ISETP.GE.AND P2, PT, R174, RZ, PT ;  /* 0x000000ffae00720c */ /* 0x000fe20003f46270 */
[----:B------:R-:W-:Y:S01]  /*c170*/  IMAD R170, R5, R8, R170 ;  /* 0x0000000805aa7224 */ /* 0x000fe200078e02aa */
[----:B------:R-:W-:Y:S01]  /*c180*/  IABS R174, R176 ;  /* 0x000000b000ae7213 */ /* 0x000fe20000000000 */
[----:B------:R-:W-:-:S04]  /*c190*/  IMAD.HI.U32 R8, R4, R172, RZ ;  /* 0x000000ac04087227 */ /* 0x000fc800078e00ff */
[----:B------:R-:W-:Y:S01]  /*c1a0*/  @!P3 IMAD.MOV R167, RZ, RZ, -R167 ;  /* 0x000000ffffa7b224 */ /* 0x000fe200078e0aa7 */
[C---:B------:R-:W-:Y:S01]  /*c1b0*/  ISETP.GT.U32.AND P3, PT, R5.reuse, R170, PT ;  /* 0x000000aa0500720c */ /* 0x040fe20003f64070 */
[--C-:B------:R-:W-:Y:S01]  /*c1c0*/  @!P6 IMAD.IADD R168, R168, 0x1, -R5.reuse ;  /* 0x00000001a8a8e824 */ /* 0x100fe200078e0a05 */
[----:B------:R-:W-:Y:S01]  /*c1d0*/  ISETP.GT.U32.AND P6, PT, R5, R171, PT ;  /* 0x000000ab0500720c */ /* 0x000fe20003fc4070 */
[----:B------:R-:W-:Y:S02]  /*c1e0*/  IMAD.MOV R8, RZ, RZ, -R8 ;  /* 0x000000ffff087224 */ /* 0x000fe400078e0a08 */
[----:B------:R-:W-:Y:S02]  /*c1f0*/  @!P4 IMAD.IADD R169, R169, 0x1, -R5 ;  /* 0x00000001a9a9c824 */ /* 0x000fe400078e0a05 */
[C---:B------:R-:W-:Y:S02]  /*c200*/  IMAD R172, R5.reuse, R8, R172 ;  /* 0x0000000805ac7224 */ /* 0x040fe400078e02ac */
[----:B------:R-:W-:Y:S01]  /*c210*/  @!P5 IMAD.MOV R168, RZ, RZ, -R168 ;  /* 0x000000ffffa8d224 */ /* 0x000fe200078e0aa8 */
[C---:B------:R-:W-:Y:S01]  /*c220*/  ISETP.GT.U32.AND P4, PT, R5.reuse, R169, PT ;  /* 0x000000a90500720c */ /* 0x040fe20003f84070 */
[----:B------:R-:W-:Y:S01]  /*c230*/  IMAD.HI.U32 R8, R4, R174, RZ ;  /* 0x000000ae04087227 */ /* 0x000fe200078e00ff */
[----:B------:R-:W-:-:S03]  /*c240*/  ISETP.GT.U32.AND P5, PT, R5, R172, PT ;  /* 0x000000ac0500720c */ /* 0x000fc60003fa4070 */
[--C-:B------:R-:W-:Y:S02]  /*c250*/  @!P3 IMAD.IADD R170, R170, 0x1, -R5.reuse ;  /* 0x00000001aaaab824 */ /* 0x100fe400078e0a05 */
[--C-:B------:R-:W-:Y:S02]  /*c260*/  @!P6 IMAD.IADD R171, R171, 0x1, -R5.reuse ;  /* 0x00000001ababe824 */ /* 0x100fe400078e0a05 */
[C---:B------:R-:W-:Y:S01]  /*c270*/  IMAD.HI.U32 R173, R4.reuse, R177, RZ ;  /* 0x000000b104ad7227 */ /* 0x040fe200078e00ff */
[C---:B------:R-:W-:Y:S02]  /*c280*/  ISETP.GT.U32.AND P3, PT, R5.reuse, R170, PT ;  /* 0x000000aa0500720c */ /* 0x040fe40003f64070 */
[----:B------:R-:W-:Y:S01]  /*c290*/  ISETP.GT.U32.AND P6, PT, R5, R171, PT ;  /* 0x000000ab0500720c */ /* 0x000fe20003fc4070 */
[----:B------:R-:W-:Y:S01]  /*c2a0*/  @!P4 IMAD.IADD R169, R169, 0x1, -R5 ;  /* 0x00000001a9a9c824 */ /* 0x000fe200078e0a05 */
[----:B------:R-:W-:Y:S01]  /*c2b0*/  ISETP.GE.AND P4, PT, R9, RZ, PT ;  /* 0x000000ff0900720c */ /* 0x000fe20003f86270 */
[----:B------:R-:W-:-:S04]  /*c2c0*/  IMAD.HI.U32 R9, R4, R175, RZ ;  /* 0x000000af04097227 */ /* 0x000fc800078e00ff */
[----:B------:R-:W-:Y:S02]  /*c2d0*/  @!P5 IMAD.IADD R172, R172, 0x1, -R5 ;  /* 0x00000001acacd824 */ /* 0x000fe400078e0a05 */
[----:B------:R-:W-:Y:S01]  /*c2e0*/  @!P1 IMAD.MOV R169, RZ, RZ, -R169 ;  /* 0x000000ffffa99224 */ /* 0x000fe200078e0aa9 */
[----:B------:R-:W-:Y:S01]  /*c2f0*/  ISETP.GE.AND P1, PT, R176, RZ, PT ;  /* 0x000000ffb000720c */ /* 0x000fe20003f26270 */
[----:B------:R-:W-:Y:S01]  /*c300*/  IMAD.MOV R8, RZ, RZ, -R8 ;  /* 0x000000ffff087224 */ /* 0x000fe200078e0a08 */
[C---:B------:R-:W-:Y:S01]  /*c310*/  ISETP.GT.U32.AND P5, PT, R5.reuse, R172, PT ;  /* 0x000000ac0500720c */ /* 0x040fe20003fa4070 */
[----:B------:R-:W-:Y:S02]  /*c320*/  IMAD.MOV R176, RZ, RZ, -R9 ;  /* 0x000000ffffb07224 */ /* 0x000fe400078e0a09 */
[----:B------:R-:W-:Y:S02]  /*c330*/  IMAD.MOV R178, RZ, RZ, -R173 ;  /* 0x000000ffffb27224 */ /* 0x000fe400078e0aad */
[----:B------:R-:W-:-:S02]  /*c340*/  IMAD R173, R5, R8, R174 ;  /* 0x0000000805ad7224 */ /* 0x000fc400078e02ae */
[----:B------:R-:W-:Y:S01]  /*c350*/  @!P3 IMAD.IADD R170, R170, 0x1, -R5 ;  /* 0x00000001aaaab824 */ /* 0x000fe200078e0a05 */
[----:B------:R-:W-:Y:S01]  /*c360*/  ISETP.GE.AND P3, PT, R179, RZ, PT ;  /* 0x000000ffb300720c */ /* 0x000fe20003f66270 */
[----:B------:R-:W-:Y:S01]  /*c370*/  IMAD R174, R5, R176, R175 ;  /* 0x000000b005ae7224 */ /* 0x000fe200078e02af */
[----:B------:R-:W-:Y:S01]  /*c380*/  IABS R179, R182 ;  /* 0x000000b600b37213 */ /* 0x000fe20000000000 */
[----:B------:R-:W-:Y:S01]  /*c390*/  @!P6 IMAD.IADD R171, R171, 0x1, -R5 ;  /* 0x00000001ababe824 */ /* 0x000fe200078e0a05 */
[C---:B------:R-:W-:Y:S01]  /*c3a0*/  ISETP.GT.U32.AND P6, PT, R5.reuse, R173, PT ;  /* 0x000000ad0500720c */ /* 0x040fe20003fc4070 */
[----:B------:R-:W-:Y:S01]  /*c3b0*/  @!P2 IMAD.MOV R170, RZ, RZ, -R170 ;  /* 0x000000ffffaaa224 */ /* 0x000fe200078e0aaa */
[C---:B------:R-:W-:Y:S01]  /*c3c0*/  ISETP.GT.U32.AND P2, PT, R5.reuse, R174, PT ;  /* 0x000000ae0500720c */ /* 0x040fe20003f44070 */
[----:B------:R-:W-:Y:S01]  /*c3d0*/  IMAD R175, R5, R178, R177 ;  /* 0x000000b205af7224 */ /* 0x000fe200078e02b1 */
[----:B------:R-:W-:Y:S01]  /*c3e0*/  IABS R178, R181 ;  /* 0x000000b500b27213 */ /* 0x000fe20000000000 */
[----:B------:R-:W-:-:S02]  /*c3f0*/  @!P5 IMAD.IADD R172, R172, 0x1, -R5 ;  /* 0x00000001acacd824 */ /* 0x000fc400078e0a05 */
[----:B------:R-:W-:Y:S01]  /*c400*/  VIADD R8, R7, 0x9e ;  /* 0x0000009e07087836 */ /* 0x000fe20000000000 */
[----:B------:R-:W-:Y:S01]  /*c410*/  ISETP.GT.U32.AND P5, PT, R5, R175, PT ;  /* 0x000000af0500720c */ /* 0x000fe20003fa4070 */
[----:B------:R-:W-:Y:S02]  /*c420*/  @!P0 IMAD.MOV R171, RZ, RZ, -R171 ;  /* 0x000000ffffab8224 */ /* 0x000fe400078e0aab */
[----:B------:R-:W-:Y:S01]  /*c430*/  IMAD.HI.U32 R9, R4, R178, RZ ;  /* 0x000000b204097227 */ /* 0x000fe200078e00ff */
[----:B------:R-:W-:Y:S02]  /*c440*/  IABS R177, R8 ;  /* 0x0000000800b17213 */ /* 0x000fe40000000000 */
[----:B------:R-:W-:Y:S01]  /*c450*/  ISETP.GE.AND P0, PT, R8, RZ, PT ;  /* 0x000000ff0800720c */ /* 0x000fe20003f06270 */
[--C-:B------:R-:W-:Y:S02]  /*c460*/  @!P6 IMAD.IADD R173, R173, 0x1, -R5.reuse ;  /* 0x00000001adade824 */ /* 0x100fe400078e0a05 */
[----:B------:R-:W-:-:S02]  /*c470*/  @!P2 IMAD.IADD R174, R174, 0x1, -R5 ;  /* 0x00000001aeaea824 */ /* 0x000fc400078e0a05 */
[C---:B------:R-:W-:Y:S01]  /*c480*/  IMAD.HI.U32 R8, R4.reuse, R177, RZ ;  /* 0x000000b104087227 */ /* 0x040fe200078e00ff */
[C---:B------:R-:W-:Y:S02]  /*c490*/  ISETP.GT.U32.AND P6, PT, R5.reuse, R173, PT ;  /* 0x000000ad0500720c */ /* 0x040fe40003fc4070 */
[----:B------:R-:W-:Y:S01]  /*c4a0*/  ISETP.GT.U32.AND P2, PT, R5, R174, PT ;  /* 0x000000ae0500720c */ /* 0x000fe20003f44070 */
[----:B------:R-:W-:Y:S02]  /*c4b0*/  @!P5 IMAD.IADD R175, R175, 0x1, -R5 ;  /* 0x00000001afafd824 */ /* 0x000fe400078e0a05 */
[----:B------:R-:W-:-:S03]  /*c4c0*/  IMAD.HI.U32 R176, R4, R179, RZ ;  /* 0x000000b304b07227 */ /* 0x000fc600078e00ff */
[C---:B------:R-:W-:Y:S01]  /*c4d0*/  ISETP.GT.U32.AND P5, PT, R5.reuse, R175, PT ;  /* 0x000000af0500720c */ /* 0x040fe20003fa4070 */
[----:B------:R-:W-:Y:S02]  /*c4e0*/  IMAD.MOV R8, RZ, RZ, -R8 ;  /* 0x000000ffff087224 */ /* 0x000fe400078e0a08 */
[----:B------:R-:W-:Y:S01]  /*c4f0*/  @!P4 IMAD.MOV R172, RZ, RZ, -R172 ;  /* 0x000000ffffacc224 */ /* 0x000fe200078e0aac */
[----:B------:R-:W-:Y:S01]  /*c500*/  ISETP.GE.AND P4, PT, R180, RZ, PT ;  /* 0x000000ffb400720c */ /* 0x000fe20003f86270 */
[----:B------:R-:W-:Y:S02]  /*c510*/  IMAD.MOV R9, RZ, RZ, -R9 ;  /* 0x000000ffff097224 */ /* 0x000fe400078e0a09 */
[----:B------:R-:W-:Y:S02]  /*c520*/  IMAD.MOV R180, RZ, RZ, -R176 ;  /* 0x000000ffffb47224 */ /* 0x000fe400078e0ab0 */
        /* <DEDUP_REMOVED lines=8> */
[C---:B------:R-:W-:Y:S01]  /*c5b0*/  IMAD R178, R5.reuse, R180, R179 ;  /* 0x000000b405b27224 */ /* 0x040fe200078e02b3 */
[----:B------:R-:W-:Y:S01]  /*c5c0*/  IABS R179, R8 ;  /* 0x0000000800b37213 */ /* 0x000fe20000000000 */
[----:B------:R-:W-:Y:S01]  /*c5d0*/  @!P1 IMAD.MOV R173, RZ, RZ, -R173 ;  /* 0x000000ffffad9224 */ /* 0x000fe200078e0aad */
[----:B------:R-:W-:Y:S01]  /*c5e0*/  ISETP.GT.U32.AND P1, PT, R5, R177, PT ;  /* 0x000000b10500720c */ /* 0x000fe20003f24070 */
[----:B------:R-:W-:Y:S01]  /*c5f0*/  @!P5 IMAD.IADD R175, R175, 0x1, -R5 ;  /* 0x00000001afafd824 */ /* 0x000fe200078e0a05 */
[----:B------:R-:W-:Y:S01]  /*c600*/  ISETP.GT.U32.AND P5, PT, R5, R178, PT ;  /* 0x000000b20500720c */ /* 0x000fe20003fa4070 */
[----:B------:R-:W-:Y:S01]  /*c610*/  @!P3 IMAD.MOV R174, RZ, RZ, -R174 ;  /* 0x000000ffffaeb224 */ /* 0x000fe200078e0aae */
[----:B------:R-:W-:Y:S01]  /*c620*/  IABS R181, R185 ;  /* 0x000000b900b57213 */ /* 0x000fe20000000000 */
[----:B------:R-:W-:Y:S01]  /*c630*/  @!P4 IMAD.MOV R175, RZ, RZ, -R175 ;  /* 0x000000ffffafc224 */ /* 0x000fe200078e0aaf */
[----:B------:R-:W-:-:S02]  /*c640*/  ISETP.GE.AND P3, PT, R182, RZ, PT ;  /* 0x000000ffb600720c */ /* 0x000fc40003f66270 */
[----:B------:R-:W-:Y:S01]  /*c650*/  IABS R182, R186 ;  /* 0x000000ba00b67213 */ /* 0x000fe20000000000 */
[----:B------:R-:W-:Y:S01]  /*c660*/  @!P2 IMAD.IADD R176, R176, 0x1, -R5 ;  /* 0x00000001b0b0a824 */ /* 0x000fe200078e0a05 */
[----:B------:R-:W-:Y:S01]  /*c670*/  ISETP.GE.AND P2, PT, R8, RZ, PT ;  /* 0x000000ff0800720c */ /* 0x000fe20003f46270 */
[----:B------:R-:W-:-:S04]  /*c680*/  IMAD.HI.U32 R8, R4, R179, RZ ;  /* 0x000000b304087227 */ /* 0x000fc800078e00ff */
[--C-:B------:R-:W-:Y:S01]  /*c690*/  @!P1 IMAD.IADD R177, R177, 0x1, -R5.reuse ;  /* 0x00000001b1b19824 */ /* 0x100fe200078e0a05 */
[C---:B------:R-:W-:Y:S01]  /*c6a0*/  ISETP.GT.U32.AND P1, PT, R5.reuse, R176, PT ;  /* 0x000000b00500720c */ /* 0x040fe20003f24070 */
[----:B------:R-:W-:Y:S02]  /*c6b0*/  @!P5 IMAD.IADD R178, R178, 0x1, -R5 ;  /* 0x00000001b2b2d824 */ /* 0x000fe400078e0a05 */
[----:B------:R-:W-:Y:S01]  /*c6c0*/  IMAD.MOV R180, RZ, RZ, -R8 ;  /* 0x000000ffffb47224 */ /* 0x000fe200078e0a08 */
[C---:B------:R-:W-:Y:S01]  /*c6d0*/  ISETP.GT.U32.AND P5, PT, R5.reuse, R177, PT ;  /* 0x000000b10500720c */ /* 0x040fe20003fa4070 */
[----:B------:R-:W-:Y:S01]  /*c6e0*/  IMAD.HI.U32 R8, R4, R9, RZ ;  /* 0x0000000904087227 */ /* 0x000fe200078e00ff */
[----:B------:R-:W-:-:S03]  /*c6f0*/  ISETP.GT.U32.AND P4, PT, R5, R178, PT ;  /* 0x000000b20500720c */ /* 0x000fc60003f84070 */
[----:B------:R-:W-:Y:S02]  /*c700*/  IMAD.MOV R8, RZ, RZ, -R8 ;  /* 0x000000ffff087224 */ /* 0x000fe400078e0a08 */
[C---:B------:R-:W-:Y:S02]  /*c710*/  IMAD R179, R5.reuse, R180, R179 ;  /* 0x000000b405b37224 */ /* 0x040fe400078e02b3 */
[C---:B------:R-:W-:Y:S02]  /*c720*/  IMAD R180, R5.reuse, R8, R9 ;  /* 0x0000000805b47224 */ /* 0x040fe400078e0209 */
[--C-:B------:R-:W-:Y:S01]  /*c730*/  @!P1 IMAD.IADD R176, R176, 0x1, -R5.reuse ;  /* 0x00000001b0b09824 */ /* 0x100fe200078e0a05 */
[----:B------:R-:W-:Y:S01]  /*c740*/  ISETP.GT.U32.AND P1, PT, R5, R179, PT ;  /* 0x000000b30500720c */ /* 0x000fe20003f24070 */
        /* <DEDUP_REMOVED lines=9> */
[----:B------:R-:W-:Y:S01]  /*c7e0*/  @!P6 IMAD.MOV R177, RZ, RZ, -R177 ;  /* 0x000000ffffb1e224 */ /* 0x000fe200078e0ab1 */
[C---:B------:R-:W-:Y:S01]  /*c7f0*/  ISETP.GT.U32.AND P5, PT, R5.reuse, R179, PT ;  /* 0x000000b30500720c */ /* 0x040fe20003fa4070 */
[----:B------:R-:W-:Y:S01]  /*c800*/  IMAD.HI.U32 R8, R4, R182, RZ ;  /* 0x000000b604087227 */ /* 0x000fe200078e00ff */
[----:B------:R-:W-:-:S02]  /*c810*/  ISETP.GT.U32.AND P0, PT, R5, R180, PT ;  /* 0x000000b40500720c */ /* 0x000fc40003f04070 */
        /* <DEDUP_REMOVED lines=10> */
[--C-:B------:R-:W-:Y:S01]  /*c8c0*/  @!P0 IMAD.IADD R180, R180, 0x1, -R5.reuse ;  /* 0x00000001b4b48824 */ /* 0x100fe200078e0a05 */
[----:B------:R-:W-:Y:S01]  /*c8d0*/  ISETP.GT.U32.AND P0, PT, R5, R182, PT ;  /* 0x000000b60500720c */ /* 0x000fe20003f04070 */
[----:B------:R-:W-:Y:S02]  /*c8e0*/  @!P6 IMAD.IADD R181, R181, 0x1, -R5 ;  /* 0x00000001b5b5e824 */ /* 0x000fe400078e0a05 */
[----:B------:R-:W-:Y:S01]  /*c8f0*/  @!P2 IMAD.MOV R179, RZ, RZ, -R179 ;  /* 0x000000ffffb3a224 */ /* 0x000fe200078e0ab3 */
[----:B------:R-:W-:Y:S01]  /*c900*/  ISETP.GT.U32.AND P2, PT, R5, R183, PT ;  /* 0x000000b70500720c */ /* 0x000fe20003f44070 */
[----:B------:R-:W-:Y:S01]  /*c910*/  VIADD R8, R7, 0x8e ;  /* 0x0000008e07087836 */ /* 0x000fe20000000000 */
[----:B------:R-:W-:Y:S01]  /*c920*/  ISETP.GT.U32.AND P6, PT, R5, R181, PT ;  /* 0x000000b50500720c */ /* 0x000fe20003fc4070 */
[----:B------:R-:W-:Y:S01]  /*c930*/  @!P3 IMAD.MOV R178, RZ, RZ, -R178 ;  /* 0x000000ffffb2b224 */ /* 0x000fe200078e0ab2 */
[----:B------:R-:W-:Y:S01]  /*c940*/  ISETP.GE.AND P3, PT, R186, RZ, PT ;  /* 0x000000ffba00720c */ /* 0x000fe20003f66270 */
[----:B------:R-:W-:Y:S01]  /*c950*/  @!P4 IMAD.MOV R180, RZ, RZ, -R180 ;  /* 0x000000ffffb4c224 */ /* 0x000fe200078e0ab4 */
[----:B------:R-:W-:-:S02]  /*c960*/  IABS R184, R8 ;  /* 0x0000000800b87213 */ /* 0x000fc40000000000 */
[----:B------:R-:W-:Y:S01]  /*c970*/  ISETP.GE.AND P5, PT, R8, RZ, PT ;  /* 0x000000ff0800720c */ /* 0x000fe20003fa6270 */
[--C-:B------:R-:W-:Y:S01]  /*c980*/  @!P0 IMAD.IADD R182, R182, 0x1, -R5.reuse ;  /* 0x00000001b6b68824 */ /* 0x100fe200078e0a05 */
[----:B------:R-:W-:Y:S01]  /*c990*/  IABS R186, R9 ;  /* 0x0000000900ba7213 */ /* 0x000fe20000000000 */
[C---:B------:R-:W-:Y:S01]  /*c9a0*/  IMAD.HI.U32 R8, R4.reuse, R184, RZ ;  /* 0x000000b804087227 */ /* 0x040fe200078e00ff */
[----:B------:R-:W-:Y:S02]  /*c9b0*/  ISETP.GE.AND P0, PT, R189, RZ, PT ;  /* 0x000000ffbd00720c */ /* 0x000fe40003f06270 */
        /* <DEDUP_REMOVED lines=15> */
[--C-:B------:R-:W-:Y:S01]  /*cab0*/  @!P4 IMAD.IADD R182, R182, 0x1, -R5.reuse ;  /* 0x00000001b6b6c824 */ /* 0x100fe200078e0a05 */
[----:B------:R-:W-:Y:S01]  /*cac0*/  ISETP.GT.U32.AND P4, PT, R5, R184, PT ;  /* 0x000000b80500720c */ /* 0x000fe20003f84070 */
[----:B------:R-:W-:Y:S01]  /*cad0*/  @!P2 IMAD.IADD R183, R183, 0x1, -R5 ;  /* 0x00000001b7b7a824 */ /* 0x000fe200078e0a05 */
[C---:B------:R-:W-:Y:S01]  /*cae0*/  ISETP.GT.U32.AND P2, PT, R5.reuse, R186, PT ;  /* 0x000000ba0500720c */ /* 0x040fe20003f44070 */
[----:B------:R-:W-:Y:S01]  /*caf0*/  @!P3 IMAD.MOV R182, RZ, RZ, -R182 ;  /* 0x000000ffffb6b224 */ /* 0x000fe200078e0ab6 */
[----:B------:R-:W-:Y:S01]  /*cb00*/  ISETP.GT.U32.AND P3, PT, R5, R185, PT ;  /* 0x000000b90500720c */ /* 0x000fe20003f64070 */
[----:B------:R-:W-:Y:S01]  /*cb10*/  @!P0 IMAD.MOV R183, RZ, RZ, -R183 ;  /* 0x000000ffffb78224 */ /* 0x000fe200078e0ab7 */
[----:B------:R-:W-:Y:S01]  /*cb20*/  IABS R187, R8 ;  /* 0x0000000800bb7213 */ /* 0x000fe20000000000 */
[----:B------:R-:W-:Y:S01]  /*cb30*/  @!P1 IMAD.MOV R181, RZ, RZ, -R181 ;  /* 0x000000ffffb59224 */ /* 0x000fe200078e0ab5 */
[----:B------:R-:W-:Y:S01]  /*cb40*/  ISETP.GE.AND P1, PT, R191, RZ, PT ;  /* 0x000000ffbf00720c */ /* 0x000fe20003f26270 */
        /* <DEDUP_REMOVED lines=26> */
[----:B------:R-:W-:Y:S01]  /*ccf0*/  IMAD R191, R5, R9, R192 ;  /* 0x0000000905bf7224 */ /* 0x000fe200078e02c0 */
        /* <DEDUP_REMOVED lines=9> */
[----:B------:R-:W-:Y:S01]  /*cd90*/  @!P1 IMAD.MOV R186, RZ, RZ, -R186 ;  /* 0x000000ffffba9224 */ /* 0x000fe200078e0aba */
[C---:B------:R-:W-:Y:S01]  /*cda0*/  ISETP.GT.U32.AND P1, PT, R5.reuse, R191, PT ;  /* 0x000000bf0500720c */ /* 0x040fe20003f24070 */
[----:B------:R-:W-:Y:S01]  /*cdb0*/  IMAD.HI.U32 R8, R4, R192, RZ ;  /* 0x000000c004087227 */ /* 0x000fe200078e00ff */
[----:B------:R-:W-:-:S03]  /*cdc0*/  ISETP.GT.U32.AND P0, PT, R5, R187, PT ;  /* 0x000000bb0500720c */ /* 0x000fc60003f04070 */
[----:B------:R-:W-:Y:S02]  /*cdd0*/  IMAD.MOV R8, RZ, RZ, -R8 ;  /* 0x000000ffff087224 */ /* 0x000fe400078e0a08 */
[--C-:B------:R-:W-:Y:S01]  /*cde0*/  @!P6 IMAD.IADD R190, R190, 0x1, -R5.reuse ;  /* 0x00000001bebee824 */ /* 0x100fe200078e0a05 */
[----:B------:R-:W-:Y:S01]  /*cdf0*/  ISETP.GE.AND P6, PT, R196, RZ, PT ;  /* 0x000000ffc400720c */ /* 0x000fe20003fc6270 */
[----:B------:R-:W-:Y:S01]  /*ce00*/  IMAD R192, R5, R8, R192 ;  /* 0x0000000805c07224 */ /* 0x000fe200078e02c0 */
[----:B------:R-:W-:Y:S01]  /*ce10*/  IABS R196, R200 ;  /* 0x000000c800c47213 */ /* 0x000fe20000000000 */
[--C-:B------:R-:W-:Y:S02]  /*ce20*/  @!P5 IMAD.IADD R189, R189, 0x1, -R5.reuse ;  /* 0x00000001bdbdd824 */ /* 0x100fe400078e0a05 */
[----:B------:R-:W-:Y:S01]  /*ce30*/  @!P1 IMAD.IADD R191, R191, 0x1, -R5 ;  /* 0x00000001bfbf9824 */ /* 0x000fe200078e0a05 */
[C---:B------:R-:W-:Y:S01]  /*ce40*/  ISETP.GT.U32.AND P5, PT, R5.reuse, R192, PT ;  /* 0x000000c00500720c */ /* 0x040fe20003fa4070 */
[----:B------:R-:W-:Y:S01]  /*ce50*/  IMAD.HI.U32 R8, R4, R193, RZ ;  /* 0x000000c104087227 */ /* 0x000fe200078e00ff */
[----:B------:R-:W-:-:S03]  /*ce60*/  ISETP.GT.U32.AND P1, PT, R5, R190, PT ;  /* 0x000000be0500720c */ /* 0x000fc60003f24070 */
[----:B------:R-:W-:Y:S02]  /*ce70*/  IMAD.MOV R8, RZ, RZ, -R8 ;  /* 0x000000ffff087224 */ /* 0x000fe400078e0a08 */
[----:B------:R-:W-:-:S04]  /*ce80*/  IMAD.HI.U32 R9, R4, R194, RZ ;  /* 0x000000c204097227 */ /* 0x000fc800078e00ff */
[C---:B------:R-:W-:Y:S02]  /*ce90*/  IMAD R193, R5.reuse, R8, R193 ;  /* 0x0000000805c17224 */ /* 0x040fe400078e02c1 */
[--C-:B------:R-:W-:Y:S01]  /*cea0*/  @!P5 IMAD.IADD R192, R192, 0x1, -R5.reuse ;  /* 0x00000001c0c0d824 */ /* 0x100fe200078e0a05 */
[C---:B------:R-:W-:Y:S01]  /*ceb0*/  ISETP.GT.U32.AND P5, PT, R5.reuse, R191, PT ;  /* 0x000000bf0500720c */ /* 0x040fe20003fa4070 */
[--C-:B------:R-:W-:Y:S01]  /*cec0*/  @!P1 IMAD.IADD R190, R190, 0x1, -R5.reuse ;  /* 0x00000001bebe9824 */ /* 0x100fe200078e0a05 */
[----:B------:R-:W-:Y:S01]  /*ced0*/  ISETP.GT.U32.AND P1, PT, R5, R193, PT ;  /* 0x000000c10500720c */ /* 0x000fe20003f24070 */
[----:B------:R-:W-:Y:S01]  /*cee0*/  @!P0 IMAD.IADD R187, R187, 0x1, -R5 ;  /* 0x00000001bbbb8824 */ /* 0x000fe200078e0a05 */
[----:B------:R-:W-:Y:S01]  /*cef0*/  ISETP.GE.AND P0, PT, R195, RZ, PT ;  /* 0x000000ffc300720c */ /* 0x000fe20003f06270 */
[----:B------:R-:W-:Y:S01]  /*cf00*/  IMAD.MOV R9, RZ, RZ, -R9 ;  /* 0x000000ffff097224 */ /* 0x000fe200078e0a09 */
[----:B------:R-:W-:Y:S01]  /*cf10*/  IABS R195, R199 ;  /* 0x000000c700c37213 */ /* 0x000fe20000000000 */
[----:B------:R-:W-:Y:S01]  /*cf20*/  @!P4 IMAD.MOV R187, RZ, RZ, -R187 ;  /* 0x000000ffffbbc224 */ /* 0x000fe200078e0abb */
[C---:B------:R-:W-:Y:S01]  /*cf30*/  ISETP.GT.U32.AND P4, PT, R5.reuse, R192, PT ;  /* 0x000000c00500720c */ /* 0x040fe20003f84070 */
[----:B------:R-:W-:-:S02]  /*cf40*/  IMAD R194, R5, R9, R194 ;  /* 0x0000000905c27224 */ /* 0x000fc400078e02c2 */
[----:B------:R-:W-:-:S04]  /*cf50*/  IMAD.HI.U32 R9, R4, R196, RZ ;  /* 0x000000c404097227 */ /* 0x000fc800078e00ff */
[--C-:B------:R-:W-:Y:S01]  /*cf60*/  @!P5 IMAD.IADD R191, R191, 0x1, -R5.reuse ;  /* 0x00000001bfbfd824 */ /* 0x100fe200078e0a05 */
[----:B------:R-:W-:Y:S01]  /*cf70*/  ISETP.GE.AND P5, PT, R198, RZ, PT ;  /* 0x000000ffc600720c */ /* 0x000fe20003fa6270 */
[----:B------:R-:W-:Y:S01]  /*cf80*/  @!P1 IMAD.IADD R193, R193, 0x1, -R5 ;  /* 0x00000001c1c19824 */ /* 0x000fe200078e0a05 */
[----:B------:R-:W-:Y:S01]  /*cf90*/  ISETP.GE.AND P1, PT, R200, RZ, PT ;  /* 0x000000ffc800720c */ /* 0x000fe20003f26270 */
[----:B------:R-:W-:Y:S01]  /*cfa0*/  IMAD.MOV R9, RZ, RZ, -R9 ;  /* 0x000000ffff097224 */ /* 0x000fe200078e0a09 */
[----:B------:R-:W-:Y:S01]  /*cfb0*/  IABS R200, R203 ;  /* 0x000000cb00c87213 */ /* 0x000fe20000000000 */
[----:B------:R-:W-:Y:S01]  /*cfc0*/  @!P6 IMAD.MOV R191, RZ, RZ, -R191 ;  /* 0x000000ffffbfe224 */ /* 0x000fe200078e0abf */
[----:B------:R-:W-:Y:S01]  /*cfd0*/  ISETP.GT.U32.AND P6, PT, R5, R193, PT ;  /* 0x000000c10500720c */ /* 0x000fe20003fc4070 */
[----:B------:R-:W-:Y:S01]  /*cfe0*/  @!P2 IMAD.MOV R189, RZ, RZ, -R189 ;  /* 0x000000ffffbda224 */ /* 0x000fe200078e0abd */
[----:B------:R-:W-:Y:S01]  /*cff0*/  ISETP.GE.AND P2, PT, R197, RZ, PT ;  /* 0x000000ffc500720c */ /* 0x000fe20003f46270 */
        /* <DEDUP_REMOVED lines=177> */
[----:B------:R-:W-:-:S04]  /*db10*/  IMAD.HI.U32 R8, R4, R215, RZ ;  /* 0x000000d704087227 */ /* 0x000fc800078e00ff */
[C---:B------:R-:W-:Y:S02]  /*db20*/  IMAD R212, R5.reuse, R9, R212 ;  /* 0x0000000905d47224 */ /* 0x040fe400078e02d4 */
[----:B------:R-:W-:Y:S02]  /*db30*/  IMAD R213, R5, R214, R213 ;  /* 0x000000d605d57224 */ /* 0x000fe400078e02d5 */
[----:B------:R-:W-:-:S04]  /*db40*/  IMAD.HI.U32 R9, R4, R216, RZ ;  /* 0x000000d804097227 */ /* 0x000fc800078e00ff */
[----:B------:R-:W-:Y:S02]  /*db50*/  IMAD.MOV R8, RZ, RZ, -R8 ;  /* 0x000000ffff087224 */ /* 0x000fe400078e0a08 */
[--C-:B------:R-:W-:Y:S01]  /*db60*/  @!P2 IMAD.IADD R209, R209, 0x1, -R5.reuse ;  /* 0x00000001d1d1a824 */ /* 0x100fe200078e0a05 */
[----:B------:R-:W-:Y:S01]  /*db70*/  ISETP.GT.U32.AND P2, PT, R5, R212, PT ;  /* 0x000000d40500720c */ /* 0x000fe20003f44070 */
[--C-:B------:R-:W-:Y:S01]  /*db80*/  @!P3 IMAD.IADD R211, R211, 0x1, -R5.reuse ;  /* 0x00000001d3d3b824 */ /* 0x100fe200078e0a05 */
[C---:B------:R-:W-:Y:S01]  /*db90*/  ISETP.GT.U32.AND P3, PT, R5.reuse, R213, PT ;  /* 0x000000d50500720c */ /* 0x040fe20003f64070 */
[----:B------:R-:W-:Y:S01]  /*dba0*/  @!P4 IMAD.IADD R210, R210, 0x1, -R5 ;  /* 0x00000001d2d2c824 */ /* 0x000fe200078e0a05 */
[----:B------:R-:W-:Y:S01]  /*dbb0*/  ISETP.GE.AND P4, PT, R218, RZ, PT ;  /* 0x000000ffda00720c */ /* 0x000fe20003f86270 */
[----:B------:R-:W-:Y:S02]  /*dbc0*/  IMAD.MOV R9, RZ, RZ, -R9 ;  /* 0x000000ffff097224 */ /* 0x000fe400078e0a09 */
[----:B------:R-:W-:-:S02]  /*dbd0*/  IMAD R214, R5, R8, R215 ;  /* 0x0000000805d67224 */ /* 0x000fc400078e02d7 */
[C---:B------:R-:W-:Y:S01]  /*dbe0*/  IMAD R215, R5.reuse, R9, R216 ;  /* 0x0000000905d77224 */ /* 0x040fe200078e02d8 */
[----:B------:R-:W-:Y:S01]  /*dbf0*/  IABS R216, R222 ;  /* 0x000000de00d87213 */ /* 0x000fe20000000000 */
[----:B------:R-:W-:Y:S01]  /*dc00*/  @!P6 IMAD.MOV R210, RZ, RZ, -R210 ;  /* 0x000000ffffd2e224 */ /* 0x000fe200078e0ad2 */
[C---:B------:R-:W-:Y:S01]  /*dc10*/  ISETP.GT.U32.AND P6, PT, R5.reuse, R214, PT ;  /* 0x000000d60500720c */ /* 0x040fe20003fc4070 */
[----:B------:R-:W-:Y:S01]  /*dc20*/  @!P5 IMAD.MOV R211, RZ, RZ, -R211 ;  /* 0x000000ffffd3d224 */ /* 0x000fe200078e0ad3 */
[----:B------:R-:W-:Y:S01]  /*dc30*/  ISETP.GT.U32.AND P5, PT, R5, R215, PT ;  /* 0x000000d70500720c */ /* 0x000fe20003fa4070 */
[----:B------:R-:W-:Y:S02]  /*dc40*/  VIADD R8, R7, 0x4e ;  /* 0x0000004e07087836 */ /* 0x000fe40000000000 */
[--C-:B------:R-:W-:Y:S02]  /*dc50*/  @!P2 IMAD.IADD R212, R212, 0x1, -R5.reuse ;  /* 0x00000001d4d4a824 */ /* 0x100fe400078e0a05 */
[----:B------:R-:W-:Y:S01]  /*dc60*/  @!P3 IMAD.IADD R213, R213, 0x1, -R5 ;  /* 0x00000001d5d5b824 */ /* 0x000fe200078e0a05 */
[----:B------:R-:W-:Y:S01]  /*dc70*/  ISETP.GE.AND P2, PT, R8, RZ, PT ;  /* 0x000000ff0800720c */ /* 0x000fe20003f46270 */
[----:B------:R-:W-:Y:S01]  /*dc80*/  @!P1 IMAD.MOV R209, RZ, RZ, -R209 ;  /* 0x000000ffffd19224 */ /* 0x000fe200078e0ad1 */
[----:B------:R-:W-:Y:S01]  /*dc90*/  IABS R218, R8 ;  /* 0x0000000800da7213 */ /* 0x000fe20000000000 */
[----:B------:R-:W-:Y:S01]  /*dca0*/  IMAD.HI.U32 R8, R4, R216, RZ ;  /* 0x000000d804087227 */ /* 0x000fe200078e00ff */
[----:B------:R-:W-:-:S02]  /*dcb0*/  ISETP.GT.U32.AND P3, PT, R5, R213, PT ;  /* 0x000000d50500720c */ /* 0x000fc40003f64070 */
[----:B------:R-:W-:Y:S01]  /*dcc0*/  ISETP.GT.U32.AND P1, PT, R5, R212, PT ;  /* 0x000000d40500720c */ /* 0x000fe20003f24070 */
[--C-:B------:R-:W-:Y:S01]  /*dcd0*/  @!P6 IMAD.IADD R214, R214, 0x1, -R5.reuse ;  /* 0x00000001d6d6e824 */ /* 0x100fe200078e0a05 */
[----:B------:R-:W-:Y:S01]  /*dce0*/  ISETP.GE.AND P6, PT, R217, RZ, PT ;  /* 0x000000ffd900720c */ /* 0x000fe20003fc6270 */
[----:B------:R-:W-:Y:S02]  /*dcf0*/  IMAD.MOV R8, RZ, RZ, -R8 ;  /* 0x000000ffff087224 */ /* 0x000fe400078e0a08 */
[----:B------:R-:W-:Y:S01]  /*dd00*/  @!P5 IMAD.IADD R215, R215, 0x1, -R5 ;  /* 0x00000001d7d7d824 */ /* 0x000fe200078e0a05 */
[C---:B------:R-:W-:Y:S01]  /*dd10*/  ISETP.GT.U32.AND P5, PT, R5.reuse, R214, PT ;  /* 0x000000d60500720c */ /* 0x040fe20003fa4070 */
[----:B------:R-:W-:Y:S02]  /*dd20*/  IMAD R216, R5, R8, R216 ;  /* 0x0000000805d87224 */ /* 0x000fe400078e02d8 */
[----:B------:R-:W-:-:S04]  /*dd30*/  IMAD.HI.U32 R8, R4, R218, RZ ;  /* 0x000000da04087227 */ /* 0x000fc800078e00ff */
[----:B------:R-:W-:Y:S02]  /*dd40*/  IMAD.MOV R8, RZ, RZ, -R8 ;  /* 0x000000ffff087224 */ /* 0x000fe400078e0a08 */
[--C-:B------:R-:W-:Y:S01]  /*dd50*/  @!P3 IMAD.IADD R213, R213, 0x1, -R5.reuse ;  /* 0x00000001d5d5b824 */ /* 0x100fe200078e0a05 */
[----:B------:R-:W-:Y:S01]  /*dd60*/  ISETP.GT.U32.AND P3, PT, R5, R216, PT ;  /* 0x000000d80500720c */ /* 0x000fe20003f64070 */
[----:B------:R-:W-:Y:S01]  /*dd70*/  @!P1 IMAD.IADD R212, R212, 0x1, -R5 ;  /* 0x00000001d4d49824 */ /* 0x000fe200078e0a05 */
[----:B------:R-:W-:Y:S01]  /*dd80*/  ISETP.GE.AND P1, PT, R219, RZ, PT ;  /* 0x000000ffdb00720c */ /* 0x000fe20003f26270 */
[----:B------:R-:W-:Y:S01]  /*dd90*/  IMAD.HI.U32 R9, R4, R220, RZ ;  /* 0x000000dc04097227 */ /* 0x000fe200078e00ff */
[----:B------:R-:W-:-:S03]  /*dda0*/  IABS R219, R223 ;  /* 0x000000df00db7213 */ /* 0x000fc60000000000 */
[C---:B------:R-:W-:Y:S02]  /*ddb0*/  IMAD R217, R5.reuse, R8, R218 ;  /* 0x0000000805d97224 */ /* 0x040fe400078e02da */
[----:B------:R-:W-:Y:S02]  /*ddc0*/  IMAD.MOV R9, RZ, RZ, -R9 ;  /* 0x000000ffff097224 */ /* 0x000fe400078e0a09 */
[----:B------:R-:W-:Y:S01]  /*ddd0*/  @!P0 IMAD.MOV R212, RZ, RZ, -R212 ;  /* 0x000000ffffd48224 */ /* 0x000fe200078e0ad4 */
[C---:B------:R-:W-:Y:S01]  /*dde0*/  ISETP.GT.U32.AND P0, PT, R5.reuse, R215, PT ;  /* 0x000000d70500720c */ /* 0x040fe20003f04070 */
[--C-:B------:R-:W-:Y:S01]  /*ddf0*/  @!P5 IMAD.IADD R214, R214, 0x1, -R5.reuse ;  /* 0x00000001d6d6d824 */ /* 0x100fe200078e0a05 */
[C---:B------:R-:W-:Y:S01]  /*de00*/  ISETP.GT.U32.AND P5, PT, R5.reuse, R217, PT ;  /* 0x000000d90500720c */ /* 0x040fe20003fa4070 */
[----:B------:R-:W-:Y:S01]  /*de10*/  IMAD R218, R5, R9, R220 ;  /* 0x0000000905da7224 */ /* 0x000fe200078e02dc */
[----:B------:R-:W-:Y:S01]  /*de20*/  IABS R220, R224 ;  /* 0x000000e000dc7213 */ /* 0x000fe20000000000 */
[----:B------:R-:W-:-:S02]  /*de30*/  @!P3 IMAD.IADD R216, R216, 0x1, -R5 ;  /* 0x00000001d8d8b824 */ /* 0x000fc400078e0a05 */
[----:B------:R-:W-:Y:S01]  /*de40*/  @!P4 IMAD.MOV R213, RZ, RZ, -R213 ;  /* 0x000000ffffd5c224 */ /* 0x000fe200078e0ad5 */
[----:B------:R-:W-:Y:S01]  /*de50*/  ISETP.GE.AND P4, PT, R222, RZ, PT ;  /* 0x000000ffde00720c */ /* 0x000fe20003f86270 */
[----:B------:R-:W-:Y:S01]  /*de60*/  IMAD.HI.U32 R9, R4, R220, RZ ;  /* 0x000000dc04097227 */ /* 0x000fe200078e00ff */
[----:B------:R-:W-:-:S03]  /*de70*/  ISETP.GT.U32.AND P3, PT, R5, R216, PT ;  /* 0x000000d80500720c */ /* 0x000fc60003f64070 */
[----:B------:R-:W-:Y:S01]  /*de80*/  @!P0 IMAD.IADD R215, R215, 0x1, -R5 ;  /* 0x00000001d7d78824 */ /* 0x000fe200078e0a05 */
[----:B------:R-:W-:Y:S01]  /*de90*/  ISETP.GE.AND P0, PT, R221, RZ, PT ;  /* 0x000000ffdd00720c */ /* 0x000fe20003f06270 */
[----:B------:R-:W-:Y:S02]  /*dea0*/  IMAD.MOV R9, RZ, RZ, -R9 ;  /* 0x000000ffff097224 */ /* 0x000fe400078e0a09 */
[----:B------:R-:W-:Y:S01]  /*deb0*/  @!P5 IMAD.IADD R217, R217, 0x1, -R5 ;  /* 0x00000001d9d9d824 */ /* 0x000fe200078e0a05 */
[----:B------:R-:W-:Y:S01]  /*dec0*/  ISETP.GE.AND P5, PT, R224, RZ, PT ;  /* 0x000000ffe000720c */ /* 0x000fe20003fa6270 */
[C---:B------:R-:W-:Y:S01]  /*ded0*/  IMAD R220, R5.reuse, R9, R220 ;  /* 0x0000000905dc7224 */ /* 0x040fe200078e02dc */
[----:B------:R-:W-:Y:S01]  /*dee0*/  LOP3.LUT R9, R6, 0x46, RZ, 0xfc, !PT ;  /* 0x0000004606097812 */ /* 0x000fe200078efcff */
[----:B------:R-:W-:Y:S01]  /*def0*/  @!P6 IMAD.MOV R215, RZ, RZ, -R215 ;  /* 0x000000ffffd7e224 */ /* 0x000fe200078e0ad7 */
[----:B------:R-:W-:Y:S01]  /*df00*/  ISETP.GT.U32.AND P6, PT, R5, R217, PT ;  /* 0x000000d90500720c */ /* 0x000fe20003fc4070 */
[----:B------:R-:W-:Y:S01]  /*df10*/  IMAD.HI.U32 R8, R4, R219, RZ ;  /* 0x000000db04087227 */ /* 0x000fe200078e00ff */
[----:B------:R-:W-:-:S02]  /*df20*/  IABS R221, R9 ;  /* 0x0000000900dd7213 */ /* 0x000fc40000000000 */
[----:B------:R-:W-:Y:S01]  /*df30*/  IABS R224, R228 ;  /* 0x000000e400e07213 */ /* 0x000fe20000000000 */
[----:B------:R-:W-:Y:S01]  /*df40*/  @!P1 IMAD.MOV R214, RZ, RZ, -R214 ;  /* 0x000000ffffd69224 */ /* 0x000fe200078e0ad6 */
[----:B------:R-:W-:Y:S01]  /*df50*/  ISETP.GT.U32.AND P1, PT, R5, R218, PT ;  /* 0x000000da0500720c */ /* 0x000fe20003f24070 */
[----:B------:R-:W-:Y:S02]  /*df60*/  IMAD.MOV R8, RZ, RZ, -R8 ;  /* 0x000000ffff087224 */ /* 0x000fe400078e0a08 */
[----:B------:R-:W-:Y:S01]  /*df70*/  @!P3 IMAD.IADD R216, R216, 0x1, -R5 ;  /* 0x00000001d8d8b824 */ /* 0x000fe200078e0a05 */
[----:B------:R-:W-:Y:S01]  /*df80*/  ISETP.GE.AND P3, PT, R223, RZ, PT ;  /* 0x000000ffdf00720c */ /* 0x000fe20003f66270 */
[----:B------:R-:W-:Y:S01]  /*df90*/  IMAD R219, R5, R8, R219 ;  /* 0x0000000805db7224 */ /* 0x000fe200078e02db */
[----:B------:R-:W-:Y:S01]  /*dfa0*/  IABS R223, R227 ;  /* 0x000000e300df7213 */ /* 0x000fe20000000000 */
[----:B------:R-:W-:-:S04]  /*dfb0*/  IMAD.HI.U32 R8, R4, R221, RZ ;  /* 0x000000dd04087227 */ /* 0x000fc800078e00ff */
[----:B------:R-:W-:Y:S01]  /*dfc0*/  @!P4 IMAD.MOV R216, RZ, RZ, -R216 ;  /* 0x000000ffffd8c224 */ /* 0x000fe200078e0ad8 */
[----:B------:R-:W-:Y:S01]  /*dfd0*/  ISETP.GT.U32.AND P4, PT, R5, R219, PT ;  /* 0x000000db0500720c */ /* 0x000fe20003f84070 */
[--C-:B------:R-:W-:Y:S01]  /*dfe0*/  @!P6 IMAD.IADD R217, R217, 0x1, -R5.reuse ;  /* 0x00000001d9d9e824 */ /* 0x100fe200078e0a05 */
[C---:B------:R-:W-:Y:S01]  /*dff0*/  ISETP.GT.U32.AND P6, PT, R5.reuse, R220, PT ;  /* 0x000000dc0500720c */ /* 0x040fe20003fc4070 */
        /* <DEDUP_REMOVED lines=9> */
[----:B------:R-:W-:Y:S01]  /*e090*/  IMAD.HI.U32 R222, R4, R226, RZ ;  /* 0x000000e204de7227 */ /* 0x000fe200078e00ff */
[C---:B------:R-:W-:Y:S02]  /*e0a0*/  ISETP.GT.U32.AND P4, PT, R5.reuse, R219, PT ;  /* 0x000000db0500720c */ /* 0x040fe40003f84070 */
[----:B------:R-:W-:Y:S01]  /*e0b0*/  ISETP.GT.U32.AND P6, PT, R5, R220, PT ;  /* 0x000000dc0500720c */ /* 0x000fe20003fc4070 */
[--C-:B------:R-:W-:Y:S01]  /*e0c0*/  @!P1 IMAD.IADD R218, R218, 0x1, -R5.reuse ;  /* 0x00000001dada9824 */ /* 0x100fe200078e0a05 */
[----:B------:R-:W-:Y:S01]  /*e0d0*/  ISETP.GE.AND P1, PT, R9, RZ, PT ;  /* 0x000000ff0900720c */ /* 0x000fe20003f26270 */
[----:B------:R-:W-:-:S02]  /*e0e0*/  @!P2 IMAD.IADD R221, R221, 0x1, -R5 ;  /* 0x00000001dddda824 */ /* 0x000fc400078e0a05 */
[----:B------:R-:W-:-:S03]  /*e0f0*/  IMAD.HI.U32 R9, R4, R224, RZ ;  /* 0x000000e004097227 */ /* 0x000fc600078e00ff */
[----:B------:R-:W-:Y:S01]  /*e100*/  ISETP.GT.U32.AND P2, PT, R5, R221, PT ;  /* 0x000000dd0500720c */ /* 0x000fe20003f44070 */
[----:B------:R-:W-:Y:S02]  /*e110*/  IMAD.MOV R8, RZ, RZ, -R8 ;  /* 0x000000ffff087224 */ /* 0x000fe400078e0a08 */
[----:B------:R-:W-:Y:S01]  /*e120*/  @!P0 IMAD.MOV R218, RZ, RZ, -R218 ;  /* 0x000000ffffda8224 */ /* 0x000fe200078e0ada */
[----:B------:R-:W-:Y:S01]  /*e130*/  ISETP.GE.AND P0, PT, R227, RZ, PT ;  /* 0x000000ffe300720c */ /* 0x000fe20003f06270 */
[----:B------:R-:W-:Y:S02]  /*e140*/  IMAD.MOV R9, RZ, RZ, -R9 ;  /* 0x000000ffff097224 */ /* 0x000fe400078e0a09 */
[----:B------:R-:W-:Y:S02]  /*e150*/  IMAD.MOV R227, RZ, RZ, -R222 ;  /* 0x000000ffffe37224 */ /* 0x000fe400078e0ade */
[----:B------:R-:W-:Y:S02]  /*e160*/  IMAD R222, R5, R8, R223 ;  /* 0x0000000805de7224 */ /* 0x000fe400078e02df */
[----:B------:R-:W-:Y:S01]  /*e170*/  @!P4 IMAD.IADD R219, R219, 0x1, -R5 ;  /* 0x00000001dbdbc824 */ /* 0x000fe200078e0a05 */
[----:B------:R-:W-:Y:S01]  /*e180*/  ISETP.GE.AND P4, PT, R228, RZ, PT ;  /* 0x000000ffe400720c */ /* 0x000fe20003f86270 */
[----:B------:R-:W-:-:S02]  /*e190*/  IMAD R223, R5, R9, R224 ;  /* 0x0000000905df7224 */ /* 0x000fc400078e02e0 */
[----:B------:R-:W-:Y:S01]  /*e1a0*/  @!P6 IMAD.IADD R220, R220, 0x1, -R5 ;  /* 0x00000001dcdce824 */ /* 0x000fe200078e0a05 */
[C---:B------:R-:W-:Y:S01]  /*e1b0*/  ISETP.GT.U32.AND P6, PT, R5.reuse, R222, PT ;  /* 0x000000de0500720c */ /* 0x040fe20003fc4070 */
[----:B------:R-:W-:Y:S01]  /*e1c0*/  @!P3 IMAD.MOV R219, RZ, RZ, -R219 ;  /* 0x000000ffffdbb224 */ /* 0x000fe200078e0adb */
[C---:B------:R-:W-:Y:S01]  /*e1d0*/  ISETP.GT.U32.AND P3, PT, R5.reuse, R223, PT ;  /* 0x000000df0500720c */ /* 0x040fe20003f64070 */
[----:B------:R-:W-:Y:S01]  /*e1e0*/  IMAD R224, R5, R227, R226 ;  /* 0x000000e305e07224 */ /* 0x000fe200078e02e2 */
[----:B------:R-:W-:Y:S01]  /*e1f0*/  IABS R227, R231 ;  /* 0x000000e700e37213 */ /* 0x000fe20000000000 */
[----:B------:R-:W-:Y:S02]  /*e200*/  @!P2 IMAD.IADD R221, R221, 0x1, -R5 ;  /* 0x00000001dddda824 */ /* 0x000fe400078e0a05 */
[----:B------:R-:W-:Y:S01]  /*e210*/  VIADD R8, R7, 0x3e ;  /* 0x0000003e07087836 */ /* 0x000fe20000000000 */
[----:B------:R-:W-:Y:S01]  /*e220*/  ISETP.GT.U32.AND P2, PT, R5, R224, PT ;  /* 0x000000e00500720c */ /* 0x000fe20003f44070 */
[----:B------:R-:W-:-:S02]  /*e230*/  @!P5 IMAD.MOV R220, RZ, RZ, -R220 ;  /* 0x000000ffffdcd224 */ /* 0x000fc400078e0adc */
[----:B------:R-:W-:Y:S01]  /*e240*/  IMAD.HI.U32 R9, R4, R227, RZ ;  /* 0x000000e304097227 */ /* 0x000fe200078e00ff */
[----:B------:R-:W-:Y:S02]  /*e250*/  IABS R226, R8 ;  /* 0x0000000800e27213 */ /* 0x000fe40000000000 */
[----:B------:R-:W-:Y:S01]  /*e260*/  ISETP.GE.AND P5, PT, R8, RZ, PT ;  /* 0x000000ff0800720c */ /* 0x000fe20003fa6270 */
[--C-:B------:R-:W-:Y:S02]  /*e270*/  @!P6 IMAD.IADD R222, R222, 0x1, -R5.reuse ;  /* 0x00000001dedee824 */ /* 0x100fe400078e0a05 */
[--C-:B------:R-:W-:Y:S02]  /*e280*/  @!P3 IMAD.IADD R223, R223, 0x1, -R5.reuse ;  /* 0x00000001dfdfb824 */ /* 0x100fe400078e0a05 */
[----:B------:R-:W-:Y:S01]  /*e290*/  IMAD.HI.U32 R8, R4, R226, RZ ;  /* 0x000000e204087227 */ /* 0x000fe200078e00ff */
[C---:B------:R-:W-:Y:S02]  /*e2a0*/  ISETP.GT.U32.AND P6, PT, R5.reuse, R222, PT ;  /* 0x000000de0500720c */ /* 0x040fe40003fc4070 */
[----:B------:R-:W-:Y:S01]  /*e2b0*/  ISETP.GT.U32.AND P3, PT, R5, R223, PT ;  /* 0x000000df0500720c */ /* 0x000fe20003f64070 */
[----:B------:R-:W-:-:S02]  /*e2c0*/  @!P2 IMAD.IADD R224, R224, 0x1, -R5 ;  /* 0x00000001e0e0a824 */ /* 0x000fc400078e0a05 */
[----:B------:R-:W-:Y:S01]  /*e2d0*/  @!P1 IMAD.MOV R221, RZ, RZ, -R221 ;  /* 0x000000ffffdd9224 */ /* 0x000fe200078e0add */
[----:B------:R-:W-:Y:S01]  /*e2e0*/  ISETP.GE.AND P1, PT, R225, RZ, PT ;  /* 0x000000ffe100720c */ /* 0x000fe20003f26270 */
[----:B------:R-:W-:Y:S01]  /*e2f0*/  IMAD.HI.U32 R225, R4, R230, RZ ;  /* 0x000000e604e17227 */ /* 0x000fe200078e00ff */
[----:B------:R-:W-:-:S03]  /*e300*/  ISETP.GT.U32.AND P2, PT, R5, R224, PT ;  /* 0x000000e00500720c */ /* 0x000fc60003f44070 */
[----:B------:R-:W-:Y:S02]  /*e310*/  IMAD.MOV R8, RZ, RZ, -R8 ;  /* 0x000000ffff087224 */ /* 0x000fe400078e0a08 */
[----:B------:R-:W-:Y:S02]  /*e320*/  IMAD.MOV R228, RZ, RZ, -R9 ;  /* 0x000000ffffe47224 */ /* 0x000fe400078e0a09 */
[----:B------:R-:W-:Y:S02]  /*e330*/  IMAD.MOV R9, RZ, RZ, -R225 ;  /* 0x000000ffff097224 */ /* 0x000fe400078e0ae1 */
[----:B------:R-:W-:Y:S01]  /*e340*/  IMAD R225, R5, R8, R226 ;  /* 0x0000000805e17224 */ /* 0x000fe200078e02e2 */
[----:B------:R-:W-:Y:S01]  /*e350*/  LOP3.LUT R8, R6, 0x38, RZ, 0xfc, !PT ;  /* 0x0000003806087812 */ /* 0x000fe200078efcff */
[----:B------:R-:W-:Y:S01]  /*e360*/  @!P6 IMAD.IADD R222, R222, 0x1, -R5 ;  /* 0x00000001dedee824 */ /* 0x000fe200078e0a05 */
[----:B------:R-:W-:Y:S01]  /*e370*/  ISETP.GE.AND P6, PT, R231, RZ, PT ;  /* 0x000000ffe700720c */ /* 0x000fe20003fc6270 */
[----:B------:R-:W-:Y:S01]  /*e380*/  IMAD R226, R5, R228, R227 ;  /* 0x000000e405e27224 */ /* 0x000fe200078e02e3 */
[----:B------:R-:W-:Y:S01]  /*e390*/  IABS R228, R8 ;  /* 0x0000000800e47213 */ /* 0x000fe20000000000 */
[--C-:B------:R-:W-:Y:S01]  /*e3a0*/  @!P3 IMAD.IADD R223, R223, 0x1, -R5.reuse ;  /* 0x00000001dfdfb824 */ /* 0x100fe200078e0a05 */
        /* <DEDUP_REMOVED lines=8> */
[----:B------:R-:W-:Y:S01]  /*e430*/  ISETP.GE.AND P4, PT, R229, RZ, PT ;  /* 0x000000ffe500720c */ /* 0x000fe20003f86270 */
[----:B------:R-:W-:Y:S01]  /*e440*/  @!P1 IMAD.MOV R224, RZ, RZ, -R224 ;  /* 0x000000ffffe09224 */ /* 0x000fe200078e0ae0 */
[----:B------:R-:W-:Y:S01]  /*e450*/  IABS R229, R232 ;  /* 0x000000e800e57213 */ /* 0x000fe20000000000 */
[----:B------:R-:W-:-:S04]  /*e460*/  IMAD.HI.U32 R231, R4, R230, RZ ;  /* 0x000000e604e77227 */ /* 0x000fc800078e00ff */
        /* <DEDUP_REMOVED lines=10> */
[----:B------:R-:W-:Y:S01]  /*e510*/  IMAD.MOV R234, RZ, RZ, -R8 ;  /* 0x000000ffffea7224 */ /* 0x000fe200078e0a08 */
[C---:B------:R-:W-:Y:S01]  /*e520*/  LOP3.LUT R8, R6.reuse, 0x32, RZ, 0xfc, !PT ;  /* 0x0000003206087812 */ /* 0x040fe200078efcff */
[C---:B------:R-:W-:Y:S01]  /*e530*/  IMAD R228, R5.reuse, R9, R228 ;  /* 0x0000000905e47224 */ /* 0x040fe200078e02e4 */
[----:B------:R-:W-:Y:S01]  /*e540*/  LOP3.LUT R9, R6, 0x30, RZ, 0xfc, !PT ;  /* 0x0000003006097812 */ /* 0x000fe200078efcff */
[----:B------:R-:W-:Y:S01]  /*e550*/  IMAD R229, R5, R234, R229 ;  /* 0x000000ea05e57224 */ /* 0x000fe200078e02e5 */
[----:B------:R-:W-:Y:S01]  /*e560*/  IABS R235, R8 ;  /* 0x0000000800eb7213 */ /* 0x000fe20000000000 */
[--C-:B------:R-:W-:Y:S01]  /*e570*/  @!P2 IMAD.IADD R226, R226, 0x1, -R5.reuse ;  /* 0x00000001e2e2a824 */ /* 0x100fe200078e0a05 */
[----:B------:R-:W-:Y:S01]  /*e580*/  IABS R236, R9 ;  /* 0x0000000900ec7213 */ /* 0x000fe20000000000 */
[----:B------:R-:W-:Y:S01]  /*e590*/  @!P0 IMAD.IADD R225, R225, 0x1, -R5 ;  /* 0x00000001e1e18824 */ /* 0x000fe200078e0a05 */
[C---:B------:R-:W-:Y:S01]  /*e5a0*/  ISETP.GT.U32.AND P2, PT, R5.reuse, R229, PT ;  /* 0x000000e50500720c */ /* 0x040fe20003f44070 */
[----:B------:R-:W-:Y:S01]  /*e5b0*/  IMAD.MOV R234, RZ, RZ, -R231 ;  /* 0x000000ffffea7224 */ /* 0x000fe200078e0ae7 */
[----:B------:R-:W-:Y:S01]  /*e5c0*/  ISETP.GT.U32.AND P0, PT, R5, R228, PT ;  /* 0x000000e40500720c */ /* 0x000fe20003f04070 */
[----:B------:R-:W-:-:S02]  /*e5d0*/  IMAD.MOV.U32 R231, RZ, RZ, R235 ;  /* 0x000000ffffe77224 */ /* 0x000fc400078e00eb */
[----:B------:R-:W-:Y:S02]  /*e5e0*/  @!P5 IMAD.MOV R225, RZ, RZ, -R225 ;  /* 0x000000ffffe1d224 */ /* 0x000fe400078e0ae1 */
[----:B------:R-:W-:Y:S01]  /*e5f0*/  @!P1 IMAD.IADD R227, R227, 0x1, -R5 ;  /* 0x00000001e3e39824 */ /* 0x000fe200078e0a05 */
[----:B------:R-:W-:Y:S01]  /*e600*/  ISETP.GE.AND P1, PT, R232, RZ, PT ;  /* 0x000000ffe800720c */ /* 0x000fe20003f26270 */
[----:B------:R-:W-:Y:S02]  /*e610*/  IMAD.MOV.U32 R232, RZ, RZ, R236 ;  /* 0x000000ffffe87224 */ /* 0x000fe400078e00ec */
[----:B------:R-:W-:Y:S01]  /*e620*/  @!P4 IMAD.MOV R227, RZ, RZ, -R227 ;  /* 0x000000ffffe3c224 */ /* 0x000fe200078e0ae3 */
[----:B------:R-:W-:Y:S01]  /*e630*/  ISETP.GE.AND P4, PT, R8, RZ, PT ;  /* 0x000000ff0800720c */ /* 0x000fe20003f86270 */
[--C-:B------:R-:W-:Y:S02]  /*e640*/  @!P2 IMAD.IADD R229, R229, 0x1, -R5.reuse ;  /* 0x00000001e5e5a824 */ /* 0x100fe400078e0a05 */
[----:B------:R-:W-:Y:S01]  /*e650*/  @!P0 IMAD.IADD R228, R228, 0x1, -R5 ;  /* 0x00000001e4e48824 */ /* 0x000fe200078e0a05 */
[----:B------:R-:W-:Y:S01]  /*e660*/  ISETP.GE.AND P0, PT, R233, RZ, PT ;  /* 0x000000ffe900720c */ /* 0x000fe20003f06270 */
[----:B------:R-:W-:Y:S01]  /*e670*/  IMAD.HI.U32 R233, R4, R231, RZ ;  /* 0x000000e704e97227 */ /* 0x000fe200078e00ff */
[----:B------:R-:W-:-:S02]  /*e680*/  ISETP.GT.U32.AND P5, PT, R5, R229, PT ;  /* 0x000000e50500720c */ /* 0x000fc40003fa4070 */
[----:B------:R-:W-:Y:S01]  /*e690*/  ISETP.GT.U32.AND P2, PT, R5, R228, PT ;  /* 0x000000e40500720c */ /* 0x000fe20003f44070 */
[----:B------:R-:W-:Y:S02]  /*e6a0*/  IMAD.MOV R236, RZ, RZ, -R233 ;  /* 0x000000ffffec7224 */ /* 0x000fe400078e0ae9 */
[----:B------:R-:W-:Y:S02]  /*e6b0*/  VIADD R8, R7, 0x2e ;  /* 0x0000002e07087836 */ /* 0x000fe40000000000 */
[C---:B------:R-:W-:Y:S01]  /*e6c0*/  IMAD R231, R5.reuse, R236, R231 ;  /* 0x000000ec05e77224 */ /* 0x040fe200078e02e7 */
[----:B------:R-:W-:Y:S01]  /*e6d0*/  LOP3.LUT R236, R6, 0x2a, RZ, 0xfc, !PT ;  /* 0x0000002a06ec7812 */ /* 0x000fe200078efcff */
[----:B------:R-:W-:Y:S01]  /*e6e0*/  IMAD R230, R5, R234, R230 ;  /* 0x000000ea05e67224 */ /* 0x000fe200078e02e6 */
[----:B------:R-:W-:Y:S01]  /*e6f0*/  IABS R233, R8 ;  /* 0x0000000800e97213 */ /* 0x000fe20000000000 */
[----:B------:R-:W-:Y:S01]  /*e700*/  @!P6 IMAD.MOV R226, RZ, RZ, -R226 ;  /* 0x000000ffffe2e224 */ /* 0x000fe200078e0ae2 */
[----:B------:R-:W-:Y:S01]  /*e710*/  IABS R235, R236 ;  /* 0x000000ec00eb7213 */ /* 0x000fe20000000000 */
[----:B------:R-:W-:Y:S01]  /*e720*/  @!P5 IMAD.IADD R229, R229, 0x1, -R5 ;  /* 0x00000001e5e5d824 */ /* 0x000fe200078e0a05 */
[C---:B------:R-:W-:Y:S01]  /*e730*/  ISETP.GT.U32.AND P5, PT, R5.reuse, R231, PT ;  /* 0x000000e70500720c */ /* 0x040fe20003fa4070 */
[----:B------:R-:W-:Y:S01]  /*e740*/  IMAD.HI.U32 R238, R4, R233, RZ ;  /* 0x000000e904ee7227 */ /* 0x000fe200078e00ff */
[----:B------:R-:W-:-:S03]  /*e750*/  ISETP.GT.U32.AND P6, PT, R5, R230, PT ;  /* 0x000000e60500720c */ /* 0x000fc60003fc4070 */
[----:B------:R-:W-:Y:S02]  /*e760*/  IMAD.MOV R238, RZ, RZ, -R238 ;  /* 0x000000ffffee7224 */ /* 0x000fe400078e0aee */
[----:B------:R-:W-:-:S04]  /*e770*/  IMAD.HI.U32 R234, R4, R232, RZ ;  /* 0x000000e804ea7227 */ /* 0x000fc800078e00ff */
[----:B------:R-:W-:Y:S02]  /*e780*/  IMAD R233, R5, R238, R233 ;  /* 0x000000ee05e97224 */ /* 0x000fe400078e02e9 */
[--C-:B------:R-:W-:Y:S02]  /*e790*/  @!P5 IMAD.IADD R231, R231, 0x1, -R5.reuse ;  /* 0x00000001e7e7d824 */ /* 0x100fe400078e0a05 */
[----:B------:R-:W-:Y:S02]  /*e7a0*/  IMAD.MOV R234, RZ, RZ, -R234 ;  /* 0x000000ffffea7224 */ /* 0x000fe400078e0aea */
[--C-:B------:R-:W-:Y:S01]  /*e7b0*/  @!P2 IMAD.IADD R228, R228, 0x1, -R5.reuse ;  /* 0x00000001e4e4a824 */ /* 0x100fe200078e0a05 */
[C---:B------:R-:W-:Y:S01]  /*e7c0*/  ISETP.GT.U32.AND P5, PT, R5.reuse, R231, PT ;  /* 0x000000e70500720c */ /* 0x040fe20003fa4070 */
[C---:B------:R-:W-:Y:S01]  /*e7d0*/  IMAD R232, R5.reuse, R234, R232 ;  /* 0x000000ea05e87224 */ /* 0x040fe200078e02e8 */
[----:B------:R-:W-:Y:S01]  /*e7e0*/  ISETP.GE.AND P2, PT, R8, RZ, PT ;  /* 0x000000ff0800720c */ /* 0x000fe20003f46270 */
[----:B------:R-:W-:Y:S01]  /*e7f0*/  @!P6 IMAD.IADD R230, R230, 0x1, -R5 ;  /* 0x00000001e6e6e824 */ /* 0x000fe200078e0a05 */
[----:B------:R-:W-:Y:S01]  /*e800*/  LOP3.LUT R8, R6, 0x2c, RZ, 0xfc, !PT ;  /* 0x0000002c06087812 */ /* 0x000fe200078efcff */
[----:B------:R-:W-:Y:S01]  /*e810*/  @!P3 IMAD.MOV R228, RZ, RZ, -R228 ;  /* 0x000000ffffe4b224 */ /* 0x000fe200078e0ae4 */
[C---:B------:R-:W-:Y:S01]  /*e820*/  ISETP.GT.U32.AND P3, PT, R5.reuse, R232, PT ;  /* 0x000000e80500720c */ /* 0x040fe20003f64070 */
[----:B------:R-:W-:Y:S01]  /*e830*/  @!P1 IMAD.MOV R229, RZ, RZ, -R229 ;  /* 0x000000ffffe59224 */ /* 0x000fe200078e0ae5 */
[----:B------:R-:W-:-:S02]  /*e840*/  ISETP.GT.U32.AND P6, PT, R5, R230, PT ;  /* 0x000000e60500720c */ /* 0x000fc40003fc4070 */
[----:B------:R-:W-:Y:S01]  /*e850*/  ISETP.GE.AND P1, PT, R9, RZ, PT ;  /* 0x000000ff0900720c */ /* 0x000fe20003f26270 */
[----:B------:R-:W-:Y:S01]  /*e860*/  IMAD.HI.U32 R9, R4, R235, RZ ;  /* 0x000000eb04097227 */ /* 0x000fe200078e00ff */
[----:B------:R-:W-:-:S03]  /*e870*/  IABS R234, R8 ;  /* 0x0000000800ea7213 */ /* 0x000fc60000000000 */
[----:B------:R-:W-:Y:S01]  /*e880*/  @!P5 IMAD.IADD R231, R231, 0x1, -R5 ;  /* 0x00000001e7e7d824 */ /* 0x000fe200078e0a05 */
[C---:B------:R-:W-:Y:S01]  /*e890*/  ISETP.GT.U32.AND P5, PT, R5.reuse, R233, PT ;  /* 0x000000e90500720c */ /* 0x040fe20003fa4070 */
[----:B------:R-:W-:Y:S01]  /*e8a0*/  IMAD.MOV R238, RZ, RZ, -R9 ;  /* 0x000000ffffee7224 */ /* 0x000fe200078e0a09 */
[----:B------:R-:W-:Y:S01]  /*e8b0*/  IABS R9, R188 ;  /* 0x000000bc00097213 */ /* 0x000fe20000000000 */
[--C-:B------:R-:W-:Y:S02]  /*e8c0*/  @!P3 IMAD.IADD R232, R232, 0x1, -R5.reuse ;  /* 0x00000001e8e8b824 */ /* 0x100fe400078e0a05 */
[----:B------:R-:W-:Y:S01]  /*e8d0*/  @!P6 IMAD.IADD R230, R230, 0x1, -R5 ;  /* 0x00000001e6e6e824 */ /* 0x000fe200078e0a05 */
[----:B------:R-:W-:Y:S01]  /*e8e0*/  ISETP.GE.AND P6, PT, R8, RZ, PT ;  /* 0x000000ff0800720c */ /* 0x000fe20003fc6270 */
[----:B------:R-:W-:Y:S01]  /*e8f0*/  IMAD.HI.U32 R8, R4, R234, RZ ;  /* 0x000000ea04087227 */ /* 0x000fe200078e00ff */
[----:B------:R-:W-:-:S03]  /*e900*/  ISETP.GT.U32.AND P3, PT, R5, R232, PT ;  /* 0x000000e80500720c */ /* 0x000fc60003f64070 */
[----:B------:R-:W-:Y:S02]  /*e910*/  IMAD R235, R5, R238, R235 ;  /* 0x000000ee05eb7224 */ /* 0x000fe400078e02eb */
[--C-:B------:R-:W-:Y:S02]  /*e920*/  @!P5 IMAD.IADD R233, R233, 0x1, -R5.reuse ;  /* 0x00000001e9e9d824 */ /* 0x100fe400078e0a05 */
[----:B------:R-:W-:Y:S02]  /*e930*/  IMAD.MOV R8, RZ, RZ, -R8 ;  /* 0x000000ffff087224 */ /* 0x000fe400078e0a08 */
[----:B------:R-:W-:Y:S01]  /*e940*/  @!P0 IMAD.MOV R230, RZ, RZ, -R230 ;  /* 0x000000ffffe68224 */ /* 0x000fe200078e0ae6 */
[C---:B------:R-:W-:Y:S01]  /*e950*/  ISETP.GT.U32.AND P5, PT, R5.reuse, R233, PT ;  /* 0x000000e90500720c */ /* 0x040fe20003fa4070 */
[C---:B------:R-:W-:Y:S01]  /*e960*/  IMAD R234, R5.reuse, R8, R234 ;  /* 0x0000000805ea7224 */ /* 0x040fe200078e02ea */
[----:B------:R-:W-:Y:S01]  /*e970*/  ISETP.GE.AND P0, PT, R236, RZ, PT ;  /* 0x000000ffec00720c */ /* 0x000fe20003f06270 */
[----:B------:R-:W-:Y:S01]  /*e980*/  @!P3 IMAD.IADD R232, R232, 0x1, -R5 ;  /* 0x00000001e8e8b824 */ /* 0x000fe200078e0a05 */
[----:B------:R-:W-:Y:S01]  /*e990*/  LOP3.LUT R236, R6, 0x28, RZ, 0xfc, !PT ;  /* 0x0000002806ec7812 */ /* 0x000fe200078efcff */
[----:B------:R-:W-:Y:S01]  /*e9a0*/  @!P4 IMAD.MOV R231, RZ, RZ, -R231 ;  /* 0x000000ffffe7c224 */ /* 0x000fe200078e0ae7 */
[----:B------:R-:W-:Y:S01]  /*e9b0*/  ISETP.GT.U32.AND P3, PT, R5, R234, PT ;  /* 0x000000ea0500720c */ /* 0x000fe20003f64070 */
[----:B------:R-:W-:Y:S01]  /*e9c0*/  IMAD.HI.U32 R8, R4, R237, RZ ;  /* 0x000000ed04087227 */ /* 0x000fe200078e00ff */
[----:B------:R-:W-:-:S02]  /*e9d0*/  ISETP.GE.AND P4, PT, R236, RZ, PT ;  /* 0x000000ffec00720c */ /* 0x000fc40003f86270 */
[----:B------:R-:W-:Y:S01]  /*e9e0*/  IABS R236, R236 ;  /* 0x000000ec00ec7213 */ /* 0x000fe20000000000 */
[----:B------:R-:W-:Y:S02]  /*e9f0*/  IMAD.MOV R8, RZ, RZ, -R8 ;  /* 0x000000ffff087224 */ /* 0x000fe400078e0a08 */
[----:B------:R-:W-:Y:S01]  /*ea00*/  @!P5 IMAD.IADD R233, R233, 0x1, -R5 ;  /* 0x00000001e9e9d824 */ /* 0x000fe200078e0a05 */
[----:B------:R-:W-:Y:S01]  /*ea10*/  ISETP.GT.U32.AND P5, PT, R5, R235, PT ;  /* 0x000000eb0500720c */ /* 0x000fe20003fa4070 */
[----:B------:R-:W-:-:S04]  /*ea20*/  IMAD.HI.U32 R239, R4, R236, RZ ;  /* 0x000000ec04ef7227 */ /* 0x000fc800078e00ff */
[----:B------:R-:W-:Y:S02]  /*ea30*/  @!P3 IMAD.IADD R234, R234, 0x1, -R5 ;  /* 0x00000001eaeab824 */ /* 0x000fe400078e0a05 */
[----:B------:R-:W-:-:S03]  /*ea40*/  IMAD.HI.U32 R238, R4, R9, RZ ;  /* 0x0000000904ee7227 */ /* 0x000fc600078e00ff */
[C---:B------:R-:W-:Y:S01]  /*ea50*/  ISETP.GT.U32.AND P3, PT, R5.reuse, R234, PT ;  /* 0x000000ea0500720c */ /* 0x040fe20003f64070 */
[----:B------:R-:W-:Y:S02]  /*ea60*/  IMAD R237, R5, R8, R237 ;  /* 0x0000000805ed7224 */ /* 0x000fe400078e02ed */
[----:B------:R-:W-:Y:S02]  /*ea70*/  @!P5 IMAD.IADD R235, R235, 0x1, -R5 ;  /* 0x00000001ebebd824 */ /* 0x000fe400078e0a05 */
[----:B------:R-:W-:Y:S02]  /*ea80*/  IMAD.MOV R239, RZ, RZ, -R239 ;  /* 0x000000ffffef7224 */ /* 0x000fe400078e0aef */
[----:B------:R-:W-:Y:S01]  /*ea90*/  IMAD.MOV R238, RZ, RZ, -R238 ;  /* 0x000000ffffee7224 */ /* 0x000fe200078e0aee */
[C---:B------:R-:W-:Y:S01]  /*eaa0*/  ISETP.GT.U32.AND P5, PT, R5.reuse, R235, PT ;  /* 0x000000eb0500720c */ /* 0x040fe20003fa4070 */
[C---:B------:R-:W-:Y:S01]  /*eab0*/  IMAD R236, R5.reuse, R239, R236 ;  /* 0x000000ef05ec7224 */ /* 0x040fe200078e02ec */
[C---:B------:R-:W-:Y:S01]  /*eac0*/  LOP3.LUT R239, R6.reuse, 0x22, RZ, 0xfc, !PT ;  /* 0x0000002206ef7812 */ /* 0x040fe200078efcff */
[----:B------:R-:W-:Y:S01]  /*ead0*/  IMAD R9, R5, R238, R9 ;  /* 0x000000ee05097224 */ /* 0x000fe200078e0209 */
[----:B------:R-:W-:Y:S01]  /*eae0*/  LOP3.LUT R238, R6, 0x24, RZ, 0xfc, !PT ;  /* 0x0000002406ee7812 */ /* 0x000fe200078efcff */
[----:B------:R-:W-:-:S02]  /*eaf0*/  @!P3 IMAD.IADD R234, R234, 0x1, -R5 ;  /* 0x00000001eaeab824 */ /* 0x000fc400078e0a05 */
[----:B------:R-:W-:Y:S01]  /*eb00*/  @!P2 IMAD.MOV R233, RZ, RZ, -R233 ;  /* 0x000000ffffe9a224 */ /* 0x000fe200078e0ae9 */
[----:B------:R-:W-:Y:S01]  /*eb10*/  ISETP.GE.AND P3, PT, R238, RZ, PT ;  /* 0x000000ffee00720c */ /* 0x000fe20003f66270 */
[----:B------:R-:W-:Y:S01]  /*eb20*/  @!P6 IMAD.MOV R234, RZ, RZ, -R234 ;  /* 0x000000ffffeae224 */ /* 0x000fe200078e0aea */
[----:B------:R-:W-:Y:S01]  /*eb30*/  ISETP.GT.U32.AND P6, PT, R5, R236, PT ;  /* 0x000000ec0500720c */ /* 0x000fe20003fc4070 */
[----:B------:R-:W-:Y:S01]  /*eb40*/  @!P1 IMAD.MOV R232, RZ, RZ, -R232 ;  /* 0x000000ffffe89224 */ /* 0x000fe200078e0ae8 */
[----:B------:R-:W-:Y:S01]  /*eb50*/  IABS R238, R238 ;  /* 0x000000ee00ee7213 */ /* 0x000fe20000000000 */
[----:B------:R-:W-:Y:S01]  /*eb60*/  @!P5 IMAD.IADD R235, R235, 0x1, -R5 ;  /* 0x00000001ebebd824 */ /* 0x000fe200078e0a05 */
[----:B------:R-:W-:Y:S02]  /*eb70*/  ISETP.GE.AND P2, PT, R239, RZ, PT ;  /* 0x000000ffef00720c */ /* 0x000fe40003f46270 */
[----:B------:R-:W-:Y:S01]  /*eb80*/  IABS R239, R239 ;  /* 0x000000ef00ef7213 */ /* 0x000fe20000000000 */
[----:B------:R-:W-:Y:S01]  /*eb90*/  @!P0 IMAD.MOV R235, RZ, RZ, -R235 ;  /* 0x000000ffffeb8224 */ /* 0x000fe200078e0aeb */
[----:B------:R-:W-:Y:S01]  /*eba0*/  ISETP.GT.U32.AND P0, PT, R5, R237, PT ;  /* 0x000000ed0500720c */ /* 0x000fe20003f04070 */
[----:B------:R-:W-:Y:S01]  /*ebb0*/  IMAD.HI.U32 R8, R4, R238, RZ ;  /* 0x000000ee04087227 */ /* 0x000fe200078e00ff */
[----:B------:R-:W-:-:S02]  /*ebc0*/  ISETP.GE.AND P1, PT, R243, RZ, PT ;  /* 0x000000fff300720c */ /* 0x000fc40003f26270 */
[----:B------:R-:W-:Y:S01]  /*ebd0*/  IABS R243, R243 ;  /* 0x000000f300f37213 */ /* 0x000fe20000000000 */
[----:B------:R-:W-:Y:S01]  /*ebe0*/  IMAD.MOV R8, RZ, RZ, -R8 ;  /* 0x000000ffff087224 */ /* 0x000fe200078e0a08 */
[----:B------:R-:W-:Y:S01]  /*ebf0*/  ISETP.GT.U32.AND P5, PT, R5, R9, PT ;  /* 0x000000090500720c */ /* 0x000fe20003fa4070 */
[----:B------:R-:W-:-:S04]  /*ec00*/  IMAD.HI.U32 R241, R4, R239, RZ ;  /* 0x000000ef04f17227 */ /* 0x000fc800078e00ff */
[----:B------:R-:W-:-:S04]  /*ec10*/  IMAD.HI.U32 R246, R4, R243, RZ ;  /* 0x000000f304f67227 */ /* 0x000fc800078e00ff */
[--C-:B------:R-:W-:Y:S02]  /*ec20*/  @!P0 IMAD.IADD R237, R237, 0x1, -R5.reuse ;  /* 0x00000001eded8824 */ /* 0x100fe400078e0a05 */
[----:B------:R-:W-:Y:S02]  /*ec30*/  @!P6 IMAD.IADD R236, R236, 0x1, -R5 ;  /* 0x00000001ecece824 */ /* 0x000fe400078e0a05 */
[C---:B------:R-:W-:Y:S01]  /*ec40*/  IMAD R238, R5.reuse, R8, R238 ;  /* 0x0000000805ee7224 */ /* 0x040fe200078e02ee */
[C---:B------:R-:W-:Y:S01]  /*ec50*/  ISETP.GT.U32.AND P0, PT, R5.reuse, R237, PT ;  /* 0x000000ed0500720c */ /* 0x040fe20003f04070 */
[----:B------:R-:W-:Y:S01]  /*ec60*/  IMAD.MOV R8, RZ, RZ, -R241 ;  /* 0x000000ffff087224 */ /* 0x000fe200078e0af1 */
[C---:B------:R-:W-:Y:S01]  /*ec70*/  ISETP.GT.U32.AND P6, PT, R5.reuse, R236, PT ;  /* 0x000000ec0500720c */ /* 0x040fe20003fc4070 */
[----:B------:R-:W-:Y:S02]  /*ec80*/  IMAD.MOV R241, RZ, RZ, -R245 ;  /* 0x000000fffff17224 */ /* 0x000fe400078e0af5 */
[----:B------:R-:W-:Y:S01]  /*ec90*/  IMAD.MOV R245, RZ, RZ, -R246 ;  /* 0x000000fffff57224 */ /* 0x000fe200078e0af6 */
[----:B------:R-:W-:Y:S01]  /*eca0*/  IABS R246, R13 ;  /* 0x0000000d00f67213 */ /* 0x000fe20000000000 */
[----:B------:R-:W-:-:S02]  /*ecb0*/  IMAD R240, R5, R241, R240 ;  /* 0x000000f105f07224 */ /* 0x000fc400078e02f0 */
[C---:B------:R-:W-:Y:S02]  /*ecc0*/  IMAD R239, R5.reuse, R8, R239 ;  /* 0x0000000805ef7224 */ /* 0x040fe400078e02ef */
[----:B------:R-:W-:Y:S01]  /*ecd0*/  IMAD R241, R5, R245, R243 ;  /* 0x000000f505f17224 */ /* 0x000fe200078e02f3 */
[----:B------:R-:W-:Y:S01]  /*ece0*/  IABS R243, R0 ;  /* 0x0000000000f37213 */ /* 0x000fe20000000000 */
[----:B------:R-:W-:Y:S01]  /*ecf0*/  IMAD.MOV R8, RZ, RZ, -R244 ;  /* 0x000000ffff087224 */ /* 0x000fe200078e0af4 */
[----:B------:R-:W-:Y:S01]  /*ed00*/  IABS R245, R15 ;  /* 0x0000000f00f57213 */ /* 0x000fe20000000000 */
[--C-:B------:R-:W-:Y:S01]  /*ed10*/  @!P5 IMAD.IADD R9, R9, 0x1, -R5.reuse ;  /* 0x000000010909d824 */ /* 0x100fe200078e0a05 */
[----:B------:R-:W-:Y:S01]  /*ed20*/  IABS R244, R125 ;  /* 0x0000007d00f47213 */ /* 0x000fe20000000000 */
[----:B------:R-:W-:Y:S01]  /*ed30*/  @!P0 IMAD.IADD R237, R237, 0x1, -R5 ;  /* 0x00000001eded8824 */ /* 0x000fe200078e0a05 */
[C---:B------:R-:W-:Y:S01]  /*ed40*/  ISETP.GT.U32.AND P0, PT, R5.reuse, R240, PT ;  /* 0x000000f00500720c */ /* 0x040fe20003f04070 */
[C---:B------:R-:W-:Y:S01]  /*ed50*/  IMAD R242, R5.reuse, R8, R242 ;  /* 0x0000000805f27224 */ /* 0x040fe200078e02f2 */
[----:B------:R-:W-:Y:S01]  /*ed60*/  ISETP.GT.U32.AND P5, PT, R5, R9, PT ;  /* 0x000000090500720c */ /* 0x000fe20003fa4070 */
[----:B------:R-:W-:-:S04]  /*ed70*/  IMAD.HI.U32 R8, R4, R243, RZ ;  /* 0x000000f304087227 */ /* 0x000fc800078e00ff */
[----:B------:R-:W-:Y:S01]  /*ed80*/  @!P6 IMAD.IADD R236, R236, 0x1, -R5 ;  /* 0x00000001ecece824 */ /* 0x000fe200078e0a05 */
[----:B------:R-:W-:Y:S01]  /*ed90*/  ISETP.GT.U32.AND P6, PT, R5, R238, PT ;  /* 0x000000ee0500720c */ /* 0x000fe20003fc4070 */
[----:B------:R-:W-:Y:S02]  /*eda0*/  IMAD.MOV R8, RZ, RZ, -R8 ;  /* 0x000000ffff087224 */ /* 0x000fe400078e0a08 */
[----:B------:R-:W-:-:S04]  /*edb0*/  IMAD.HI.U32 R247, R4, R245, RZ ;  /* 0x000000f504f77227 */ /* 0x000fc800078e00ff */
[----:B------:R-:W-:Y:S02]  /*edc0*/  IMAD R243, R5, R8, R243 ;  /* 0x0000000805f37224 */ /* 0x000fe400078e02f3 */
[--C-:B------:R-:W-:Y:S02]  /*edd0*/  @!P0 IMAD.IADD R240, R240, 0x1, -R5.reuse ;  /* 0x00000001f0f08824 */ /* 0x100fe400078e0a05 */
[--C-:B------:R-:W-:Y:S01]  /*ede0*/  @!P5 IMAD.IADD R9, R9, 0x1, -R5.reuse ;  /* 0x000000010909d824 */ /* 0x100fe200078e0a05 */
[C---:B------:R-:W-:Y:S01]  /*edf0*/  ISETP.GT.U32.AND P0, PT, R5.reuse, R243, PT ;  /* 0x000000f30500720c */ /* 0x040fe20003f04070 */
[----:B------:R-:W-:Y:S01]  /*ee00*/  @!P6 IMAD.IADD R238, R238, 0x1, -R5 ;  /* 0x00000001eeeee824 */ /* 0x000fe200078e0a05 */
[C---:B------:R-:W-:Y:S01]  /*ee10*/  ISETP.GT.U32.AND P5, PT, R5.reuse, R239, PT ;  /* 0x000000ef0500720c */ /* 0x040fe20003fa4070 */
[----:B------:R-:W-:Y:S02]  /*ee20*/  IMAD.MOV R247, RZ, RZ, -R247 ;  /* 0x000000fffff77224 */ /* 0x000fe400078e0af7 */
[----:B------:R-:W-:Y:S01]  /*ee30*/  IMAD.HI.U32 R248, R4, R244, RZ ;  /* 0x000000f404f87227 */ /* 0x000fe200078e00ff */
[----:B------:R-:W-:-:S03]  /*ee40*/  ISETP.GT.U32.AND P6, PT, R5, R238, PT ;  /* 0x000000ee0500720c */ /* 0x000fc60003fc4070 */
[----:B------:R-:W-:Y:S01]  /*ee50*/  IMAD R245, R5, R247, R245 ;  /* 0x000000f705f57224 */ /* 0x000fe200078e02f5 */
[----:B------:R-:W-:Y:S01]  /*ee60*/  IABS R247, R12 ;  /* 0x0000000c00f77213 */ /* 0x000fe20000000000 */
[----:B------:R-:W-:Y:S02]  /*ee70*/  IMAD.MOV R248, RZ, RZ, -R248 ;  /* 0x000000fffff87224 */ /* 0x000fe400078e0af8 */
[--C-:B------:R-:W-:Y:S01]  /*ee80*/  @!P0 IMAD.IADD R243, R243, 0x1, -R5.reuse ;  /* 0x00000001f3f38824 */ /* 0x100fe200078e0a05 */
[----:B------:R-:W-:Y:S01]  /*ee90*/  ISETP.GT.U32.AND P0, PT, R5, R240, PT ;  /* 0x000000f00500720c */ /* 0x000fe20003f04070 */
[----:B------:R-:W-:Y:S02]  /*eea0*/  @!P5 IMAD.IADD R239, R239, 0x1, -R5 ;  /* 0x00000001efefd824 */ /* 0x000fe400078e0a05 */
[----:B------:R-:W-:-:S03]  /*eeb0*/  IMAD.HI.U32 R8, R4, R246, RZ ;  /* 0x000000f604087227 */ /* 0x000fc600078e00ff */
[C---:B------:R-:W-:Y:S01]  /*eec0*/  ISETP.GT.U32.AND P5, PT, R5.reuse, R239, PT ;  /* 0x000000ef0500720c */ /* 0x040fe20003fa4070 */
[C---:B------:R-:W-:Y:S01]  /*eed0*/  IMAD R244, R5.reuse, R248, R244 ;  /* 0x000000f805f47224 */ /* 0x040fe200078e02f4 */
[----:B------:R-:W-:Y:S01]  /*eee0*/  IABS R248, R11 ;  /* 0x0000000b00f87213 */ /* 0x000fe20000000000 */
[----:B------:R-:W-:Y:S01]  /*eef0*/  @!P6 IMAD.IADD R238, R238, 0x1, -R5 ;  /* 0x00000001eeeee824 */ /* 0x000fe200078e0a05 */
[----:B------:R-:W-:Y:S01]  /*ef00*/  ISETP.GT.U32.AND P6, PT, R5, R241, PT ;  /* 0x000000f10500720c */ /* 0x000fe20003fc4070 */
[----:B------:R-:W-:Y:S02]  /*ef10*/  IMAD.MOV R8, RZ, RZ, -R8 ;  /* 0x000000ffff087224 */ /* 0x000fe400078e0a08 */
[----:B------:R-:W-:-:S04]  /*ef20*/  IMAD.HI.U32 R7, R4, R247, RZ ;  /* 0x000000f704077227 */ /* 0x000fc800078e00ff */
[----:B------:R-:W-:Y:S01]  /*ef30*/  @!P3 IMAD.MOV R238, RZ, RZ, -R238 ;  /* 0x000000ffffeeb224 */ /* 0x000fe200078e0aee */
[C---:B------:R-:W-:Y:S01]  /*ef40*/  ISETP.GT.U32.AND P3, PT, R5.reuse, R243, PT ;  /* 0x000000f30500720c */ /* 0x040fe20003f64070 */
[----:B------:R-:W-:Y:S01]  /*ef50*/  @!P0 IMAD.IADD R240, R240, 0x1, -R5 ;  /* 0x00000001f0f08824 */ /* 0x000fe200078e0a05 */
[C---:B------:R-:W-:Y:S01]  /*ef60*/  ISETP.GT.U32.AND P0, PT, R5.reuse, R245, PT ;  /* 0x000000f50500720c */ /* 0x040fe20003f04070 */
[----:B------:R-:W-:Y:S02]  /*ef70*/  IMAD R246, R5, R8, R246 ;  /* 0x0000000805f67224 */ /* 0x000fe400078e02f6 */
[----:B------:R-:W-:Y:S02]  /*ef80*/  IMAD.MOV R7, RZ, RZ, -R7 ;  /* 0x000000ffff077224 */ /* 0x000fe400078e0a07 */
[----:B------:R-:W-:-:S04]  /*ef90*/  IMAD.HI.U32 R8, R4, R248, RZ ;  /* 0x000000f804087227 */ /* 0x000fc800078e00ff */
[----:B------:R-:W-:Y:S02]  /*efa0*/  IMAD R247, R5, R7, R247 ;  /* 0x0000000705f77224 */ /* 0x000fe400078e02f7 */
[----:B------:R-:W-:Y:S02]  /*efb0*/  IMAD.MOV R7, RZ, RZ, -R8 ;  /* 0x000000ffff077224 */ /* 0x000fe400078e0a08 */
[--C-:B------:R-:W-:Y:S01]  /*efc0*/  @!P5 IMAD.IADD R239, R239, 0x1, -R5.reuse ;  /* 0x00000001efefd824 */ /* 0x100fe200078e0a05 */
[C---:B------:R-:W-:Y:S01]  /*efd0*/  ISETP.GT.U32.AND P5, PT, R5.reuse, R242, PT ;  /* 0x000000f20500720c */ /* 0x040fe20003fa4070 */
[----:B------:R-:W-:Y:S02]  /*efe0*/  IMAD R248, R5, R7, R248 ;  /* 0x0000000705f87224 */ /* 0x000fe400078e02f8 */
[--C-:B------:R-:W-:Y:S01]  /*eff0*/  @!P3 IMAD.IADD R243, R243, 0x1, -R5.reuse ;  /* 0x00000001f3f3b824 */ /* 0x100fe200078e0a05 */
[----:B------:R-:W-:Y:S01]  /*f000*/  ISETP.GE.AND P3, PT, R251, RZ, PT ;  /* 0x000000fffb00720c */ /* 0x000fe20003f66270 */
[--C-:B------:R-:W-:Y:S01]  /*f010*/  @!P0 IMAD.IADD R245, R245, 0x1, -R5.reuse ;  /* 0x00000001f5f58824 */ /* 0x100fe200078e0a05 */
[----:B------:R-:W-:Y:S01]  /*f020*/  ISETP.GT.U32.AND P0, PT, R5, R248, PT ;  /* 0x000000f80500720c */ /* 0x000fe20003f04070 */
[----:B------:R-:W-:Y:S01]  /*f030*/  @!P6 IMAD.IADD R241, R241, 0x1, -R5 ;  /* 0x00000001f1f1e824 */ /* 0x000fe200078e0a05 */
[----:B------:R-:W-:Y:S01]  /*f040*/  ISETP.GE.AND P6, PT, R6, RZ, PT ;  /* 0x000000ff0600720c */ /* 0x000fe20003fc6270 */
[----:B------:R-:W-:-:S04]  /*f050*/  IMAD.HI.U32 R251, R4, R249, RZ ;  /* 0x000000f904fb7227 */ /* 0x000fc800078e00ff */
[----:B------:R-:W-:Y:S01]  /*f060*/  @!P4 IMAD.MOV R236, RZ, RZ, -R236 ;  /* 0x000000ffffecc224 */ /* 0x000fe200078e0aec */
[C---:B------:R-:W-:Y:S01]  /*f070*/  ISETP.GT.U32.AND P4, PT, R5.reuse, R241, PT ;  /* 0x000000f10500720c */ /* 0x040fe20003f84070 */
[----:B------:R-:W-:Y:S02]  /*f080*/  IMAD.MOV R251, RZ, RZ, -R251 ;  /* 0x000000fffffb7224 */ /* 0x000fe400078e0afb */
[----:B------:R-:W-:Y:S01]  /*f090*/  @!P5 IMAD.IADD R242, R242, 0x1, -R5 ;  /* 0x00000001f2f2d824 */ /* 0x000fe200078e0a05 */
[C---:B------:R-:W-:Y:S01]  /*f0a0*/  ISETP.GT.U32.AND P5, PT, R5.reuse, R244, PT ;  /* 0x000000f40500720c */ /* 0x040fe20003fa4070 */
[C---:B------:R-:W-:Y:S02]  /*f0b0*/  IMAD R249, R5.reuse, R251, R249 ;  /* 0x000000fb05f97224 */ /* 0x040fe400078e02f9 */
[----:B------:R-:W-:Y:S02]  /*f0c0*/  @!P0 IMAD.IADD R248, R248, 0x1, -R5 ;  /* 0x00000001f8f88824 */ /* 0x000fe400078e0a05 */
[----:B------:R-:W-:Y:S01]  /*f0d0*/  @!P6 IMAD.MOV R237, RZ, RZ, -R237 ;  /* 0x000000ffffede224 */ /* 0x000fe200078e0aed */
[C---:B------:R-:W-:Y:S01]  /*f0e0*/  ISETP.GT.U32.AND P0, PT, R5.reuse, R249, PT ;  /* 0x000000f90500720c */ /* 0x040fe20003f04070 */
[----:B------:R-:W-:Y:S01]  /*f0f0*/  IMAD.HI.U32 R8, R4, R250, RZ ;  /* 0x000000fa04087227 */ /* 0x000fe200078e00ff */
[----:B------:R-:W-:-:S03]  /*f100*/  ISETP.GT.U32.AND P6, PT, R5, R242, PT ;  /* 0x000000f20500720c */ /* 0x000fc60003fc4070 */
[--C-:B------:R-:W-:Y:S01]  /*f110*/  @!P4 IMAD.IADD R241, R241, 0x1, -R5.reuse ;  /* 0x00000001f1f1c824 */ /* 0x100fe200078e0a05 */
[C---:B------:R-:W-:Y:S01]  /*f120*/  ISETP.GT.U32.AND P4, PT, R5.reuse, R246, PT ;  /* 0x000000f60500720c */ /* 0x040fe20003f84070 */
[----:B------:R-:W-:Y:S01]  /*f130*/  IMAD.MOV R7, RZ, RZ, -R8 ;  /* 0x000000ffff077224 */ /* 0x000fe200078e0a08 */
[----:B------:R-:W-:Y:S01]  /*f140*/  IABS R8, R2 ;  /* 0x0000000200087213 */ /* 0x000fe20000000000 */
[--C-:B------:R-:W-:Y:S02]  /*f150*/  @!P5 IMAD.IADD R244, R244, 0x1, -R5.reuse ;  /* 0x00000001f4f4d824 */ /* 0x100fe400078e0a05 */
[----:B------:R-:W-:Y:S02]  /*f160*/  IMAD R250, R5, R7, R250 ;  /* 0x0000000705fa7224 */ /* 0x000fe400078e02fa */
[--C-:B------:R-:W-:Y:S01]  /*f170*/  @!P0 IMAD.IADD R249, R249, 0x1, -R5.reuse ;  /* 0x00000001f9f98824 */ /* 0x100fe200078e0a05 */
[C---:B------:R-:W-:Y:S01]  /*f180*/  ISETP.GT.U32.AND P5, PT, R5.reuse, R244, PT ;  /* 0x000000f40500720c */ /* 0x040fe20003fa4070 */
[----:B------:R-:W-:Y:S01]  /*f190*/  @!P6 IMAD.IADD R242, R242, 0x1, -R5 ;  /* 0x00000001f2f2e824 */ /* 0x000fe200078e0a05 */
[C---:B------:R-:W-:Y:S01]  /*f1a0*/  ISETP.GT.U32.AND P0, PT, R5.reuse, R250, PT ;  /* 0x000000fa0500720c */ /* 0x040fe20003f04070 */
[----:B------:R-:W-:Y:S01]  /*f1b0*/  @!P2 IMAD.MOV R239, RZ, RZ, -R239 ;  /* 0x000000ffffefa224 */ /* 0x000fe200078e0aef */
[----:B------:R-:W-:Y:S01]  /*f1c0*/  ISETP.GT.U32.AND P6, PT, R5, R247, PT ;  /* 0x000000f70500720c */ /* 0x000fe20003fc4070 */
[----:B------:R-:W-:Y:S01]  /*f1d0*/  @!P4 IMAD.IADD R246, R246, 0x1, -R5 ;  /* 0x00000001f6f6c824 */ /* 0x000fe200078e0a05 */
[----:B------:R-:W-:Y:S01]  /*f1e0*/  ISETP.GE.AND P4, PT, R0, RZ, PT ;  /* 0x000000ff0000720c */ /* 0x000fe20003f86270 */
[----:B--2---:R-:W-:Y:S01]  /*f1f0*/  IMAD.HI.U32 R19, R4, R8, RZ ;  /* 0x0000000804137227 */ /* 0x004fe200078e00ff */
[----:B------:R-:W-:-:S05]  /*f200*/  LOP3.LUT R0, R6, 0x6, RZ, 0xfc, !PT ;  /* 0x0000000606007812 */ /* 0x000fca00078efcff */
[--C-:B------:R-:W-:Y:S01]  /*f210*/  @!P5 IMAD.IADD R244, R244, 0x1, -R5.reuse ;  /* 0x00000001f4f4d824 */ /* 0x100fe200078e0a05 */
[----:B------:R-:W-:Y:S01]  /*f220*/  ISETP.GE.AND P5, PT, R3, RZ, PT ;  /* 0x000000ff0300720c */ /* 0x000fe20003fa6270 */
[--C-:B------:R-:W-:Y:S01]  /*f230*/  @!P0 IMAD.IADD R250, R250, 0x1, -R5.reuse ;  /* 0x00000001fafa8824 */ /* 0x100fe200078e0a05 */
[----:B------:R-:W-:Y:S01]  /*f240*/  IABS R7, R0 ;  /* 0x0000000000077213 */ /* 0x000fe20000000000 */
[----:B------:R-:W-:Y:S01]  /*f250*/  @!P6 IMAD.IADD R247, R247, 0x1, -R5 ;  /* 0x00000001f7f7e824 */ /* 0x000fe200078e0a05 */
[----:B------:R-:W-:Y:S01]  /*f260*/  LOP3.LUT R3, R6, 0xa, RZ, 0xfc, !PT ;  /* 0x0000000a06037812 */ /* 0x000fe200078efcff */
[----:B------:R-:W-:Y:S01]  /*f270*/  IMAD.MOV R19, RZ, RZ, -R19 ;  /* 0x000000ffff137224 */ /* 0x000fe200078e0a13 */
[----:B------:R-:W-:Y:S01]  /*f280*/  ISETP.GT.U32.AND P0, PT, R5, R245, PT ;  /* 0x000000f50500720c */ /* 0x000fe20003f04070 */
[----:B------:R-:W-:Y:S01]  /*f290*/  IMAD.HI.U32 R18, R4, R7, RZ ;  /* 0x0000000704127227 */ /* 0x000fe200078e00ff */
[----:B------:R-:W-:Y:S02]  /*f2a0*/  ISETP.GE.AND P6, PT, R125, RZ, PT ;  /* 0x000000ff7d00720c */ /* 0x000fe40003fc6270 */
[----:B------:R-:W-:Y:S01]  /*f2b0*/  ISETP.GT.U32.AND P2, PT, R5, R246, PT ;  /* 0x000000f60500720c */ /* 0x000fe20003f44070 */
[----:B------:R-:W-:Y:S01]  /*f2c0*/  IMAD.MOV R18, RZ, RZ, -R18 ;  /* 0x000000ffff127224 */ /* 0x000fe200078e0a12 */
[----:B------:R-:W-:-:S02]  /*f2d0*/  LOP3.LUT R125, R6, 0x2, RZ, 0xfc, !PT ;  /* 0x00000002067d7812 */ /* 0x000fc400078efcff */
[----:B------:R-:W-:Y:S02]  /*f2e0*/  IABS R251, R3 ;  /* 0x0000000300fb7213 */ /* 0x000fe40000000000 */
[----:B------:R-:W-:Y:S02]  /*f2f0*/  IABS R6, R10 ;  /* 0x0000000a00067213 */ /* 0x000fe40000000000 */
[----:B------:R-:W-:Y:S01]  /*f300*/  IABS R16, R125 ;  /* 0x0000007d00107213 */ /* 0x000fe20000000000 */
[----:B---3--:R-:W-:-:S04]  /*f310*/  IMAD.HI.U32 R20, R4, R251, RZ ;  /* 0x000000fb04147227 */ /* 0x008fc800078e00ff */
[C---:B------:R-:W-:Y:S02]  /*f320*/  IMAD R8, R5.reuse, R19, R8 ;  /* 0x0000001305087224 */ /* 0x040fe400078e0208 */
[----:B------:R-:W-:Y:S01]  /*f330*/  @!P3 IMAD.MOV R240, RZ, RZ, -R240 ;  /* 0x000000fffff0b224 */ /* 0x000fe200078e0af0 */
[----:B------:R-:W-:Y:S01]  /*f340*/  ISETP.GT.U32.AND P3, PT, R5, R248, PT ;  /* 0x000000f80500720c */ /* 0x000fe20003f64070 */
[----:B------:R-:W-:-:S04]  /*f350*/  IMAD.HI.U32 R17, R4, R6, RZ ;  /* 0x0000000604117227 */ /* 0x000fc800078e00ff */
[C---:B------:R-:W-:Y:S02]  /*f360*/  IMAD R7, R5.reuse, R18, R7 ;  /* 0x0000001205077224 */ /* 0x040fe400078e0207 */
[----:B------:R-:W-:Y:S01]  /*f370*/  @!P1 IMAD.MOV R241, RZ, RZ, -R241 ;  /* 0x000000fffff19224 */ /* 0x000fe200078e0af1 */
[----:B------:R-:W-:Y:S01]  /*f380*/  ISETP.GT.U32.AND P1, PT, R5, R247, PT ;  /* 0x000000f70500720c */ /* 0x000fe20003f24070 */
[----:B------:R-:W-:Y:S02]  /*f390*/  IMAD.MOV R20, RZ, RZ, -R20 ;  /* 0x000000ffff147224 */ /* 0x000fe400078e0a14 */
[----:B------:R-:W-:-:S04]  /*f3a0*/  IMAD.HI.U32 R4, R4, R16, RZ ;  /* 0x0000001004047227 */ /* 0x000fc800078e00ff */
[----:B------:R-:W-:Y:S01]  /*f3b0*/  @!P4 IMAD.MOV R243, RZ, RZ, -R243 ;  /* 0x000000fffff3c224 */ /* 0x000fe200078e0af3 */
[----:B------:R-:W-:Y:S01]  /*f3c0*/  ISETP.GT.U32.AND P4, PT, R5, R249, PT ;  /* 0x000000f90500720c */ /* 0x000fe20003f84070 */
[--C-:B------:R-:W-:Y:S01]  /*f3d0*/  @!P0 IMAD.IADD R245, R245, 0x1, -R5.reuse ;  /* 0x00000001f5f58824 */ /* 0x100fe200078e0a05 */
[C---:B------:R-:W-:Y:S01]  /*f3e0*/  ISETP.GT.U32.AND P0, PT, R5.reuse, R8, PT ;  /* 0x000000080500720c */ /* 0x040fe20003f04070 */
[----:B------:R-:W-:Y:S01]  /*f3f0*/  @!P2 IMAD.IADD R246, R246, 0x1, -R5 ;  /* 0x00000001f6f6a824 */ /* 0x000fe200078e0a05 */
[C---:B------:R-:W-:Y:S01]  /*f400*/  ISETP.GT.U32.AND P2, PT, R5.reuse, R7, PT ;  /* 0x000000070500720c */ /* 0x040fe20003f44070 */
[----:B------:R-:W-:Y:S02]  /*f410*/  IMAD R251, R5, R20, R251 ;  /* 0x0000001405fb7224 */ /* 0x000fe400078e02fb */
[----:B------:R-:W-:Y:S01]  /*f420*/  IMAD.MOV R4, RZ, RZ, -R4 ;  /* 0x000000ffff047224 */ /* 0x000fe200078e0a04 */
[----:B------:R-:W2:Y:S01]  /*f430*/  LDL.LU R20, [R1+0x1b38] ;  /* 0x001b380001147983 */ /* 0x000ea20000300800 */
[----:B------:R-:W-:-:S02]  /*f440*/  IMAD.MOV R17, RZ, RZ, -R17 ;  /* 0x000000ffff117224 */ /* 0x000fc400078e0a11 */
[C---:B------:R-:W-:Y:S01]  /*f450*/  IMAD R4, R5.reuse, R4, R16 ;  /* 0x0000000405047224 */ /* 0x040fe200078e0210 */
[----:B------:R-:W3:Y:S01]  /*f460*/  LDL.LU R19, [R1+0x1b34] ;  /* 0x001b340001137983 */ /* 0x000ee20000300800 */
[----:B------:R-:W-:Y:S01]  /*f470*/  @!P6 IMAD.MOV R244, RZ, RZ, -R244 ;  /* 0x000000fffff4e224 */ /* 0x000fe200078e0af4 */
[C---:B------:R-:W-:Y:S01]  /*f480*/  ISETP.GT.U32.AND P6, PT, R5.reuse, R251, PT ;  /* 0x000000fb0500720c */ /* 0x040fe20003fc4070 */
[C---:B------:R-:W-:Y:S01]  /*f490*/  IMAD R6, R5.reuse, R17, R6 ;  /* 0x0000001105067224 */ /* 0x040fe200078e0206 */
[----:B------:R-:W4:Y:S01]  /*f4a0*/  LDL.LU R18, [R1+0x1b30] ;  /* 0x001b300001127983 */ /* 0x000f220000300800 */
[--C-:B------:R-:W-:Y:S01]  /*f4b0*/  @!P3 IMAD.IADD R248, R248, 0x1, -R5.reuse ;  /* 0x00000001f8f8b824 */ /* 0x100fe200078e0a05 */
[----:B------:R-:W-:Y:S01]  /*f4c0*/  ISETP.GT.U32.AND P3, PT, R5, R4, PT ;  /* 0x000000040500720c */ /* 0x000fe20003f64070 */
[--C-:B------:R-:W-:Y:S01]  /*f4d0*/  @!P1 IMAD.IADD R247, R247, 0x1, -R5.reuse ;  /* 0x00000001f7f79824 */ /* 0x100fe200078e0a05 */
[----:B------:R-:W-:Y:S01]  /*f4e0*/  ISETP.GT.U32.AND P1, PT, R5, R6, PT ;  /* 0x000000060500720c */ /* 0x000fe20003f24070 */
[--C-:B------:R-:W-:Y:S01]  /*f4f0*/  @!P4 IMAD.IADD R249, R249, 0x1, -R5.reuse ;  /* 0x00000001f9f9c824 */ /* 0x100fe200078e0a05 */
[----:B------:R-:W-:Y:S01]  /*f500*/  ISETP.GE.AND P4, PT, R15, RZ, PT ;  /* 0x000000ff0f00720c */ /* 0x000fe20003f86270 */
[----:B------:R-:W-:Y:S01]  /*f510*/  @!P5 IMAD.MOV R242, RZ, RZ, -R242 ;  /* 0x000000fffff2d224 */ /* 0x000fe200078e0af2 */
[----:B------:R-:W-:Y:S01]  /*f520*/  ISETP.GT.U32.AND P5, PT, R5, R250, PT ;  /* 0x000000fa0500720c */ /* 0x000fe20003fa4070 */
[--C-:B------:R-:W-:Y:S01]  /*f530*/  @!P0 IMAD.IADD R8, R8, 0x1, -R5.reuse ;  /* 0x0000000108088824 */ /* 0x100fe200078e0a05 */
[----:B------:R-:W-:Y:S01]  /*f540*/  ISETP.GE.AND P0, PT, R12, RZ, PT ;  /* 0x000000ff0c00720c */ /* 0x000fe20003f06270 */
[--C-:B------:R-:W-:Y:S01]  /*f550*/  @!P2 IMAD.IADD R7, R7, 0x1, -R5.reuse ;  /* 0x000000010707a824 */ /* 0x100fe200078e0a05 */
[----:B------:R-:W-:Y:S01]  /*f560*/  ISETP.GE.AND P2, PT, R11, RZ, PT ;  /* 0x000000ff0b00720c */ /* 0x000fe20003f46270 */
[--C-:B------:R-:W-:Y:S01]  /*f570*/  @!P6 IMAD.IADD R251, R251, 0x1, -R5.reuse ;  /* 0x00000001fbfbe824 */ /* 0x100fe200078e0a05 */
[----:B------:R-:W2:Y:S01]  /*f580*/  LDL.LU R17, [R1+0x1b2c] ;  /* 0x001b2c0001117983 */ /* 0x000ea20000300800 */
[----:B------:R-:W-:-:S02]  /*f590*/  @!P3 IMAD.IADD R4, R4, 0x1, -R5 ;  /* 0x000000010404b824 */ /* 0x000fc400078e0a05 */
[----:B------:R-:W-:Y:S01]  /*f5a0*/  @!P1 IMAD.IADD R6, R6, 0x1, -R5 ;  /* 0x0000000106069824 */ /* 0x000fe200078e0a05 */
[C---:B------:R-:W-:Y:S01]  /*f5b0*/  ISETP.GT.U32.AND P3, PT, R5.reuse, R251, PT ;  /* 0x000000fb0500720c */ /* 0x040fe20003f64070 */
[----:B------:R-:W-:Y:S01]  /*f5c0*/  @!P4 IMAD.MOV R245, RZ, RZ, -R245 ;  /* 0x000000fffff5c224 */ /* 0x000fe200078e0af5 */
[----:B------:R-:W-:Y:S01]  /*f5d0*/  ISETP.GE.AND P1, PT, R252, RZ, PT ;  /* 0x000000fffc00720c */ /* 0x000fe20003f26270 */
[----:B------:R-:W-:Y:S01]  /*f5e0*/  @!P5 IMAD.IADD R250, R250, 0x1, -R5 ;  /* 0x00000001fafad824 */ /* 0x000fe200078e0a05 */
[C---:B------:R-:W-:Y:S01]  /*f5f0*/  ISETP.GT.U32.AND P4, PT, R5.reuse, R8, PT ;  /* 0x000000080500720c */ /* 0x040fe20003f84070 */
[----:B------:R-:W-:Y:S01]  /*f600*/  @!P0 IMAD.MOV R247, RZ, RZ, -R247 ;  /* 0x000000fffff78224 */ /* 0x000fe200078e0af7 */
[----:B------:R-:W-:Y:S01]  /*f610*/  ISETP.GE.AND P5, PT, R14, RZ, PT ;  /* 0x000000ff0e00720c */ /* 0x000fe20003fa6270 */
[----:B------:R-:W-:Y:S01]  /*f620*/  @!P2 IMAD.MOV R248, RZ, RZ, -R248 ;  /* 0x000000fffff8a224 */ /* 0x000fe200078e0af8 */
[C---:B------:R-:W-:Y:S01]  /*f630*/  ISETP.GT.U32.AND P0, PT, R5.reuse, R7, PT ;  /* 0x000000070500720c */ /* 0x040fe20003f04070 */
[----:B------:R-:W3:Y:S01]  /*f640*/  LDL.LU R16, [R1+0x1b28] ;  /* 0x001b280001107983 */ /* 0x000ee20000300800 */
[----:B------:R-:W-:-:S02]  /*f650*/  ISETP.GT.U32.AND P2, PT, R5, R6, PT ;  /* 0x000000060500720c */ /* 0x000fc40003f44070 */
[----:B------:R-:W-:Y:S01]  /*f660*/  ISETP.GE.AND P6, PT, R13, RZ, PT ;  /* 0x000000ff0d00720c */ /* 0x000fe20003fc6270 */
[----:B------:R-:W4:Y:S01]  /*f670*/  LDL.LU R15, [R1+0x1b24] ;  /* 0x001b2400010f7983 */ /* 0x000f220000300800 */
[----:B------:R-:W-:-:S03]  /*f680*/  @!P3 IMAD.IADD R251, R251, 0x1, -R5 ;  /* 0x00000001fbfbb824 */ /* 0x000fc600078e0a05 */
[----:B------:R-:W2:Y:S01]  /*f690*/  LDL.LU R14, [R1+0x1b20] ;  /* 0x001b2000010e7983 */ /* 0x000ea20000300800 */
[----:B------:R-:W-:-:S03]  /*f6a0*/  @!P1 IMAD.MOV R250, RZ, RZ, -R250 ;  /* 0x000000fffffa9224 */ /* 0x000fc600078e0afa */
[----:B------:R-:W3:Y:S01]  /*f6b0*/  LDL.LU R13, [R1+0x1b1c] ;  /* 0x001b1c00010d7983 */ /* 0x000ee20000300800 */
[----:B------:R-:W-:-:S03]  /*f6c0*/  ISETP.GE.AND P3, PT, R2, RZ, PT ;  /* 0x000000ff0200720c */ /* 0x000fc60003f66270 */
[----:B------:R-:W4:Y:S01]  /*f6d0*/  LDL.LU R12, [R1+0x1b18] ;  /* 0x001b1800010c7983 */ /* 0x000f220000300800 */
[----:B------:R-:W-:Y:S01]  /*f6e0*/  ISETP.GE.AND P1, PT, R3, RZ, PT ;  /* 0x000000ff0300720c */ /* 0x000fe20003f26270 */
[----:B------:R-:W-:Y:S02]  /*f6f0*/  @!P4 IMAD.IADD R8, R8, 0x1, -R5 ;  /* 0x000000010808c824 */ /* 0x000fe400078e0a05 */
[----:B------:R-:W2:Y:S01]  /*f700*/  LDL.LU R11, [R1+0x1b14] ;  /* 0x001b1400010b7983 */ /* 0x000ea20000300800 */
[----:B------:R-:W-:Y:S01]  /*f710*/  @!P5 IMAD.MOV R249, RZ, RZ, -R249 ;  /* 0x000000fffff9d224 */ /* 0x000fe200078e0af9 */
[----:B------:R-:W-:Y:S02]  /*f720*/  ISETP.GE.AND P4, PT, R0, RZ, PT ;  /* 0x000000ff0000720c */ /* 0x000fe40003f86270 */
[----:B------:R-:W3:Y:S01]  /*f730*/  LDL.LU R252, [R1+0x24] ;  /* 0x0000240001fc7983 */ /* 0x000ee20000300800 */
[----:B------:R-:W-:Y:S01]  /*f740*/  ISETP.GE.AND P5, PT, R188, RZ, PT ;  /* 0x000000ffbc00720c */ /* 0x000fe20003fa6270 */
[----:B------:R-:W-:-:S02]  /*f750*/  @!P0 IMAD.IADD R7, R7, 0x1, -R5 ;  /* 0x0000000107078824 */ /* 0x000fc400078e0a05 */
[----:B------:R-:W4:Y:S01]  /*f760*/  LDL.LU R2, [R1+0x20] ;  /* 0x0000200001027983 */ /* 0x000f220000300800 */
[----:B------:R-:W-:Y:S01]  /*f770*/  ISETP.GE.AND P0, PT, R10, RZ, PT ;  /* 0x000000ff0a00720c */ /* 0x000fe20003f06270 */
[----:B------:R-:W-:Y:S02]  /*f780*/  @!P2 IMAD.IADD R6, R6, 0x1, -R5 ;  /* 0x000000010606a824 */ /* 0x000fe400078e0a05 */
[----:B------:R-:W2:Y:S01]  /*f790*/  LDL.LU R3, [R1+0x1c] ;  /* 0x00001c0001037983 */ /* 0x000ea20000300800 */
[----:B------:R-:W-:-:S03]  /*f7a0*/  ISETP.GE.AND P2, PT, R125, RZ, PT ;  /* 0x000000ff7d00720c */ /* 0x000fc60003f46270 */
[----:B------:R-:W2:Y:S04]  /*f7b0*/  LDL.LU R0, [R1+0x18] ;  /* 0x0000180001007983 */ /* 0x000ea80000300800 */
[----:B------:R-:W2:Y:S04]  /*f7c0*/  LDL.LU R188, [R1+0x14] ;  /* 0x0000140001bc7983 */ /* 0x000ea80000300800 */
[----:B------:R-:W2:Y:S04]  /*f7d0*/  LDL.LU R10, [R1+0x1b10] ;  /* 0x001b1000010a7983 */ /* 0x000ea80000300800 */
[----:B------:R-:W3:Y:S01]  /*f7e0*/  LDL.LU R125, [R1+0x1b0c] ;  /* 0x001b0c00017d7983 */ /* 0x000ee20000300800 */
[----:B------:R-:W-:Y:S01]  /*f7f0*/  @!P6 IMAD.MOV R246, RZ, RZ, -R246 ;  /* 0x000000fffff6e224 */ /* 0x000fe200078e0af6 */
[----:B------:R-:W-:-:S13]  /*f800*/  ISETP.GT.U32.AND P6, PT, R5, R4, PT ;  /* 0x000000040500720c */ /* 0x000fda0003fc4070 */
[----:B------:R-:W-:Y:S02]  /*f810*/  @!P6 IMAD.IADD R4, R4, 0x1, -R5 ;  /* 0x000000010404e824 */ /* 0x000fe400078e0a05 */
[----:B------:R-:W0:Y:S01]  /*f820*/  S2R R5, SR_TID.X ;  /* 0x0000000000057919 */ /* 0x000e220000002100 */
[----:B------:R-:W-:Y:S01]  /*f830*/  @!P1 IMAD.MOV R251, RZ, RZ, -R251 ;  /* 0x000000fffffb9224 */ /* 0x000fe200078e0afb */
[----:B0-----:R-:W-:-:S05]  /*f840*/  LOP3.LUT R5, R5, 0x3f, RZ, 0xc0, !PT ;  /* 0x0000003f05057812 */ /* 0x001fca00078ec0ff */
[----:B------:R-:W-:-:S05]  /*f850*/  IMAD R5, R5, UR7, RZ ;  /* 0x0000000705057c24 */ /* 0x000fca000f8e02ff */
[----:B------:R0:W-:Y:S02]  /*f860*/  STL [R1+0xe4], R5 ;  /* 0x0000e40501007387 */ /* 0x0001e40000100800 */
[----:B0-----:R-:W-:Y:S01]  /*f870*/  IADD3 R5, P6, R5, UR4, RZ ;  /* 0x0000000405057c10 */ /* 0x001fe2000ffde0ff */
[----:B------:R-:W-:Y:S01]  /*f880*/  @!P2 IMAD.MOV R4, RZ, RZ, -R4 ;  /* 0x000000ffff04a224 */ /* 0x000fe200078e0a04 */
[----:B------:R-:W-:-:S03]  /*f890*/  ULDC UR4, c[0x0][0x234] ;  /* 0x00008d0000047ab9 */ /* 0x000fc60000000800 */
[----:B------:R0:W-:Y:S04]  /*f8a0*/  STL [R1+0x1adc], R5 ;  /* 0x001adc0501007387 */ /* 0x0001e80000100800 */
[----:B0-----:R-:W2:Y:S01]  /*f8b0*/  LDL.LU R5, [R1+0x10] ;  /* 0x0000100001057983 */ /* 0x001ea20000300800 */
[----:B---3--:R-:W-:Y:S02]  /*f8c0*/  ISETP.NE.AND P1, PT, R125, RZ, PT ;  /* 0x000000ff7d00720c */ /* 0x008fe40003f25270 */
[----:B------:R-:W-:-:S04]  /*f8d0*/  LOP3.LUT R125, RZ, R125, RZ, 0x33, !PT ;  /* 0x0000007dff7d7212 */ /* 0x000fc800078e33ff */
[C---:B------:R-:W-:Y:S02]  /*f8e0*/  SEL R252, R125.reuse, R252, !P1 ;  /* 0x000000fc7dfc7207 */ /* 0x040fe40004800000 */
[C---:B----4-:R-:W-:Y:S02]  /*f8f0*/  SEL R2, R125.reuse, R2, !P1 ;  /* 0x000000027d027207 */ /* 0x050fe40004800000 */
[C---:B--2---:R-:W-:Y:S01]  /*f900*/  SEL R3, R125.reuse, R3, !P1 ;  /* 0x000000037d037207 */ /* 0x044fe20004800000 */
[----:B------:R0:W-:Y:S01]  /*f910*/  STL [R1+0xd8], R252 ;  /* 0x0000d8fc01007387 */ /* 0x0001e20000100800 */
[C---:B------:R-:W-:Y:S02]  /*f920*/  SEL R0, R125.reuse, R0, !P1 ;  /* 0x000000007d007207 */ /* 0x040fe40004800000 */
[C---:B------:R-:W-:Y:S01]  /*f930*/  SEL R188, R125.reuse, R188, !P1 ;  /* 0x000000bc7dbc7207 */ /* 0x040fe20004800000 */
[----:B0-----:R-:W2:Y:S04]  /*f940*/  LDL.LU R252, [R1+0x1b08] ;  /* 0x001b080001fc7983 */ /* 0x001ea80000300800 */
[----:B------:R0:W-:Y:S04]  /*f950*/  STL [R1+0xd4], R2 ;  /* 0x0000d40201007387 */ /* 0x0001e80000100800 */
[----:B0-----:R-:W3:Y:S04]  /*f960*/  LDL.LU R2, [R1+0x1b04] ;  /* 0x001b040001027983 */ /* 0x001ee80000300800 */
[----:B------:R0:W-:Y:S04]  /*f970*/  STL [R1+0xd0], R3 ;  /* 0x0000d00301007387 */ /* 0x0001e80000100800 */
[----:B0-----:R-:W4:Y:S04]  /*f980*/  LDL.LU R3, [R1+0x1b00] ;  /* 0x001b000001037983 */ /* 0x001f280000300800 */
[----:B------:R0:W-:Y:S04]  /*f990*/  STL [R1+0xcc], R0 ;  /* 0x0000cc0001007387 */ /* 0x0001e80000100800 */
[----:B0-----:R-:W2:Y:S04]  /*f9a0*/  LDL.LU R0, [R1+0x1afc] ;  /* 0x001afc0001007983 */ /* 0x001ea80000300800 */
[----:B------:R0:W-:Y:S04]  /*f9b0*/  STL [R1+0xc8], R188 ;  /* 0x0000c8bc01007387 */ /* 0x0001e80000100800 */
[----:B0-----:R-:W3:Y:S01]  /*f9c0*/  LDL.LU R188, [R1+0x1af8] ;  /* 0x001af80001bc7983 */ /* 0x001ee20000300800 */
[----:B------:R-:W-:-:S05]  /*f9d0*/  SEL R5, R125, R5, !P1 ;  /* 0x000000057d057207 */ /* 0x000fca0004800000 */
[----:B------:R3:W-:Y:S02]  /*f9e0*/  STL [R1+0xc4], R5 ;  /* 0x0000c40501007387 */ /* 0x0007e40000100800 */
[C---:B---3--:R-:W-:Y:S02]  /*f9f0*/  SEL R5, R125.reuse, R188, !P1 ;  /* 0x000000bc7d057207 */ /* 0x048fe40004800000 */
[----:B------:R-:W3:Y:S04]  /*fa00*/  LDL.LU R188, [R1+0x1af4] ;  /* 0x001af40001bc7983 */ /* 0x000ee80000300800 */
[----:B------:R2:W-:Y:S02]  /*fa10*/  STL [R1+0xc0], R5 ;  /* 0x0000c00501007387 */ /* 0x0005e40000100800 */
[----:B--2---:R-:W-:-:S02]  /*fa20*/  SEL R5, R125, R0, !P1 ;  /* 0x000000007d057207 */ /* 0x004fc40004800000 */
[----:B------:R-:W2:Y:S04]  /*fa30*/  LDL.LU R0, [R1+0x1af0] ;  /* 0x001af00001007983 */ /* 0x000ea80000300800 */
[----:B------:R4:W-:Y:S02]  /*fa40*/  STL [R1+0xbc], R5 ;  /* 0x0000bc0501007387 */ /* 0x0009e40000100800 */
[C---:B----4-:R-:W-:Y:S02]  /*fa50*/  SEL R5, R125.reuse, R3, !P1 ;  /* 0x000000037d057207 */ /* 0x050fe40004800000 */
[C---:B------:R-:W-:Y:S02]  /*fa60*/  SEL R3, R125.reuse, R2, !P1 ;  /* 0x000000027d037207 */ /* 0x040fe40004800000 */
[C---:B------:R-:W-:Y:S01]  /*fa70*/  SEL R2, R125.reuse, R252, !P1 ;  /* 0x000000fc7d027207 */ /* 0x040fe20004800000 */
[----:B------:R0:W-:Y:S04]  /*fa80*/  STL [R1+0xb8], R5 ;  /* 0x0000b80501007387 */ /* 0x0001e80000100800 */
[----:B------:R1:W-:Y:S04]  /*fa90*/  STL [R1+0xb4], R3 ;  /* 0x0000b40301007387 */ /* 0x0003e80000100800 */
[----:B------:R4:W-:Y:S01]  /*faa0*/  STL [R1+0xb0], R2 ;  /* 0x0000b00201007387 */ /* 0x0009e20000100800 */
[----:B0-----:R-:W-:-:S02]  /*fab0*/  SEL R5, R125, R10, !P1 ;  /* 0x0000000a7d057207 */ /* 0x001fc40004800000 */
[----:B-1----:R-:W-:-:S03]  /*fac0*/  SEL R3, R125, R11, !P1 ;  /* 0x0000000b7d037207 */ /* 0x002fc60004800000 */
[----:B------:R0:W-:Y:S01]  /*fad0*/  STL [R1+0xac], R5 ;  /* 0x0000ac0501007387 */ /* 0x0001e20000100800 */
[----:B----4-:R-:W-:-:S03]  /*fae0*/  SEL R2, R125, R12, !P1 ;  /* 0x0000000c7d027207 */ /* 0x010fc60004800000 */
[----:B------:R1:W-:Y:S04]  /*faf0*/  STL [R1+0xa8], R3 ;  /* 0x0000a80301007387 */ /* 0x0003e80000100800 */
[----:B------:R4:W-:Y:S01]  /*fb00*/  STL [R1+0xa4], R2 ;  /* 0x0000a40201007387 */ /* 0x0009e20000100800 */
[C---:B0-----:R-:W-:Y:S02]  /*fb10*/  SEL R5, R125.reuse, R13, !P1 ;  /* 0x0000000d7d057207 */ /* 0x041fe40004800000 */
        /* <DEDUP_REMOVED lines=54> */
[C---:B-1----:R-:W-:Y:S02]  /*fe80*/  SEL R3, R125.reuse, R70, !P1 ;  /* 0x000000467d037207 */ /* 0x042fe40004800000 */
[----:B----4-:R-:W-:-:S03]  /*fe90*/  SEL R2, R125, R71, !P1 ;  /* 0x000000477d027207 */ /* 0x010fc60004800000 */
[----:B------:R0:W-:Y:S04]  /*fea0*/  STL [R1+0x34], R3 ;  /* 0x0000340301007387 */ /* 0x0001e80000100800 */
[----:B------:R1:W-:Y:S04]  /*feb0*/  STL [R1+0x30], R2 ;  /* 0x0000300201007387 */ /* 0x0003e80000100800 */
[----:B------:R4:W-:Y:S01]  /*fec0*/  STL [R1+0x2c], R5 ;  /* 0x00002c0501007387 */ /* 0x0009e20000100800 */
[C---:B0-----:R-:W-:Y:S02]  /*fed0*/  SEL R3, R125.reuse, R73, !P1 ;  /* 0x000000497d037207 */ /* 0x041fe40004800000 */
[----:B-1----:R-:W-:-:S03]  /*fee0*/  SEL R2, R125, R74, !P1 ;  /* 0x0000004a7d027207 */ /* 0x002fc60004800000 */
[----:B------:R0:W-:Y:S01]  /*fef0*/  STL [R1+0x28], R3 ;  /* 0x0000280301007387 */ /* 0x0001e20000100800 */
[----:B----4-:R-:W-:-:S03]  /*ff00*/  SEL R5, R125, R75, !P1 ;  /* 0x0000004b7d057207 */ /* 0x010fc60004800000 */
[----:B------:R1:W-:Y:S04]  /*ff10*/  STL [R1], R2 ;  /* 0x0000000201007387 */ /* 0x0003e80000100800 */
[----:B------:R4:W-:Y:S01]  /*ff20*/  STL [R1+0xc], R5 ;  /* 0x00000c0501007387 */ /* 0x0009e20000100800 */
[C---:B0-----:R-:W-:Y:S02]  /*ff30*/  SEL R3, R125.reuse, R76, !P1 ;  /* 0x0000004c7d037207 */ /* 0x041fe40004800000 */
[----:B-1----:R-:W-:-:S03]  /*ff40*/  SEL R2, R125, R77, !P1 ;  /* 0x0000004d7d027207 */ /* 0x002fc60004800000 */
[----:B------:R0:W-:Y:S01]  /*ff50*/  STL [R1+0x18], R3 ;  /* 0x0000180301007387 */ /* 0x0001e20000100800 */
[----:B----4-:R-:W-:-:S03]  /*ff60*/  SEL R5, R125, R78, !P1 ;  /* 0x0000004e7d057207 */ /* 0x010fc60004800000 */
[----:B------:R1:W-:Y:S01]  /*ff70*/  STL [R1+0x24], R2 ;  /* 0x0000240201007387 */ /* 0x0003e20000100800 */
[----:B------:R-:W-:-:S03]  /*ff80*/  SEL R29, R125, R50, !P1 ;  /* 0x000000327d1d7207 */ /* 0x000fc60004800000 */
[----:B------:R4:W-:Y:S04]  /*ff90*/  STL [R1+0x20], R5 ;  /* 0x0000200501007387 */ /* 0x0009e80000100800 */
[----:B------:R-:W2:Y:S01]  /*ffa0*/  LDL.LU R50, [R1+0xe4] ;  /* 0x0000e40001327983 */ /* 0x000ea20000300800 */
[C---:B0-----:R-:W-:Y:S02]  /*ffb0*/  SEL R3, R125.reuse, R79, !P1 ;  /* 0x0000004f7d037207 */ /* 0x041fe40004800000 */
[C---:B-1----:R-:W-:Y:S02]  /*ffc0*/  SEL R2, R125.reuse, R80, !P1 ;  /* 0x000000507d027207 */ /* 0x042fe40004800000 */
[C---:B------:R-:W-:Y:S01]  /*ffd0*/  SEL R30, R125.reuse, R49, !P1 ;  /* 0x000000317d1e7207 */ /* 0x040fe20004800000 */
[----:B------:R0:W-:Y:S01]  /*ffe0*/  STL [R1+0x1c], R3 ;  /* 0x00001c0301007387 */ /* 0x0001e20000100800 */
[----:B------:R-:W-:-:S03]  /*fff0*/  SEL R31, R125, R48, !P1 ;  /* 0x000000307d1f7207 */ /* 0x000fc60004800000 */
[----:B------:R-:W2:Y:S01]  /*10000*/  LDL.LU R49, [R1+0xd8] ;  /* 0x0000d80001317983 */ /* 0x000ea20000300800 */
[----:B------:R-:W-:-:S03]  /*10010*/  SEL R32, R125, R47, !P1 ;  /* 0x0000002f7d207207 */ /* 0x000fc60004800000 */
[----:B------:R1:W-:Y:S01]  /*10020*/  STL [R1+0x14], R2 ;  /* 0x0000140201007387 */ /* 0x0003e20000100800 */
[----:B------:R-:W-:-:S03]  /*10030*/  SEL R33, R125, R46, !P1 ;  /* 0x0000002e7d217207 */ /* 0x000fc60004800000 */
[----:B------:R-:W2:Y:S01]  /*10040*/  LDL.LU R48, [R1+0xd4] ;  /* 0x0000d40001307983 */ /* 0x000ea20000300800 */
        /* <DEDUP_REMOVED lines=11> */
[----:B------:R-:W2:Y:S04]  /*10100*/  LDL.LU R42, [R1+0xbc] ;  /* 0x0000bc00012a7983 */ /* 0x000ea80000300800 */
[----:B------:R-:W2:Y:S04]  /*10110*/  LDL.LU R41, [R1+0xb8] ;  /* 0x0000b80001297983 */ /* 0x000ea80000300800 */
[----:B------:R-:W2:Y:S01]  /*10120*/  LDL.LU R40, [R1+0xb4] ;  /* 0x0000b40001287983 */ /* 0x000ea20000300800 */
[C---:B----4-:R-:W-:Y:S02]  /*10130*/  SEL R5, R125.reuse, R81, !P1 ;  /* 0x000000517d057207 */ /* 0x050fe40004800000 */
[----:B0-----:R-:W-:-:S02]  /*10140*/  SEL R3, R125, R82, !P1 ;  /* 0x000000527d037207 */ /* 0x001fc40004800000 */
[C---:B-1----:R-:W-:Y:S02]  /*10150*/  SEL R2, R125.reuse, R83, !P1 ;  /* 0x000000537d027207 */ /* 0x042fe40004800000 */
[C---:B------:R-:W-:Y:S02]  /*10160*/  SEL R252, R125.reuse, R84, !P1 ;  /* 0x000000547dfc7207 */ /* 0x040fe40004800000 */
[----:B------:R-:W-:Y:S01]  /*10170*/  SEL R84, R125, R4, !P1 ;  /* 0x000000047d547207 */ /* 0x000fe20004800000 */
[----:B------:R-:W-:Y:S01]  /*10180*/  STL [R1+0x1ae0], R5 ;  /* 0x001ae00501007387 */ /* 0x000fe20000100800 */
[----:B---3--:R-:W-:-:S03]  /*10190*/  IMAD R188, R188, UR4, RZ ;  /* 0x00000004bcbc7c24 */ /* 0x008fc6000f8e02ff */
[----:B------:R-:W-:Y:S04]  /*101a0*/  STL [R1+0x1ae4], R3 ;  /* 0x001ae40301007387 */ /* 0x000fe80000100800 */
[----:B------:R-:W-:Y:S01]  /*101b0*/  STL [R1+0x1ae8], R2 ;  /* 0x001ae80201007387 */ /* 0x000fe20000100800 */
[----:B--2---:R-:W-:-:S03]  /*101c0*/  IMAD R0, R0, UR4, RZ ;  /* 0x0000000400007c24 */ /* 0x004fc6000f8e02ff */
[----:B------:R0:W-:Y:S01]  /*101d0*/  STL [R1+0x1aec], R252 ;  /* 0x001aecfc01007387 */ /* 0x0001e20000100800 */
[C---:B------:R-:W-:Y:S02]  /*101e0*/  SEL R10, R125.reuse, R69, !P1 ;  /* 0x000000457d0a7207 */ /* 0x040fe40004800000 */
[C---:B------:R-:W-:Y:S02]  /*101f0*/  SEL R11, R125.reuse, R68, !P1 ;  /* 0x000000447d0b7207 */ /* 0x040fe40004800000 */
[C---:B------:R-:W-:Y:S02]  /*10200*/  SEL R12, R125.reuse, R67, !P1 ;  /* 0x000000437d0c7207 */ /* 0x040fe40004800000 */
[C---:B------:R-:W-:Y:S02]  /*10210*/  SEL R13, R125.reuse, R66, !P1 ;  /* 0x000000427d0d7207 */ /* 0x040fe40004800000 */
[C---:B------:R-:W-:Y:S02]  /*10220*/  SEL R14, R125.reuse, R65, !P1 ;  /* 0x000000417d0e7207 */ /* 0x040fe40004800000 */
[----:B------:R-:W-:-:S02]  /*10230*/  SEL R15, R125, R64, !P1 ;  /* 0x000000407d0f7207 */ /* 0x000fc40004800000 */
        /* <DEDUP_REMOVED lines=12> */
[C---:B------:R-:W-:Y:S01]  /*10300*/  SEL R28, R125.reuse, R51, !P1 ;  /* 0x000000337d1c7207 */ /* 0x040fe20004800000 */
[----:B------:R-:W-:Y:S02]  /*10310*/  @!P3 IMAD.MOV R8, RZ, RZ, -R8 ;  /* 0x000000ffff08b224 */ /* 0x000fe400078e0a08 */
[----:B------:R-:W-:Y:S02]  /*10320*/  @!P4 IMAD.MOV R7, RZ, RZ, -R7 ;  /* 0x000000ffff07c224 */ /* 0x000fe400078e0a07 */
[----:B------:R-:W-:Y:S02]  /*10330*/  @!P0 IMAD.MOV R6, RZ, RZ, -R6 ;  /* 0x000000ffff068224 */ /* 0x000fe400078e0a06 */
[----:B------:R-:W-:Y:S01]  /*10340*/  @!P5 IMAD.MOV R9, RZ, RZ, -R9 ;  /* 0x000000ffff09d224 */ /* 0x000fe200078e0a09 */
        /* <DEDUP_REMOVED lines=74> */
[----:B------:R-:W-:Y:S01]  /*107f0*/  LEA.HI.X.SX32 R4, R50, UR5, 0x1, P6 ;  /* 0x0000000532047c11 */ /* 0x000fe2000b0f0eff */
[----:B------:R-:W-:-:S04]  /*10800*/  ULDC UR5, c[0x0][0x240] ;  /* 0x0000900000057ab9 */ /* 0x000fc80000000800 */
[----:B------:R-:W-:Y:S04]  /*10810*/  STL [R1+0x1ad8], R4 ;  /* 0x001ad80401007387 */ /* 0x000fe80000100800 */
[----:B------:R-:W-:Y:S04]  /*10820*/  STL [R1+0x1ad0], R0 ;  /* 0x001ad00001007387 */ /* 0x000fe80000100800 */
[----:B------:R1:W-:Y:S04]  /*10830*/  STL [R1+0x1ad4], R188 ;  /* 0x001ad4bc01007387 */ /* 0x0003e80000100800 */
[----:B------:R-:W2:Y:S04]  /*10840*/  LDL.LU R70, [R1+0xb0] ;  /* 0x0000b00001467983 */ /* 0x000ea80000300800 */
[----:B------:R-:W3:Y:S04]  /*10850*/  LDL.LU R69, [R1+0xac] ;  /* 0x0000ac0001457983 */ /* 0x000ee80000300800 */
[----:B------:R-:W4:Y:S04]  /*10860*/  LDL.LU R68, [R1+0xa8] ;  /* 0x0000a80001447983 */ /* 0x000f280000300800 */
        /* <DEDUP_REMOVED lines=13> */
[----:B------:R-:W4:Y:S01]  /*10940*/  LDL.LU R54, [R1+0x70] ;  /* 0x0000700001367983 */ /* 0x000f220000300800 */
[----:B------:R-:W-:-:S03]  /*10950*/  IMAD R80, R49, UR5, RZ ;  /* 0x0000000531507c24 */ /* 0x000fc6000f8e02ff */
        /* <DEDUP_REMOVED lines=17> */
[----:B------:R-:W-:-:S03]  /*10a70*/  SEL R160, R125, R160, !P1 ;  /* 0x000000a07da07207 */ /* 0x000fc60004800000 */
[----:B------:R-:W4:Y:S01]  /*10a80*/  LDL.LU R44, [R1+0x48] ;  /* 0x00004800012c7983 */ /* 0x000f220000300800 */
[C---:B------:R-:W-:Y:S01]  /*10a90*/  SEL R161, R125.reuse, R161, !P1 ;  /* 0x000000a17da17207 */ /* 0x040fe20004800000 */
[----:B------:R-:W-:Y:S02]  /*10aa0*/  IMAD R71, R40, UR5, RZ ;  /* 0x0000000528477c24 */ /* 0x000fe4000f8e02ff */
[----:B------:R-:W4:Y:S01]  /*10ab0*/  LDL.LU R43, [R1+0x44] ;  /* 0x00004400012b7983 */ /* 0x000f220000300800 */
[C---:B------:R-:W-:Y:S02]  /*10ac0*/  SEL R162, R125.reuse, R162, !P1 ;  /* 0x000000a27da27207 */ /* 0x040fe40004800000 */
[C---:B------:R-:W-:Y:S01]  /*10ad0*/  SEL R163, R125.reuse, R163, !P1 ;  /* 0x000000a37da37207 */ /* 0x040fe20004800000 */
[----:B------:R-:W4:Y:S01]  /*10ae0*/  LDL.LU R42, [R1+0x40] ;  /* 0x00004000012a7983 */ /* 0x000f220000300800 */
[C---:B------:R-:W-:Y:S02]  /*10af0*/  SEL R164, R125.reuse, R164, !P1 ;  /* 0x000000a47da47207 */ /* 0x040fe40004800000 */
[C---:B------:R-:W-:Y:S01]  /*10b00*/  SEL R165, R125.reuse, R165, !P1 ;  /* 0x000000a57da57207 */ /* 0x040fe20004800000 */
[----:B------:R-:W4:Y:S01]  /*10b10*/  LDL.LU R41, [R1+0x3c] ;  /* 0x00003c0001297983 */ /* 0x000f220000300800 */
[----:B------:R-:W-:-:S02]  /*10b20*/  SEL R166, R125, R166, !P1 ;  /* 0x000000a67da67207 */ /* 0x000fc40004800000 */
[C---:B------:R-:W-:Y:S01]  /*10b30*/  SEL R167, R125.reuse, R167, !P1 ;  /* 0x000000a77da77207 */ /* 0x040fe20004800000 */
[----:B------:R-:W4:Y:S01]  /*10b40*/  LDL.LU R40, [R1+0x38] ;  /* 0x0000380001287983 */ /* 0x000f220000300800 */
        /* <DEDUP_REMOVED lines=86> */
[----:B------:R-:W-:Y:S02]  /*110b0*/  SEL R125, R125, R9, !P1 ;  /* 0x000000097d7d7207 */ /* 0x000fe40004800000 */
[----:B------:R-:W4:Y:S04]  /*110c0*/  LDL.LU R9, [R1+0x34] ;  /* 0x0000340001097983 */ /* 0x000f280000300800 */
[----:B------:R-:W4:Y:S04]  /*110d0*/  LDL.LU R8, [R1+0x30] ;  /* 0x0000300001087983 */ /* 0x000f280000300800 */
[----:B------:R-:W4:Y:S04]  /*110e0*/  LDL.LU R7, [R1+0x2c] ;  /* 0x00002c0001077983 */ /* 0x000f280000300800 */
[----:B------:R-:W4:Y:S04]  /*110f0*/  LDL.LU R6, [R1+0x28] ;  /* 0x0000280001067983 */ /* 0x000f280000300800 */
[----:B0-----:R-:W2:Y:S04]  /*11100*/  LDL.LU R252, [R1] ;  /* 0x0000000001fc7983 */ /* 0x001ea80000300800 */
[----:B------:R-:W3:Y:S04]  /*11110*/  LDL.LU R2, [R1+0xc] ;  /* 0x00000c0001027983 */ /* 0x000ee80000300800 */
[----:B------:R-:W4:Y:S04]  /*11120*/  LDL.LU R3, [R1+0x18] ;  /* 0x0000180001037983 */ /* 0x000f280000300800 */
[----:B------:R-:W4:Y:S04]  /*11130*/  LDL.LU R5, [R1+0x24] ;  /* 0x0000240001057983 */ /* 0x000f280000300800 */
[----:B-1----:R-:W4:Y:S04]  /*11140*/  LDL.LU R188, [R1+0x20] ;  /* 0x0000200001bc7983 */ /* 0x002f280000300800 */
[----:B------:R-:W4:Y:S04]  /*11150*/  LDL.LU R0, [R1+0x1c] ;  /* 0x00001c0001007983 */ /* 0x000f280000300800 */
[----:B------:R-:W4:Y:S01]  /*11160*/  LDL.LU R4, [R1+0x14] ;  /* 0x0000140001047983 */ /* 0x000f220000300800 */
[----:B--2---:R-:W-:-:S02]  /*11170*/  IMAD R252, R252, UR5, RZ ;  /* 0x00000005fcfc7c24 */ /* 0x004fc4000f8e02ff */
[----:B---3--:R-:W-:-:S03]  /*11180*/  IMAD R2, R2, UR5, RZ ;  /* 0x0000000502027c24 */ /* 0x008fc6000f8e02ff */
[----:B------:R0:W-:Y:S01]  /*11190*/  STL [R1], R252 ;  /* 0x000000fc01007387 */ /* 0x0001e20000100800 */
[----:B----4-:R-:W-:Y:S02]  /*111a0*/  IMAD R3, R3, UR5, RZ ;  /* 0x0000000503037c24 */ /* 0x010fe4000f8e02ff */
[----:B------:R-:W-:Y:S01]  /*111b0*/  IMAD R5, R5, UR5, RZ ;  /* 0x0000000505057c24 */ /* 0x000fe2000f8e02ff */
[----:B0-----:R-:W2:Y:S04]  /*111c0*/  LDL.LU R252, [R1+0x1aec] ;  /* 0x001aec0001fc7983 */ /* 0x001ea80000300800 */
[----:B------:R0:W-:Y:S04]  /*111d0*/  STL [R1+0xc], R2 ;  /* 0x00000c0201007387 */ /* 0x0001e80000100800 */
[----:B0-----:R-:W3:Y:S04]  /*111e0*/  LDL.LU R2, [R1+0x1ae8] ;  /* 0x001ae80001027983 */ /* 0x001ee80000300800 */
[----:B------:R0:W-:Y:S04]  /*111f0*/  STL [R1+0x18], R3 ;  /* 0x0000180301007387 */ /* 0x0001e80000100800 */
[----:B0-----:R-:W4:Y:S04]  /*11200*/  LDL.LU R3, [R1+0x1ae4] ;  /* 0x001ae40001037983 */ /* 0x001f280000300800 */
[----:B------:R0:W-:Y:S04]  /*11210*/  STL [R1+0x24], R5 ;  /* 0x0000240501007387 */ /* 0x0001e80000100800 */
[----:B0-----:R-:W2:Y:S01]  /*11220*/  LDL.LU R5, [R1+0x1ae0] ;  /* 0x001ae00001057983 */ /* 0x001ea20000300800 */
[----:B------:R-:W-:-:S02]  /*11230*/  IMAD R188, R188, UR5, RZ ;  /* 0x00000005bcbc7c24 */ /* 0x000fc4000f8e02ff */
[----:B------:R-:W-:-:S03]  /*11240*/  IMAD R0, R0, UR5, RZ ;  /* 0x0000000500007c24 */ /* 0x000fc6000f8e02ff */
[----:B------:R-:W-:Y:S04]  /*11250*/  STL [R1+0x20], R188 ;  /* 0x000020bc01007387 */ /* 0x000fe80000100800 */
[----:B------:R2:W-:Y:S02]  /*11260*/  STL [R1+0x1c], R0 ;  /* 0x00001c0001007387 */ /* 0x0005e40000100800 */
[----:B--2---:R-:W-:Y:S02]  /*11270*/  IMAD R0, R5, UR5, RZ ;  /* 0x0000000505007c24 */ /* 0x004fe4000f8e02ff */
[----:B------:R-:W2:Y:S01]  /*11280*/  LDL.LU R5, [R1+0x1adc] ;  /* 0x001adc0001057983 */ /* 0x000ea20000300800 */
[----:B------:R-:W-:Y:S01]  /*11290*/  IMAD R188, R4, UR5, RZ ;  /* 0x0000000504bc7c24 */ /* 0x000fe2000f8e02ff */
[----:B--2---:R-:W-:-:S05]  /*112a0*/  IADD3 R4, P0, R80, R5, RZ ;  /* 0x0000000550047210 */ /* 0x004fca0007f1e0ff */
[----:B------:R0:W-:Y:S02]  /*112b0*/  STL [R1+0xec0], R4 ;  /* 0x000ec00401007387 */ /* 0x0001e40000100800 */
[----:B0-----:R-:W-:-:S05]  /*112c0*/  IADD3 R4, P1, R79, R5, RZ ;  /* 0x000000054f047210 */ /* 0x001fca0007f3e0ff */
        /* <DEDUP_REMOVED lines=10> */
[----:B------:R0:W-:Y:S04]  /*11370*/  STL [R1+0xef0], R4 ;  /* 0x000ef00401007387 */ /* 0x0001e80000100800 */
[----:B0-----:R-:W2:Y:S01]  /*11380*/  LDL.LU R4, [R1+0x1ad8] ;  /* 0x001ad80001047983 */ /* 0x001ea20000300800 */
[----:B------:R-:W-:Y:S02]  /*11390*/  IMAD R70, R70, UR5, RZ ;  /* 0x0000000546467c24 */ /* 0x000fe4000f8e02ff */
[----:B------:R-:W-:Y:S02]  /*113a0*/  IMAD R69, R69, UR5, RZ ;  /* 0x0000000545457c24 */ /* 0x000fe4000f8e02ff */
[----:B------:R-:W-:Y:S02]  /*113b0*/  IMAD R68, R68, UR5, RZ ;  /* 0x0000000544447c24 */ /* 0x000fe4000f8e02ff */
[----:B------:R-:W-:-:S02]  /*113c0*/  IMAD R67, R67, UR5, RZ ;  /* 0x0000000543437c24 */ /* 0x000fc4000f8e02ff */
[----:B------:R-:W-:Y:S02]  /*113d0*/  IMAD R66, R66, UR5, RZ ;  /* 0x0000000542427c24 */ /* 0x000fe4000f8e02ff */
[----:B------:R-:W-:Y:S02]  /*113e0*/  IMAD R65, R65, UR5, RZ ;  /* 0x0000000541417c24 */ /* 0x000fe4000f8e02ff */
        /* <DEDUP_REMOVED lines=45> */
[----:B------:R-:W-:Y:S01]  /*116c0*/  IMAD R19, R19, UR5, RZ ;  /* 0x0000000513137c24 */ /* 0x000fe2000f8e02ff */
[----:B--2---:R-:W-:-:S02]  /*116d0*/  LEA.HI.X.SX32 R80, R80, R4, 0x1, P0 ;  /* 0x0000000450507211 */ /* 0x004fc400000f0eff */
[----:B------:R-:W-:-:S03]  /*116e0*/  LEA.HI.X.SX32 R79, R79, R4, 0x1, P1 ;  /* 0x000000044f4f7211 */ /* 0x000fc600008f0eff */
[----:B------:R0:W-:Y:S01]  /*116f0*/  STL [R1+0xebc], R80 ;  /* 0x000ebc5001007387 */ /* 0x0001e20000100800 */
[----:B------:R-:W-:Y:S02]  /*11700*/  LEA.HI.X.SX32 R78, R78, R4, 0x1, P2 ;  /* 0x000000044e4e7211 */ /* 0x000fe400010f0eff */
[----:B0-----:R-:W-:-:S05]  /*11710*/  IADD3 R80, P0, R73, R5, RZ ;  /* 0x0000000549507210 */ /* 0x001fca0007f1e0ff */
[----:B------:R0:W-:Y:S01]  /*11720*/  STL [R1+0xef8], R80 ;  /* 0x000ef85001007387 */ /* 0x0001e20000100800 */
[----:B------:R-:W-:-:S03]  /*11730*/  LEA.HI.X.SX32 R77, R77, R4, 0x1, P3 ;  /* 0x000000044d4d7211 */ /* 0x000fc600018f0eff */
[----:B------:R1:W-:Y:S01]  /*11740*/  STL [R1+0xec4], R79 ;  /* 0x000ec44f01007387 */ /* 0x0003e20000100800 */
[-C--:B0-----:R-:W-:Y:S02]  /*11750*/  IADD3 R80, P1, R72, R5.reuse, RZ ;  /* 0x0000000548507210 */ /* 0x081fe40007f3e0ff */
[----:B-1----:R-:W-:-:S03]  /*11760*/  IADD3 R79, P2, R71, R5, RZ ;  /* 0x00000005474f7210 */ /* 0x002fc60007f5e0ff */
[----:B------:R-:W-:Y:S01]  /*11770*/  STL [R1+0xf00], R80 ;  /* 0x000f005001007387 */ /* 0x000fe20000100800 */
[----:B------:R-:W-:-:S03]  /*11780*/  LEA.HI.X.SX32 R76, R76, R4, 0x1, P4 ;  /* 0x000000044c4c7211 */ /* 0x000fc600020f0eff */
[----:B------:R0:W-:Y:S01]  /*11790*/  STL [R1+0xecc], R78 ;  /* 0x000ecc4e01007387 */ /* 0x0001e20000100800 */
[----:B------:R-:W-:-:S03]  /*117a0*/  LEA.HI.X.SX32 R75, R75, R4, 0x1, P5 ;  /* 0x000000044b4b7211 */ /* 0x000fc600028f0eff */
[----:B------:R-:W-:Y:S04]  /*117b0*/  STL [R1+0xf08], R79 ;  /* 0x000f084f01007387 */ /* 0x000fe80000100800 */
[----:B------:R1:W-:Y:S01]  /*117c0*/  STL [R1+0xed4], R77 ;  /* 0x000ed44d01007387 */ /* 0x0003e20000100800 */
[----:B0-----:R-:W-:Y:S02]  /*117d0*/  IADD3 R78, P3, R70, R5, RZ ;  /* 0x00000005464e7210 */ /* 0x001fe40007f7e0ff */
[----:B------:R-:W-:-:S03]  /*117e0*/  LEA.HI.X.SX32 R74, R74, R4, 0x1, P6 ;  /* 0x000000044a4a7211 */ /* 0x000fc600030f0eff */
[----:B------:R-:W-:Y:S01]  /*117f0*/  STL [R1+0xf10], R78 ;  /* 0x000f104e01007387 */ /* 0x000fe20000100800 */
[----:B-1----:R-:W-:-:S03]  /*11800*/  IADD3 R77, P4, R69, R5, RZ ;  /* 0x00000005454d7210 */ /* 0x002fc60007f9e0ff */
        /* <DEDUP_REMOVED lines=193> */
[----:B------:R-:W-:-:S03]  /*12420*/  IMAD R18, R18, UR5, RZ ;  /* 0x0000000512127c24 */ /* 0x000fc6000f8e02ff */
[----:B------:R-:W-:Y:S01]  /*12430*/  STL [R1+0x1098], R29 ;  /* 0x0010981d01007387 */ /* 0x000fe20000100800 */
[----:B------:R-:W-:-:S03]  /*12440*/  LEA.HI.X.SX32 R25, R25, R4, 0x1, P6 ;  /* 0x0000000419197211 */ /* 0x000fc600030f0eff */
[----:B------:R1:W-:Y:S01]  /*12450*/  STL [R1+0x1064], R27 ;  /* 0x0010641b01007387 */ /* 0x0003e20000100800 */
[----:B0-----:R-:W-:-:S05]  /*12460*/  IADD3 R28, P4, R20, R5, RZ ;  /* 0x00000005141c7210 */ /* 0x001fca0007f9e0ff */
[----:B------:R-:W-:Y:S01]  /*12470*/  STL [R1+0x10a0], R28 ;  /* 0x0010a01c01007387 */ /* 0x000fe20000100800 */
[----:B-1----:R-:W-:-:S03]  /*12480*/  IADD3 R27, P5, R19, R5, RZ ;  /* 0x00000005131b7210 */ /* 0x002fc60007fbe0ff */
[----:B------:R0:W-:Y:S01]  /*12490*/  STL [R1+0x106c], R26 ;  /* 0x00106c1a01007387 */ /* 0x0001e20000100800 */
[----:B------:R-:W-:-:S03]  /*124a0*/  IMAD R17, R17, UR5, RZ ;  /* 0x0000000511117c24 */ /* 0x000fc6000f8e02ff */
[----:B------:R-:W-:Y:S04]  /*124b0*/  STL [R1+0x10a8], R27 ;  /* 0x0010a81b01007387 */ /* 0x000fe80000100800 */
[----:B------:R-:W2:Y:S01]  /*124c0*/  LDL.LU R75, [R1] ;  /* 0x00000000014b7983 */ /* 0x000ea20000300800 */
[----:B0-----:R-:W-:-:S03]  /*124d0*/  IADD3 R26, P6, R18, R5, RZ ;  /* 0x00000005121a7210 */ /* 0x001fc60007fde0ff */
[----:B------:R0:W-:Y:S04]  /*124e0*/  STL [R1+0x1074], R25 ;  /* 0x0010741901007387 */ /* 0x0001e80000100800 */
[----:B------:R-:W-:Y:S01]  /*124f0*/  STL [R1+0x10b0], R26 ;  /* 0x0010b01a01007387 */ /* 0x000fe20000100800 */
[----:B------:R-:W-:-:S03]  /*12500*/  IMAD R16, R16, UR5, RZ ;  /* 0x0000000510107c24 */ /* 0x000fc6000f8e02ff */
[----:B------:R-:W2:Y:S01]  /*12510*/  LDL.LU R76, [R1+0xc] ;  /* 0x00000c00014c7983 */ /* 0x000ea20000300800 */
[----:B0-----:R-:W-:Y:S02]  /*12520*/  LEA.HI.X.SX32 R25, R24, R4, 0x1, P0 ;  /* 0x0000000418197211 */ /* 0x001fe400000f0eff */
[----:B------:R-:W-:-:S03]  /*12530*/  IADD3 R24, P0, R17, R5, RZ ;  /* 0x0000000511187210 */ /* 0x000fc60007f1e0ff */
[----:B------:R-:W-:Y:S01]  /*12540*/  STL [R1+0x107c], R25 ;  /* 0x00107c1901007387 */ /* 0x000fe20000100800 */
[----:B------:R-:W-:-:S03]  /*12550*/  LEA.HI.X.SX32 R23, R23, R4, 0x1, P1 ;  /* 0x0000000417177211 */ /* 0x000fc600008f0eff */
[----:B------:R-:W2:Y:S04]  /*12560*/  LDL.LU R77, [R1+0x18] ;  /* 0x00001800014d7983 */ /* 0x000ea80000300800 */
[----:B------:R0:W-:Y:S04]  /*12570*/  STL [R1+0x10b8], R24 ;  /* 0x0010b81801007387 */ /* 0x0001e80000100800 */
[----:B------:R-:W2:Y:S04]  /*12580*/  LDL.LU R78, [R1+0x24] ;  /* 0x00002400014e7983 */ /* 0x000ea80000300800 */
[----:B------:R1:W-:Y:S01]  /*12590*/  STL [R1+0x1084], R23 ;  /* 0x0010841701007387 */ /* 0x0003e20000100800 */
[----:B0-----:R-:W-:-:S03]  /*125a0*/  IADD3 R24, P1, R16, R5, RZ ;  /* 0x0000000510187210 */ /* 0x001fc60007f3e0ff */
[----:B------:R-:W2:Y:S04]  /*125b0*/  LDL.LU R79, [R1+0x20] ;  /* 0x00002000014f7983 */ /* 0x000ea80000300800 */
[----:B------:R-:W-:Y:S04]  /*125c0*/  STL [R1+0x10c0], R24 ;  /* 0x0010c01801007387 */ /* 0x000fe80000100800 */
[----:B------:R-:W2:Y:S01]  /*125d0*/  LDL.LU R80, [R1+0x1c] ;  /* 0x00001c0001507983 */ /* 0x000ea20000300800 */
[----:B------:R-:W-:Y:S01]  /*125e0*/  IMAD R15, R15, UR5, RZ ;  /* 0x000000050f0f7c24 */ /* 0x000fe2000f8e02ff */
[----:B-1----:R-:W-:Y:S01]  /*125f0*/  LEA.HI.X.SX32 R23, R22, R4, 0x1, P2 ;  /* 0x0000000416177211 */ /* 0x002fe200010f0eff */
[----:B------:R-:W-:-:S03]  /*12600*/  IMAD R14, R14, UR5, RZ ;  /* 0x000000050e0e7c24 */ /* 0x000fc6000f8e02ff */
[----:B------:R-:W-:Y:S01]  /*12610*/  IADD3 R22, P2, R15, R5, RZ ;  /* 0x000000050f167210 */ /* 0x000fe20007f5e0ff */
[----:B------:R-:W-:Y:S01]  /*12620*/  IMAD R13, R13, UR5, RZ ;  /* 0x000000050d0d7c24 */ /* 0x000fe2000f8e02ff */
[----:B------:R0:W-:Y:S01]  /*12630*/  STL [R1+0x108c], R23 ;  /* 0x00108c1701007387 */ /* 0x0001e20000100800 */
[----:B------:R-:W-:-:S03]  /*12640*/  IMAD R12, R12, UR5, RZ ;  /* 0x000000050c0c7c24 */ /* 0x000fc6000f8e02ff */
[----:B------:R1:W-:Y:S01]  /*12650*/  STL [R1+0x10c8], R22 ;  /* 0x0010c81601007387 */ /* 0x0003e20000100800 */
[----:B------:R-:W-:Y:S01]  /*12660*/  IMAD R11, R11, UR5, RZ ;  /* 0x000000050b0b7c24 */ /* 0x000fe2000f8e02ff */
[-C--:B0-----:R-:W-:Y:S02]  /*12670*/  LEA.HI.X.SX32 R23, R21, R4.reuse, 0x1, P3 ;  /* 0x0000000415177211 */ /* 0x081fe400018f0eff */
[-C--:B------:R-:W-:Y:S02]  /*12680*/  IADD3 R21, P3, R14, R5.reuse, RZ ;  /* 0x000000050e157210 */ /* 0x080fe40007f7e0ff */
[----:B-1----:R-:W-:Y:S02]  /*12690*/  LEA.HI.X.SX32 R22, R20, R4, 0x1, P4 ;  /* 0x0000000414167211 */ /* 0x002fe400020f0eff */
[----:B------:R-:W-:Y:S01]  /*126a0*/  IADD3 R20, P4, R13, R5, RZ ;  /* 0x000000050d147210 */ /* 0x000fe20007f9e0ff */
[----:B------:R-:W-:Y:S04]  /*126b0*/  STL [R1+0x1094], R23 ;  /* 0x0010941701007387 */ /* 0x000fe80000100800 */
[----:B------:R0:W-:Y:S01]  /*126c0*/  STL [R1+0x10d0], R21 ;  /* 0x0010d01501007387 */ /* 0x0001e20000100800 */
[----:B------:R-:W-:-:S03]  /*126d0*/  IMAD R10, R10, UR5, RZ ;  /* 0x000000050a0a7c24 */ /* 0x000fc6000f8e02ff */
[----:B------:R-:W-:Y:S04]  /*126e0*/  STL [R1+0x109c], R22 ;  /* 0x00109c1601007387 */ /* 0x000fe80000100800 */
[----:B------:R1:W-:Y:S01]  /*126f0*/  STL [R1+0x10d8], R20 ;  /* 0x0010d81401007387 */ /* 0x0003e20000100800 */
[-C--:B0-----:R-:W-:Y:S02]  /*12700*/  LEA.HI.X.SX32 R21, R19, R4.reuse, 0x1, P5 ;  /* 0x0000000413157211 */ /* 0x081fe400028f0eff */
[----:B------:R-:W-:Y:S01]  /*12710*/  IADD3 R19, P5, R12, R5, RZ ;  /* 0x000000050c137210 */ /* 0x000fe20007fbe0ff */
[----:B------:R-:W-:Y:S02]  /*12720*/  IMAD R9, R9, UR5, RZ ;  /* 0x0000000509097c24 */ /* 0x000fe4000f8e02ff */
[----:B------:R-:W-:Y:S01]  /*12730*/  STL [R1+0x10a4], R21 ;  /* 0x0010a41501007387 */ /* 0x000fe20000100800 */
[----:B-1----:R-:W-:-:S02]  /*12740*/  LEA.HI.X.SX32 R20, R18, R4, 0x1, P6 ;  /* 0x0000000412147211 */ /* 0x002fc400030f0eff */
[----:B------:R-:W-:Y:S01]  /*12750*/  IADD3 R18, P6, R11, R5, RZ ;  /* 0x000000050b127210 */ /* 0x000fe20007fde0ff */
        /* <DEDUP_REMOVED lines=14> */
[----:B0-----:R-:W-:Y:S02]  /*12840*/  LEA.HI.X.SX32 R17, R15, R4, 0x1, P2 ;  /* 0x000000040f117211 */ /* 0x001fe400010f0eff */
[----:B------:R-:W-:-:S03]  /*12850*/  IADD3 R15, P2, R8, R5, RZ ;  /* 0x00000005080f7210 */ /* 0x000fc60007f5e0ff */
[----:B------:R-:W-:Y:S01]  /*12860*/  STL [R1+0x10c4], R17 ;  /* 0x0010c41101007387 */ /* 0x000fe20000100800 */
[-C--:B-1----:R-:W-:Y:S02]  /*12870*/  LEA.HI.X.SX32 R16, R14, R4.reuse, 0x1, P3 ;  /* 0x000000040e107211 */ /* 0x082fe400018f0eff */
[----:B------:R-:W-:Y:S01]  /*12880*/  IADD3 R14, P3, R7, R5, RZ ;  /* 0x00000005070e7210 */ /* 0x000fe20007f7e0ff */
[----:B------:R0:W-:Y:S04]  /*12890*/  STL [R1+0x1100], R15 ;  /* 0x0011000f01007387 */ /* 0x0001e80000100800 */
[----:B------:R-:W-:Y:S04]  /*128a0*/  STL [R1+0x10cc], R16 ;  /* 0x0010cc1001007387 */ /* 0x000fe80000100800 */
[----:B------:R1:W-:Y:S01]  /*128b0*/  STL [R1+0x1108], R14 ;  /* 0x0011080e01007387 */ /* 0x0003e20000100800 */
[----:B0-----:R-:W-:-:S02]  /*128c0*/  LEA.HI.X.SX32 R15, R13, R4, 0x1, P4 ;  /* 0x000000040d0f7211 */ /* 0x001fc400020f0eff */
[----:B------:R-:W-:-:S03]  /*128d0*/  IADD3 R13, P4, R6, R5, RZ ;  /* 0x00000005060d7210 */ /* 0x000fc60007f9e0ff */
[----:B------:R-:W-:Y:S01]  /*128e0*/  STL [R1+0x10d4], R15 ;  /* 0x0010d40f01007387 */ /* 0x000fe20000100800 */
[----:B-1----:R-:W-:-:S03]  /*128f0*/  LEA.HI.X.SX32 R14, R12, R4, 0x1, P5 ;  /* 0x000000040c0e7211 */ /* 0x002fc600028f0eff */
[----:B------:R0:W-:Y:S04]  /*12900*/  STL [R1+0x1110], R13 ;  /* 0x0011100d01007387 */ /* 0x0001e80000100800 */
[----:B------:R-:W-:Y:S01]  /*12910*/  STL [R1+0x10dc], R14 ;  /* 0x0010dc0e01007387 */ /* 0x000fe20000100800 */
[----:B0-----:R-:W-:Y:S01]  /*12920*/  LEA.HI.X.SX32 R13, R11, R4, 0x1, P6 ;  /* 0x000000040b0d7211 */ /* 0x001fe200030f0eff */
[----:B----4-:R-:W-:Y:S02]  /*12930*/  IMAD R3, R3, UR5, RZ ;  /* 0x0000000503037c24 */ /* 0x010fe4000f8e02ff */
[----:B---3--:R-:W-:Y:S02]  /*12940*/  IMAD R2, R2, UR5, RZ ;  /* 0x0000000502027c24 */ /* 0x008fe4000f8e02ff */
        /* <DEDUP_REMOVED lines=14> */
[----:B------:R-:W-:Y:S01]  /*12a30*/  IMAD R98, R98, UR5, RZ ;  /* 0x0000000562627c24 */ /* 0x000fe2000f8e02ff */
[----:B--2---:R-:W-:-:S05]  /*12a40*/  IADD3 R12, P5, R75, R5, RZ ;  /* 0x000000054b0c7210 */ /* 0x004fca0007fbe0ff */
[----:B------:R0:W-:Y:S01]  /*12a50*/  STL [R1+0x1118], R12 ;  /* 0x0011180c01007387 */ /* 0x0001e20000100800 */
[-C--:B------:R-:W-:Y:S02]  /*12a60*/  IADD3 R11, P6, R76, R5.reuse, RZ ;  /* 0x000000054c0b7210 */ /* 0x080fe40007fde0ff */
[----:B0-----:R-:W-:Y:S01]  /*12a70*/  LEA.HI.X.SX32 R12, R10, R4, 0x1, P0 ;  /* 0x000000040a0c7211 */ /* 0x001fe200000f0eff */
[----:B------:R-:W-:Y:S04]  /*12a80*/  STL [R1+0x10e4], R13 ;  /* 0x0010e40d01007387 */ /* 0x000fe80000100800 */
[----:B------:R0:W-:Y:S01]  /*12a90*/  STL [R1+0x1120], R11 ;  /* 0x0011200b01007387 */ /* 0x0001e20000100800 */
[----:B------:R-:W-:-:S03]  /*12aa0*/  IADD3 R10, P0, R77, R5, RZ ;  /* 0x000000054d0a7210 */ /* 0x000fc60007f1e0ff */
        /* <DEDUP_REMOVED lines=13> */
[-C--:B-1----:R-:W-:Y:S02]  /*12b80*/  LEA.HI.X.SX32 R8, R6, R4.reuse, 0x1, P4 ;  /* 0x0000000406087211 */ /* 0x082fe400020f0eff */
[----:B------:R-:W-:Y:S01]  /*12b90*/  IADD3 R6, P4, R188, R5, RZ ;  /* 0x00000005bc067210 */ /* 0x000fe20007f9e0ff */
[----:B------:R0:W-:Y:S04]  /*12ba0*/  STL [R1+0x1140], R7 ;  /* 0x0011400701007387 */ /* 0x0001e80000100800 */
[----:B------:R1:W-:Y:S04]  /*12bb0*/  STL [R1+0x110c], R8 ;  /* 0x00110c0801007387 */ /* 0x0003e80000100800 */
[----:B------:R2:W-:Y:S01]  /*12bc0*/  STL [R1+0x1148], R6 ;  /* 0x0011480601007387 */ /* 0x0005e20000100800 */
[----:B0-----:R-:W-:-:S02]  /*12bd0*/  LEA.HI.X.SX32 R7, R75, R4, 0x1, P5 ;  /* 0x000000044b077211 */ /* 0x001fc400028f0eff */
[----:B-1----:R-:W-:-:S03]  /*12be0*/  IADD3 R8, P5, R0, R5, RZ ;  /* 0x0000000500087210 */ /* 0x002fc60007fbe0ff */
[----:B------:R0:W-:Y:S01]  /*12bf0*/  STL [R1+0x1114], R7 ;  /* 0x0011140701007387 */ /* 0x0001e20000100800 */
[----:B--2---:R-:W-:-:S03]  /*12c00*/  LEA.HI.X.SX32 R6, R76, R4, 0x1, P6 ;  /* 0x000000044c067211 */ /* 0x004fc600030f0eff */
[----:B------:R1:W-:Y:S04]  /*12c10*/  STL [R1+0x1150], R8 ;  /* 0x0011500801007387 */ /* 0x0003e80000100800 */
[----:B------:R2:W-:Y:S01]  /*12c20*/  STL [R1+0x111c], R6 ;  /* 0x00111c0601007387 */ /* 0x0005e20000100800 */
[----:B0-----:R-:W-:Y:S02]  /*12c30*/  IADD3 R7, P6, R3, R5, RZ ;  /* 0x0000000503077210 */ /* 0x001fe40007fde0ff */
[----:B-1----:R-:W-:-:S03]  /*12c40*/  LEA.HI.X.SX32 R8, R77, R4, 0x1, P0 ;  /* 0x000000044d087211 */ /* 0x002fc600000f0eff */
[----:B------:R0:W-:Y:S01]  /*12c50*/  STL [R1+0x1158], R7 ;  /* 0x0011580701007387 */ /* 0x0001e20000100800 */
[----:B--2---:R-:W-:-:S03]  /*12c60*/  IADD3 R6, P0, R2, R5, RZ ;  /* 0x0000000502067210 */ /* 0x004fc60007f1e0ff */
[----:B------:R1:W-:Y:S04]  /*12c70*/  STL [R1+0x1124], R8 ;  /* 0x0011240801007387 */ /* 0x0003e80000100800 */
[----:B------:R2:W-:Y:S01]  /*12c80*/  STL [R1+0x1160], R6 ;  /* 0x0011600601007387 */ /* 0x0005e20000100800 */
[----:B0-----:R-:W-:Y:S02]  /*12c90*/  LEA.HI.X.SX32 R7, R78, R4, 0x1, P1 ;  /* 0x000000044e077211 */ /* 0x001fe400008f0eff */
        /* <DEDUP_REMOVED lines=9> */
[----:B------:R1:W-:Y:S01]  /*12d30*/  STL [R1+0x113c], R8 ;  /* 0x00113c0801007387 */ /* 0x0003e20000100800 */
[----:B0-----:R-:W-:-:S03]  /*12d40*/  LEA.HI.X.SX32 R7, R188, R4, 0x1, P4 ;  /* 0x00000004bc077211 */ /* 0x001fc600020f0eff */
[----:B------:R-:W2:Y:S04]  /*12d50*/  LDL.LU R188, [R1+0x1ad4] ;  /* 0x001ad40001bc7983 */ /* 0x000ea80000300800 */
[----:B------:R0:W-:Y:S01]  /*12d60*/  STL [R1+0x1178], R6 ;  /* 0x0011780601007387 */ /* 0x0001e20000100800 */
[----:B-1----:R-:W-:-:S03]  /*12d70*/  LEA.HI.X.SX32 R8, R0, R4, 0x1, P5 ;  /* 0x0000000400087211 */ /* 0x002fc600028f0eff */
[----:B------:R1:W-:Y:S04]  /*12d80*/  STL [R1+0x1144], R7 ;  /* 0x0011440701007387 */ /* 0x0003e80000100800 */
[----:B------:R-:W3:Y:S01]  /*12d90*/  LDL.LU R0, [R1+0x1ad0] ;  /* 0x001ad00001007983 */ /* 0x000ee20000300800 */
[----:B0-----:R-:W-:-:S05]  /*12da0*/  IADD3 R6, P4, R87, R5, RZ ;  /* 0x0000000557067210 */ /* 0x001fca0007f9e0ff */
[----:B------:R0:W-:Y:S01]  /*12db0*/  STL [R1+0x1180], R6 ;  /* 0x0011800601007387 */ /* 0x0001e20000100800 */
[----:B-1----:R-:W-:-:S03]  /*12dc0*/  LEA.HI.X.SX32 R7, R3, R4, 0x1, P6 ;  /* 0x0000000403077211 */ /* 0x002fc600030f0eff */
[----:B------:R1:W-:Y:S04]  /*12dd0*/  STL [R1+0x114c], R8 ;  /* 0x00114c0801007387 */ /* 0x0003e80000100800 */
[----:B------:R4:W5:Y:S01]  /*12de0*/  LDL.LU R3, [R1+0x1acc] ;  /* 0x001acc0001037983 */ /* 0x0009620000300800 */
[----:B0-----:R-:W-:-:S05]  /*12df0*/  IADD3 R6, P5, R88, R5, RZ ;  /* 0x0000000558067210 */ /* 0x001fca0007fbe0ff */
[----:B------:R0:W-:Y:S01]  /*12e00*/  STL [R1+0x1188], R6 ;  /* 0x0011880601007387 */ /* 0x0001e20000100800 */
[----:B-1----:R-:W-:-:S03]  /*12e10*/  LEA.HI.X.SX32 R8, R2, R4, 0x1, P0 ;  /* 0x0000000402087211 */ /* 0x002fc600000f0eff */
[----:B------:R1:W-:Y:S04]  /*12e20*/  STL [R1+0x1154], R7 ;  /* 0x0011540701007387 */ /* 0x0003e80000100800 */
[----:B------:R4:W5:Y:S01]  /*12e30*/  LDL.LU R2, [R1+0x1ac8] ;  /* 0x001ac80001027983 */ /* 0x0009620000300800 */
[-C--:B0-----:R-:W-:Y:S02]  /*12e40*/  IADD3 R6, P6, R89, R5.reuse, RZ ;  /* 0x0000000559067210 */ /* 0x081fe40007fde0ff */
[----:B-1----:R-:W-:-:S03]  /*12e50*/  IADD3 R7, P0, R90, R5, RZ ;  /* 0x000000055a077210 */ /* 0x002fc60007f1e0ff */
[----:B------:R0:W-:Y:S04]  /*12e60*/  STL [R1+0x1190], R6 ;  /* 0x0011900601007387 */ /* 0x0001e80000100800 */
[----:B------:R1:W-:Y:S01]  /*12e70*/  STL [R1+0x115c], R8 ;  /* 0x00115c0801007387 */ /* 0x0003e20000100800 */
[----:B0-----:R-:W-:-:S03]  /*12e80*/  LEA.HI.X.SX32 R6, R252, R4, 0x1, P1 ;  /* 0x00000004fc067211 */ /* 0x001fc600008f0eff */
[----:B------:R0:W-:Y:S01]  /*12e90*/  STL [R1+0x1198], R7 ;  /* 0x0011980701007387 */ /* 0x0001e20000100800 */
[----:B-1----:R-:W-:-:S03]  /*12ea0*/  IADD3 R8, P1, R91, R5, RZ ;  /* 0x000000055b087210 */ /* 0x002fc60007f3e0ff */
[----:B------:R1:W-:Y:S01]  /*12eb0*/  STL [R1+0x1164], R6 ;  /* 0x0011640601007387 */ /* 0x0003e20000100800 */
[----:B0-----:R-:W-:-:S03]  /*12ec0*/  LEA.HI.X.SX32 R7, R85, R4, 0x1, P2 ;  /* 0x0000000455077211 */ /* 0x001fc600010f0eff */
[----:B------:R0:W-:Y:S01]  /*12ed0*/  STL [R1+0x11a0], R8 ;  /* 0x0011a00801007387 */ /* 0x0001e20000100800 */
[----:B-1----:R-:W-:-:S03]  /*12ee0*/  IADD3 R6, P2, R92, R5, RZ ;  /* 0x000000055c067210 */ /* 0x002fc60007f5e0ff */
[----:B------:R1:W-:Y:S04]  /*12ef0*/  STL [R1+0x116c], R7 ;  /* 0x00116c0701007387 */ /* 0x0003e80000100800 */
[----:B------:R4:W-:Y:S01]  /*12f00*/  STL [R1+0x11a8], R6 ;  /* 0x0011a80601007387 */ /* 0x0009e20000100800 */
[----:B0-----:R-:W-:Y:S02]  /*12f10*/  LEA.HI.X.SX32 R8, R86, R4, 0x1, P3 ;  /* 0x0000000456087211 */ /* 0x001fe400018f0eff */
[----:B-1----:R-:W-:-:S03]  /*12f20*/  IADD3 R7, P3, R93, R5, RZ ;  /* 0x000000055d077210 */ /* 0x002fc60007f7e0ff */
[----:B------:R0:W-:Y:S01]  /*12f30*/  STL [R1+0x1174], R8 ;  /* 0x0011740801007387 */ /* 0x0001e20000100800 */
[----:B----4-:R-:W-:-:S03]  /*12f40*/  LEA.HI.X.SX32 R6, R87, R4, 0x1, P4 ;  /* 0x0000000457067211 */ /* 0x010fc600020f0eff */
[----:B------:R1:W-:Y:S04]  /*12f50*/  STL [R1+0x11b0], R7 ;  /* 0x0011b00701007387 */ /* 0x0003e80000100800 */
[----:B------:R4:W-:Y:S01]  /*12f60*/  STL [R1+0x117c], R6 ;  /* 0x00117c0601007387 */ /* 0x0009e20000100800 */
[----:B0-----:R-:W-:Y:S02]  /*12f70*/  IADD3 R8, P4, R94, R5, RZ ;  /* 0x000000055e087210 */ /* 0x001fe40007f9e0ff */
[----:B-1----:R-:W-:-:S03]  /*12f80*/  LEA.HI.X.SX32 R7, R88, R4, 0x1, P5 ;  /* 0x0000000458077211 */ /* 0x002fc600028f0eff */
[----:B------:R0:W-:Y:S01]  /*12f90*/  STL [R1+0x11b8], R8 ;  /* 0x0011b80801007387 */ /* 0x0001e20000100800 */
[----:B----4-:R-:W-:-:S03]  /*12fa0*/  IADD3 R6, P5, R95, R5, RZ ;  /* 0x000000055f067210 */ /* 0x010fc60007fbe0ff */
[----:B------:R1:W-:Y:S04]  /*12fb0*/  STL [R1+0x1184], R7 ;  /* 0x0011840701007387 */ /* 0x0003e80000100800 */
[----:B------:R4:W-:Y:S01]  /*12fc0*/  STL [R1+0x11c0], R6 ;  /* 0x0011c00601007387 */ /* 0x0009e20000100800 */
[----:B0-----:R-:W-:Y:S02]  /*12fd0*/  LEA.HI.X.SX32 R8, R89, R4, 0x1, P6 ;  /* 0x0000000459087211 */ /* 0x001fe400030f0eff */
[----:B-1----:R-:W-:-:S03]  /*12fe0*/  IADD3 R7, P6, R96, R5, RZ ;  /* 0x0000000560077210 */ /* 0x002fc60007fde0ff */
[----:B------:R0:W-:Y:S01]  /*12ff0*/  STL [R1+0x118c], R8 ;  /* 0x00118c0801007387 */ /* 0x0001e20000100800 */
[----:B----4-:R-:W-:-:S03]  /*13000*/  LEA.HI.X.SX32 R6, R90, R4, 0x1, P0 ;  /* 0x000000045a067211 */ /* 0x010fc600000f0eff */
[----:B------:R1:W-:Y:S01]  /*13010*/  STL [R1+0x11c8], R7 ;  /* 0x0011c80701007387 */ /* 0x0003e20000100800 */
[----:B------:R-:W-:-:S03]  /*13020*/  IMAD R99, R99, UR5, RZ ;  /* 0x0000000563637c24 */ /* 0x000fc6000f8e02ff */
[----:B------:R4:W-:Y:S01]  /*13030*/  STL [R1+0x1194], R6 ;  /* 0x0011940601007387 */ /* 0x0009e20000100800 */
[----:B0-----:R-:W-:Y:S02]  /*13040*/  IADD3 R8, P0, R97, R5, RZ ;  /* 0x0000000561087210 */ /* 0x001fe40007f1e0ff */
[----:B-1----:R-:W-:-:S03]  /*13050*/  LEA.HI.X.SX32 R7, R91, R4, 0x1, P1 ;  /* 0x000000045b077211 */ /* 0x002fc600008f0eff */
[----:B------:R0:W-:Y:S01]  /*13060*/  STL [R1+0x11d0], R8 ;  /* 0x0011d00801007387 */ /* 0x0001e20000100800 */
[----:B----4-:R-:W-:-:S03]  /*13070*/  IADD3 R6, P1, R98, R5, RZ ;  /* 0x0000000562067210 */ /* 0x010fc60007f3e0ff */
[----:B------:R1:W-:Y:S01]  /*13080*/  STL [R1+0x119c], R7 ;  /* 0x00119c0701007387 */ /* 0x0003e20000100800 */
[----:B------:R-:W-:-:S03]  /*13090*/  IMAD R100, R100, UR5, RZ ;  /* 0x0000000564647c24 */ /* 0x000fc6000f8e02ff */
[----:B------:R4:W-:Y:S01]  /*130a0*/  STL [R1+0x11d8], R6 ;  /* 0x0011d80601007387 */ /* 0x0009e20000100800 */
[----:B0-----:R-:W-:Y:S01]  /*130b0*/  LEA.HI.X.SX32 R8, R92, R4, 0x1, P2 ;  /* 0x000000045c087211 */ /* 0x001fe200010f0eff */
[----:B------:R-:W-:Y:S01]  /*130c0*/  IMAD R101, R101, UR5, RZ ;  /* 0x0000000565657c24 */ /* 0x000fe2000f8e02ff */
        /* <DEDUP_REMOVED lines=756> */
[-C--:B0-----:R-:W-:Y:S01]  /*16010*/  IADD3 R8, P6, R251, R5.reuse, RZ ;  /* 0x00000005fb087210 */ /* 0x081fe20007fde0ff */
[----:B------:R-:W0:Y:S01]  /*16020*/  S2R R80, SR_TID.X ;  /* 0x0000000000507919 */ /* 0x000e220000002100 */
[----:B-1----:R-:W-:Y:S02]  /*16030*/  LEA.HI.X.SX32 R7, R245, R4, 0x1, P0 ;  /* 0x00000004f5077211 */ /* 0x002fe400000f0eff */
[----:B----4-:R-:W-:Y:S01]  /*16040*/  IADD3 R6, P0, R81, R5, RZ ;  /* 0x0000000551067210 */ /* 0x010fe20007f1e0ff */
[----:B------:R1:W-:Y:S01]  /*16050*/  STL [R1+0x1a94], R8 ;  /* 0x001a940801007387 */ /* 0x0003e20000100800 */
[----:B------:R-:W-:-:S03]  /*16060*/  IMAD R83, R83, UR5, RZ ;  /* 0x0000000553537c24 */ /* 0x000fc6000f8e02ff */
[----:B------:R4:W-:Y:S01]  /*16070*/  STL [R1+0x1a6c], R7 ;  /* 0x001a6c0701007387 */ /* 0x0009e20000100800 */
[----:B------:R-:W-:-:S03]  /*16080*/  IMAD R84, R84, UR5, RZ ;  /* 0x0000000554547c24 */ /* 0x000fc6000f8e02ff */
[----:B------:R2:W-:Y:S01]  /*16090*/  STL [R1+0x1a98], R6 ;  /* 0x001a980601007387 */ /* 0x0005e20000100800 */
[----:B-1----:R-:W-:Y:S02]  /*160a0*/  LEA.HI.X.SX32 R8, R246, R4, 0x1, P1 ;  /* 0x00000004f6087211 */ /* 0x002fe400008f0eff */
[----:B----4-:R-:W-:-:S03]  /*160b0*/  IADD3 R7, P1, R82, R5, RZ ;  /* 0x0000000552077210 */ /* 0x010fc60007f3e0ff */
[----:B------:R1:W-:Y:S01]  /*160c0*/  STL [R1+0x1a74], R8 ;  /* 0x001a740801007387 */ /* 0x0003e20000100800 */
[----:B--2---:R-:W-:-:S03]  /*160d0*/  LEA.HI.X.SX32 R6, R247, R4, 0x1, P2 ;  /* 0x00000004f7067211 */ /* 0x004fc600010f0eff */
[----:B------:R2:W-:Y:S04]  /*160e0*/  STL [R1+0x1a9c], R7 ;  /* 0x001a9c0701007387 */ /* 0x0005e80000100800 */
[----:B------:R4:W-:Y:S01]  /*160f0*/  STL [R1+0x1a7c], R6 ;  /* 0x001a7c0601007387 */ /* 0x0009e20000100800 */
[----:B-1----:R-:W-:Y:S02]  /*16100*/  IADD3 R8, P2, R83, R5, RZ ;  /* 0x0000000553087210 */ /* 0x002fe40007f5e0ff */
[----:B--2---:R-:W-:-:S03]  /*16110*/  LEA.HI.X.SX32 R7, R248, R4, 0x1, P3 ;  /* 0x00000004f8077211 */ /* 0x004fc600018f0eff */
[----:B------:R-:W-:Y:S01]  /*16120*/  STL [R1+0x1aa0], R8 ;  /* 0x001aa00801007387 */ /* 0x000fe20000100800 */
[----:B----4-:R-:W-:Y:S02]  /*16130*/  IADD3 R6, P3, R84, R5, RZ ;  /* 0x0000000554067210 */ /* 0x010fe40007f7e0ff */
[-C--:B------:R-:W-:Y:S01]  /*16140*/  LEA.HI.X.SX32 R5, R249, R4.reuse, 0x1, P4 ;  /* 0x00000004f9057211 */ /* 0x080fe200020f0eff */
[----:B------:R-:W-:Y:S04]  /*16150*/  STL [R1+0x1a84], R7 ;  /* 0x001a840701007387 */ /* 0x000fe80000100800 */
[----:B------:R1:W-:Y:S04]  /*16160*/  STL [R1+0x16a0], R6 ;  /* 0x0016a00601007387 */ /* 0x0003e80000100800 */
[----:B------:R2:W-:Y:S01]  /*16170*/  STL [R1+0x1688], R5 ;  /* 0x0016880501007387 */ /* 0x0005e20000100800 */
[----:B-1----:R-:W-:-:S02]  /*16180*/  LEA.HI.X.SX32 R6, R250, R4, 0x1, P5 ;  /* 0x00000004fa067211 */ /* 0x002fc400028f0eff */
[----:B--2---:R-:W-:-:S03]  /*16190*/  LEA.HI.X.SX32 R5, R251, R4, 0x1, P6 ;  /* 0x00000004fb057211 */ /* 0x004fc600030f0eff */
[----:B------:R1:W-:Y:S01]  /*161a0*/  STL [R1+0x168c], R6 ;  /* 0x00168c0601007387 */ /* 0x0003e20000100800 */
[----:B------:R-:W-:-:S03]  /*161b0*/  LEA.HI.X.SX32 R7, R81, R4, 0x1, P0 ;  /* 0x0000000451077211 */ /* 0x000fc600000f0eff */
[----:B------:R2:W-:Y:S01]  /*161c0*/  STL [R1+0x1690], R5 ;  /* 0x0016900501007387 */ /* 0x0005e20000100800 */
[----:B-1----:R-:W-:-:S03]  /*161d0*/  LEA.HI.X.SX32 R6, R82, R4, 0x1, P1 ;  /* 0x0000000452067211 */ /* 0x002fc600008f0eff */
[----:B------:R-:W-:Y:S01]  /*161e0*/  STL [R1+0x1694], R7 ;  /* 0x0016940701007387 */ /* 0x000fe20000100800 */
[-C--:B--2---:R-:W-:Y:S02]  /*161f0*/  LEA.HI.X.SX32 R5, R83, R4.reuse, 0x1, P2 ;  /* 0x0000000453057211 */ /* 0x084fe400010f0eff */
[----:B------:R-:W-:Y:S01]  /*16200*/  LEA.HI.X.SX32 R4, R84, R4, 0x1, P3 ;  /* 0x0000000454047211 */ /* 0x000fe200018f0eff */
[----:B------:R-:W-:Y:S01]  /*16210*/  STL [R1+0x1698], R6 ;  /* 0x0016980601007387 */ /* 0x000fe20000100800 */
[----:B---3--:R-:W-:-:S03]  /*16220*/  IADD3 R13, P4, R0, UR8, RZ ;  /* 0x00000008000d7c10 */ /* 0x008fc6000ff9e0ff */
[----:B------:R-:W-:Y:S04]  /*16230*/  STL [R1+0x169c], R5 ;  /* 0x00169c0501007387 */ /* 0x000fe80000100800 */
[----:B------:R0:W-:Y:S01]  /*16240*/  STL [R1+0x1290], R4 ;  /* 0x0012900401007387 */ /* 0x0001e20000100800 */
[----:B------:R-:W-:-:S03]  /*16250*/  LEA.HI.X.SX32 R12, R0, UR9, 0x1, P4 ;  /* 0x00000009000c7c11 */ /* 0x000fc6000a0f0eff */
[----:B------:R1:W5:Y:S01]  /*16260*/  LDL.LU R0, [R1+0x1ac4] ;  /* 0x001ac40001007983 */ /* 0x0003620000300800 */
[----:B0-----:R-:W-:-:S05]  /*16270*/  IMAD.SHL.U32 R4, R80, 0x8, RZ ;  /* 0x0000000850047824 */ /* 0x001fca00078e00ff */
[----:B------:R-:W-:Y:S04]  /*16280*/  STL [R1+0x1ac0], R4 ;  /* 0x001ac00401007387 */ /* 0x000fe80000100800 */
[----:B------:R-:W-:Y:S04]  /*16290*/  STL [R1+0xeb8], RZ ;  /* 0x000eb8ff01007387 */ /* 0x000fe80000100800 */
        /* <DEDUP_REMOVED lines=768> */
[----:B------:R-:W-:Y:S04]  /*192a0*/  STL [R1], RZ ;  /* 0x000000ff01007387 */ /* 0x000fe80000100800 */
        /* <DEDUP_REMOVED lines=112> */
[----:B------:R-:W-:Y:S01]  /*199b0*/  STL [R1+0x1c4], RZ ;  /* 0x0001c4ff01007387 */ /* 0x000fe20000100800 */
[----:B------:R-:W-:-:S03]  /*199c0*/  UIMAD UR24, UR14, 0x3f, URZ ;  /* 0x0000003f0e1878a4 */ /* 0x000fc6000f8e023f */
[----:B------:R-:W-:Y:S04]  /*199d0*/  STL [R1+0x1c8], RZ ;  /* 0x0001c8ff01007387 */ /* 0x000fe80000100800 */
[----:B------:R-:W-:Y:S01]  /*199e0*/  STL [R1+0x1cc], RZ ;  /* 0x0001ccff01007387 */ /* 0x000fe20000100800 */
[----:B------:R-:W-:-:S03]  /*199f0*/  IADD3 R15, P5, R188, UR8, RZ ;  /* 0x00000008bc0f7c10 */ /* 0x000fc6000ffbe0ff */
[----:B------:R-:W-:Y:S04]  /*19a00*/  STL [R1+0x1d0], RZ ;  /* 0x0001d0ff01007387 */ /* 0x000fe80000100800 */
[----:B------:R-:W-:Y:S04]  /*19a10*/  STL [R1+0x1d4], RZ ;  /* 0x0001d4ff01007387 */ /* 0x000fe80000100800 */
[----:B------:R-:W-:Y:S04]  /*19a20*/  STL [R1+0x1d8], RZ ;  /* 0x0001d8ff01007387 */ /* 0x000fe80000100800 */
[----:B------:R-:W-:Y:S01]  /*19a30*/  STL [R1+0x1dc], RZ ;  /* 0x0001dcff01007387 */ /* 0x000fe20000100800 */
[----:B------:R-:W-:-:S03]  /*19a40*/  USHF.R.S32.HI UR20, URZ, 0x1f, UR24 ;  /* 0x0000001f3f147899 */ /* 0x000fc60008011418 */
[----:B------:R-:W-:Y:S01]  /*19a50*/  STL [R1+0x1e0], RZ ;  /* 0x0001e0ff01007387 */ /* 0x000fe20000100800 */
[----:B------:R-:W-:-:S03]  /*19a60*/  IADD3 R6, P0, R15, UR24, RZ ;  /* 0x000000180f067c10 */ /* 0x000fc6000ff1e0ff */
[----:B------:R-:W-:Y:S01]  /*19a70*/  STL [R1+0x1e4], RZ ;  /* 0x0001e4ff01007387 */ /* 0x000fe20000100800 */
[----:B------:R-:W-:-:S03]  /*19a80*/  IADD3 R5, P1, R13, UR24, RZ ;  /* 0x000000180d057c10 */ /* 0x000fc6000ff3e0ff */
[----:B------:R-:W-:Y:S01]  /*19a90*/  STL [R1+0x1e8], RZ ;  /* 0x0001e8ff01007387 */ /* 0x000fe20000100800 */
[----:B------:R-:W-:-:S03]  /*19aa0*/  LEA.HI.X.SX32 R14, R188, UR9, 0x1, P5 ;  /* 0x00000009bc0e7c11 */ /* 0x000fc6000a8f0eff */
[----:B------:R-:W-:Y:S04]  /*19ab0*/  STL [R1+0x1ec], RZ ;  /* 0x0001ecff01007387 */ /* 0x000fe80000100800 */
[----:B------:R-:W-:Y:S04]  /*19ac0*/  STL [R1+0x1f0], RZ ;  /* 0x0001f0ff01007387 */ /* 0x000fe80000100800 */
[----:B------:R-:W-:Y:S01]  /*19ad0*/  STL [R1+0x1f4], RZ ;  /* 0x0001f4ff01007387 */ /* 0x000fe20000100800 */
[----:B------:R-:W-:-:S03]  /*19ae0*/  UIMAD UR15, UR14, 0x3e, URZ ;  /* 0x0000003e0e0f78a4 */ /* 0x000fc6000f8e023f */
[----:B------:R-:W-:Y:S04]  /*19af0*/  STL [R1+0x1f8], RZ ;  /* 0x0001f8ff01007387 */ /* 0x000fe80000100800 */
[----:B------:R-:W-:Y:S04]  /*19b00*/  STL [R1+0x1fc], RZ ;  /* 0x0001fcff01007387 */ /* 0x000fe80000100800 */
[----:B------:R0:W-:Y:S04]  /*19b10*/  STL [R1+0x1298], R6 ;  /* 0x0012980601007387 */ /* 0x0001e80000100800 */
[----:B------:R2:W-:Y:S01]  /*19b20*/  STL [R1+0x12a0], R5 ;  /* 0x0012a00501007387 */ /* 0x0005e20000100800 */
[----:B0-----:R-:W-:-:S02]  /*19b30*/  IADD3.X R6, R14, UR20, RZ, P0, !PT ;  /* 0x000000140e067c10 */ /* 0x001fc400087fe4ff */
[----:B--2---:R-:W-:-:S03]  /*19b40*/  IADD3.X R5, R12, UR20, RZ, P1, !PT ;  /* 0x000000140c057c10 */ /* 0x004fc60008ffe4ff */
[----:B------:R0:W-:Y:S01]  /*19b50*/  STL [R1+0x1294], R6 ;  /* 0x0012940601007387 */ /* 0x0001e20000100800 */
[----:B------:R-:W-:-:S03]  /*19b60*/  USHF.R.S32.HI UR24, URZ, 0x1f, UR15 ;  /* 0x0000001f3f187899 */ /* 0x000fc6000801140f */
[----:B------:R2:W-:Y:S01]  /*19b70*/  STL [R1+0x129c], R5 ;  /* 0x00129c0501007387 */ /* 0x0005e20000100800 */
[----:B0-----:R-:W-:Y:S02]  /*19b80*/  IADD3 R6, P0, R15, UR15, RZ ;  /* 0x0000000f0f067c10 */ /* 0x001fe4000ff1e0ff */
[----:B--2---:R-:W-:-:S03]  /*19b90*/  IADD3 R5, P1, R13, UR15, RZ ;  /* 0x0000000f0d057c10 */ /* 0x004fc6000ff3e0ff */
[----:B------:R0:W-:Y:S01]  /*19ba0*/  STL [R1+0x12a8], R6 ;  /* 0x0012a80601007387 */ /* 0x0001e20000100800 */
[----:B------:R-:W-:-:S03]  /*19bb0*/  UIMAD UR18, UR14, 0x3d, URZ ;  /* 0x0000003d0e1278a4 */ /* 0x000fc6000f8e023f */
[----:B------:R2:W-:Y:S01]  /*19bc0*/  STL [R1+0x12b0], R5 ;  /* 0x0012b00501007387 */ /* 0x0005e20000100800 */
[----:B0-----:R-:W-:Y:S02]  /*19bd0*/  IADD3.X R6, R14, UR24, RZ, P0, !PT ;  /* 0x000000180e067c10 */ /* 0x001fe400087fe4ff */
        /* <DEDUP_REMOVED lines=287> */
[----:B------:R-:W-:-:S03]  /*1add0*/  USHF.L.U32 UR40, UR14, 0x5, URZ ;  /* 0x000000050e287899 */ /* 0x000fc6000800063f */
        /* <DEDUP_REMOVED lines=56> */
[----:B0-----:R-:W-:Y:S01]  /*1b160*/  IADD3 R6, P0, R15, UR57, RZ ;  /* 0x000000390f067c10 */ /* 0x001fe2000ff1e0ff */
[----:B------:R-:W0:Y:S01]  /*1b170*/  S2R R188, SR_TID.X ;  /* 0x0000000000bc7919 */ /* 0x000e220000002100 */
[----:B--2---:R-:W-:-:S03]  /*1b180*/  IADD3 R5, P1, R13, UR57, RZ ;  /* 0x000000390d057c10 */ /* 0x004fc6000ff3e0ff */
[----:B------:R2:W-:Y:S01]  /*1b190*/  STL [R1+0x14d8], R6 ;  /* 0x0014d80601007387 */ /* 0x0005e20000100800 */
[----:B------:R-:W-:-:S03]  /*1b1a0*/  UIMAD UR59, UR14, 0x1a, URZ ;  /* 0x0000001a0e3b78a4 */ /* 0x000fc6000f8e023f */
[----:B------:R3:W-:Y:S01]  /*1b1b0*/  STL [R1+0x14e0], R5 ;  /* 0x0014e00501007387 */ /* 0x0007e20000100800 */
[----:B--2---:R-:W-:Y:S02]  /*1b1c0*/  IADD3.X R6, R14, UR58, RZ, P0, !PT ;  /* 0x0000003a0e067c10 */ /* 0x004fe400087fe4ff */
[----:B---3--:R-:W-:-:S03]  /*1b1d0*/  IADD3.X R5, R12, UR58, RZ, P1, !PT ;  /* 0x0000003a0c057c10 */ /* 0x008fc60008ffe4ff */
[----:B------:R2:W-:Y:S04]  /*1b1e0*/  STL [R1+0x14d4], R6 ;  /* 0x0014d40601007387 */ /* 0x0005e80000100800 */
[----:B------:R3:W-:Y:S01]  /*1b1f0*/  STL [R1+0x14dc], R5 ;  /* 0x0014dc0501007387 */ /* 0x0007e20000100800 */
[----:B--2---:R-:W-:Y:S02]  /*1b200*/  IADD3 R6, P0, R15, UR59, RZ ;  /* 0x0000003b0f067c10 */ /* 0x004fe4000ff1e0ff */
[----:B---3--:R-:W-:-:S05]  /*1b210*/  IADD3 R5, P1, R13, UR59, RZ ;  /* 0x0000003b0d057c10 */ /* 0x008fca000ff3e0ff */
[----:B------:R-:W-:Y:S04]  /*1b220*/  STL [R1+0x14f0], R5 ;  /* 0x0014f00501007387 */ /* 0x000fe80000100800 */
[----:B------:R2:W-:Y:S01]  /*1b230*/  STL [R1+0x14e8], R6 ;  /* 0x0014e80601007387 */ /* 0x0005e20000100800 */
[----:B0-----:R-:W-:Y:S01]  /*1b240*/  LOP3.LUT R188, R188, 0x7f, RZ, 0xc0, !PT ;  /* 0x0000007fbcbc7812 */ /* 0x001fe200078ec0ff */
[----:B------:R-:W-:Y:S01]  /*1b250*/  UIADD3 UR28, UR46, 0x8000, URZ ;  /* 0x000080002e1c7890 */ /* 0x000fe2000fffe03f */
[----:B------:R-:W-:Y:S01]  /*1b260*/  CS2R R24, SRZ ;  /* 0x0000000000187805 */ /* 0x000fe2000001ff00 */
[----:B------:R-:W-:Y:S01]  /*1b270*/  USHF.R.U32.HI UR30, URZ, 0x4, UR46 ;  /* 0x000000043f1e7899 */ /* 0x000fe2000801162e */
[C---:B------:R-:W-:Y:S01]  /*1b280*/  LOP3.LUT R18, R188.reuse, 0x10, RZ, 0x3c, !PT ;  /* 0x00000010bc127812 */ /* 0x040fe200078e3cff */
[----:B------:R-:W-:Y:S01]  /*1b290*/  UIMAD UR61, UR14, 0x19, URZ ;  /* 0x000000190e3d78a4 */ /* 0x000fe2000f8e023f */
[C---:B------:R-:W-:Y:S01]  /*1b2a0*/  LOP3.LUT R17, R188.reuse, 0x20, RZ, 0x3c, !PT ;  /* 0x00000020bc117812 */ /* 0x040fe200078e3cff */
[----:B------:R-:W-:Y:S01]  /*1b2b0*/  UIMAD UR8, UR14, 0x18, URZ ;  /* 0x000000180e0878a4 */ /* 0x000fe2000f8e023f */
[----:B------:R-:W-:Y:S01]  /*1b2c0*/  LOP3.LUT R16, R188, 0x30, RZ, 0x3c, !PT ;  /* 0x00000030bc107812 */ /* 0x000fe200078e3cff */
[----:B------:R-:W-:Y:S01]  /*1b2d0*/  UIMAD UR5, UR14, 0x17, URZ ;  /* 0x000000170e0578a4 */ /* 0x000fe2000f8e023f */
[----:B------:R-:W-:Y:S01]  /*1b2e0*/  CS2R R26, SRZ ;  /* 0x00000000001a7805 */ /* 0x000fe2000001ff00 */
        /* <DEDUP_REMOVED lines=12> */
[----:B------:R-:W-:Y:S01]  /*1b3b0*/  USHF.L.U32 UR52, UR14, 0x4, URZ ;  /* 0x000000040e347899 */ /* 0x000fe2000800063f */
        /* <DEDUP_REMOVED lines=22> */
[----:B------:R-:W-:-:S02]  /*1b520*/  CS2R R62, SRZ ;  /* 0x00000000003e7805 */ /* 0x000fc4000001ff00 */
[----:B------:R-:W-:Y:S02]  /*1b530*/  CS2R R64, SRZ ;  /* 0x0000000000407805 */ /* 0x000fe4000001ff00 */
[----:B------:R-:W-:Y:S02]  /*1b540*/  CS2R R66, SRZ ;  /* 0x0000000000427805 */ /* 0x000fe4000001ff00 */
[----:B------:R-:W-:Y:S02]  /*1b550*/  CS2R R68, SRZ ;  /* 0x0000000000447805 */ /* 0x000fe4000001ff00 */
[----:B------:R-:W-:Y:S02]  /*1b560*/  CS2R R70, SRZ ;  /* 0x0000000000467805 */ /* 0x000fe4000001ff00 */
[----:B------:R-:W-:Y:S02]  /*1b570*/  CS2R R72, SRZ ;  /* 0x0000000000487805 */ /* 0x000fe4000001ff00 */
        /* <DEDUP_REMOVED lines=15> */
[----:B------:R-:W-:Y:S01]  /*1b670*/  CS2R R104, SRZ ;  /* 0x0000000000687805 */ /* 0x000fe2000001ff00 */
[----:B------:R-:W-:Y:S01]  /*1b680*/  UMOV UR9, URZ ;  /* 0x0000003f00097c82 */ /* 0x000fe20008000000 */
[----:B------:R-:W-:Y:S01]  /*1b690*/  UMOV UR11, URZ ;  /* 0x0000003f000b7c82 */ /* 0x000fe20008000000 */
[----:B------:R-:W-:Y:S02]  /*1b6a0*/  USHF.L.U32 UR7, UR7, 0x6, URZ ;  /* 0x0000000607077899 */ /* 0x000fe4000800063f */
[----:B------:R-:W-:Y:S02]  /*1b6b0*/  USHF.L.U32 UR32, UR14, 0x2, URZ ;  /* 0x000000020e207899 */ /* 0x000fe4000800063f */
[----:B------:R-:W-:-:S02]  /*1b6c0*/  UIMAD UR33, UR14, 0x3, URZ ;  /* 0x000000030e2178a4 */ /* 0x000fc4000f8e023f */
[----:B------:R-:W-:Y:S02]  /*1b6d0*/  USHF.L.U32 UR36, UR14, 0x1, URZ ;  /* 0x000000010e247899 */ /* 0x000fe4000800063f */
[----:B------:R-:W-:Y:S02]  /*1b6e0*/  USHF.R.S32.HI UR37, URZ, 0x1f, UR14 ;  /* 0x0000001f3f257899 */ /* 0x000fe4000801140e */
[----:B------:R-:W-:Y:S02]  /*1b6f0*/  USHF.L.U32 UR6, UR14, 0x6, URZ ;  /* 0x000000060e067899 */ /* 0x000fe4000800063f */
[----:B------:R-:W-:Y:S02]  /*1b700*/  USHF.R.U32.HI UR28, URZ, 0x4, UR28 ;  /* 0x000000043f1c7899 */ /* 0x000fe4000801161c */
[----:B------:R-:W-:Y:S02]  /*1b710*/  USGXT.U32 UR30, UR30, 0xe ;  /* 0x0000000e1e1e789a */ /* 0x000fe40008000000 */
[----:B------:R-:W-:-:S02]  /*1b720*/  USHF.R.S32.HI UR60, URZ, 0x1f, UR59 ;  /* 0x0000001f3f3c7899 */ /* 0x000fc4000801143b */
[----:B------:R-:W-:Y:S02]  /*1b730*/  USHF.R.S32.HI UR10, URZ, 0x1f, UR61 ;  /* 0x0000001f3f0a7899 */ /* 0x000fe4000801143d */
[----:B------:R-:W-:Y:S02]  /*1b740*/  USHF.R.S32.HI UR39, URZ, 0x1f, UR8 ;  /* 0x0000001f3f277899 */ /* 0x000fe40008011408 */
[----:B------:R-:W-:Y:S02]  /*1b750*/  USHF.R.S32.HI UR35, URZ, 0x1f, UR5 ;  /* 0x0000001f3f237899 */ /* 0x000fe40008011405 */
[----:B------:R-:W-:Y:S02]  /*1b760*/  USHF.R.S32.HI UR49, URZ, 0x1f, UR4 ;  /* 0x0000001f3f317899 */ /* 0x000fe40008011404 */
[----:B------:R-:W-:Y:S02]  /*1b770*/  USHF.R.S32.HI UR13, URZ, 0x1f, UR38 ;  /* 0x0000001f3f0d7899 */ /* 0x000fe40008011426 */
        /* <DEDUP_REMOVED lines=15> */
[----:B------:R-:W-:Y:S01]  /*1b870*/  USHF.R.S32.HI UR58, URZ, 0x1f, UR31 ;  /* 0x0000001f3f3a7899 */ /* 0x000fe2000801141f */
[----:B------:R-:W3:Y:S01]  /*1b880*/  LDL.LU R23, [R1+0xe00] ;  /* 0x000e000001177983 */ /* 0x000ee20000300800 */
[----:B--2---:R-:W-:Y:S01]  /*1b890*/  IADD3.X R6, R14, UR60, RZ, P0, !PT ;  /* 0x0000003c0e067c10 */ /* 0x004fe200087fe4ff */
[----:B------:R-:W-:Y:S01]  /*1b8a0*/  USHF.R.S32.HI UR59, URZ, 0x1f, UR32 ;  /* 0x0000001f3f3b7899 */ /* 0x000fe20008011420 */
[----:B------:R-:W-:Y:S01]  /*1b8b0*/  IADD3.X R5, R12, UR60, RZ, P1, !PT ;  /* 0x0000003c0c057c10 */ /* 0x000fe20008ffe4ff */
[----:B------:R-:W-:Y:S01]  /*1b8c0*/  USHF.R.S32.HI UR60, URZ, 0x1f, UR33 ;  /* 0x0000001f3f3c7899 */ /* 0x000fe20008011421 */
[----:B------:R-:W-:Y:S01]  /*1b8d0*/  LOP3.LUT R4, R4, 0x30, RZ, 0xc0, !PT ;  /* 0x0000003004047812 */ /* 0x000fe200078ec0ff */
[----:B------:R0:W-:Y:S01]  /*1b8e0*/  STL [R1+0x14e4], R6 ;  /* 0x0014e40601007387 */ /* 0x0001e20000100800 */
[----:B------:R-:W-:Y:S01]  /*1b8f0*/  USGXT.U32 UR28, UR28, 0xe ;  /* 0x0000000e1c1c789a */ /* 0x000fe20008000000 */
[----:B------:R-:W-:-:S02]  /*1b900*/  CS2R R106, SRZ ;  /* 0x00000000006a7805 */ /* 0x000fc4000001ff00 */
[----:B------:R-:W-:Y:S01]  /*1b910*/  CS2R R108, SRZ ;  /* 0x00000000006c7805 */ /* 0x000fe2000001ff00 */
[----:B------:R2:W-:Y:S01]  /*1b920*/  STL [R1+0x14ec], R5 ;  /* 0x0014ec0501007387 */ /* 0x0005e20000100800 */
[----:B------:R-:W-:Y:S01]  /*1b930*/  IMAD R4, R188, 0x40, R4 ;  /* 0x00000040bc047824 */ /* 0x000fe200078e0204 */
[----:B------:R-:W-:Y:S02]  /*1b940*/  CS2R R110, SRZ ;  /* 0x00000000006e7805 */ /* 0x000fe4000001ff00 */
[----:B------:R-:W-:Y:S02]  /*1b950*/  CS2R R112, SRZ ;  /* 0x0000000000707805 */ /* 0x000fe4000001ff00 */
[----:B------:R-:W-:Y:S02]  /*1b960*/  CS2R R114, SRZ ;  /* 0x0000000000727805 */ /* 0x000fe4000001ff00 */
[----:B------:R-:W-:Y:S02]  /*1b970*/  CS2R R116, SRZ ;  /* 0x0000000000747805 */ /* 0x000fe4000001ff00 */
[----:B0-----:R-:W-:-:S02]  /*1b980*/  IADD3 R6, P0, R15, UR61, RZ ;  /* 0x0000003d0f067c10 */ /* 0x001fc4000ff1e0ff */
[----:B------:R-:W-:Y:S02]  /*1b990*/  CS2R R118, SRZ ;  /* 0x0000000000767805 */ /* 0x000fe4000001ff00 */
[----:B------:R-:W-:Y:S02]  /*1b9a0*/  CS2R R120, SRZ ;  /* 0x0000000000787805 */ /* 0x000fe4000001ff00 */
[----:B------:R-:W-:Y:S02]  /*1b9b0*/  CS2R R122, SRZ ;  /* 0x00000000007a7805 */ /* 0x000fe4000001ff00 */
[----:B--2---:R-:W-:Y:S01]  /*1b9c0*/  IADD3 R5, P1, R13, UR61, RZ ;  /* 0x0000003d0d057c10 */ /* 0x004fe2000ff3e0ff */
[----:B------:R0:W-:Y:S01]  /*1b9d0*/  STL [R1+0x14f8], R6 ;  /* 0x0014f80601007387 */ /* 0x0001e20000100800 */
[----:B------:R-:W-:Y:S01]  /*1b9e0*/  USHF.R.S32.HI UR61, URZ, 0x1f, UR36 ;  /* 0x0000001f3f3d7899 */ /* 0x000fe20008011424 */
[----:B------:R-:W-:Y:S02]  /*1b9f0*/  CS2R R124, SRZ ;  /* 0x00000000007c7805 */ /* 0x000fe4000001ff00 */
[----:B------:R-:W-:Y:S01]  /*1ba00*/  CS2R R126, SRZ ;  /* 0x00000000007e7805 */ /* 0x000fe2000001ff00 */
[----:B------:R2:W-:Y:S01]  /*1ba10*/  STL [R1+0x1500], R5 ;  /* 0x0015000501007387 */ /* 0x0005e20000100800 */
[----:B------:R-:W-:-:S02]  /*1ba20*/  CS2R R128, SRZ ;  /* 0x0000000000807805 */ /* 0x000fc4000001ff00 */
[----:B------:R-:W-:Y:S02]  /*1ba30*/  CS2R R130, SRZ ;  /* 0x0000000000827805 */ /* 0x000fe4000001ff00 */
[----:B------:R-:W-:Y:S02]  /*1ba40*/  CS2R R132, SRZ ;  /* 0x0000000000847805 */ /* 0x000fe4000001ff00 */
[----:B------:R-:W-:Y:S02]  /*1ba50*/  CS2R R134, SRZ ;  /* 0x0000000000867805 */ /* 0x000fe4000001ff00 */
[----:B------:R-:W-:Y:S02]  /*1ba60*/  CS2R R136, SRZ ;  /* 0x0000000000887805 */ /* 0x000fe4000001ff00 */
[----:B0-----:R-:W-:Y:S02]  /*1ba70*/  IADD3.X R6, R12, UR10, RZ, P1, !PT ;  /* 0x0000000a0c067c10 */ /* 0x001fe40008ffe4ff */
[----:B------:R-:W-:-:S02]  /*1ba80*/  CS2R R138, SRZ ;  /* 0x00000000008a7805 */ /* 0x000fc4000001ff00 */
[----:B------:R-:W-:Y:S02]  /*1ba90*/  CS2R R140, SRZ ;  /* 0x00000000008c7805 */ /* 0x000fe4000001ff00 */
[----:B------:R-:W-:Y:S02]  /*1baa0*/  CS2R R142, SRZ ;  /* 0x00000000008e7805 */ /* 0x000fe4000001ff00 */
[----:B--2---:R-:W-:Y:S01]  /*1bab0*/  IADD3.X R5, R14, UR10, RZ, P0, !PT ;  /* 0x0000000a0e057c10 */ /* 0x004fe200087fe4ff */
[----:B------:R-:W-:Y:S01]  /*1bac0*/  UIADD3 UR10, UP1, UR30, 0x2, URZ ;  /* 0x000000021e0a7890 */ /* 0x000fe2000ff3e03f */
[----:B------:R-:W-:Y:S02]  /*1bad0*/  CS2R R144, SRZ ;  /* 0x0000000000907805 */ /* 0x000fe4000001ff00 */
[----:B------:R-:W-:Y:S02]  /*1bae0*/  CS2R R146, SRZ ;  /* 0x0000000000927805 */ /* 0x000fe4000001ff00 */
[----:B------:R-:W-:Y:S01]  /*1baf0*/  CS2R R148, SRZ ;  /* 0x0000000000947805 */ /* 0x000fe2000001ff00 */
[----:B------:R0:W-:Y:S01]  /*1bb00*/  STL [R1+0x14f4], R5 ;  /* 0x0014f40501007387 */ /* 0x0001e20000100800 */
[----:B------:R-:W-:Y:S01]  /*1bb10*/  UIADD3.X UR11, UR11, -0x7fffffe0, URZ, UP1, !UPT ;  /* 0x800000200b0b7890 */ /* 0x000fe20008ffe43f */
[----:B------:R-:W-:-:S02]  /*1bb20*/  CS2R R150, SRZ ;  /* 0x0000000000967805 */ /* 0x000fc4000001ff00 */
[----:B------:R2:W-:Y:S01]  /*1bb30*/  STL [R1+0x14fc], R6 ;  /* 0x0014fc0601007387 */ /* 0x0005e20000100800 */
[----:B0-----:R-:W-:Y:S02]  /*1bb40*/  IADD3 R5, P5, R15, UR8, RZ ;  /* 0x000000080f057c10 */ /* 0x001fe4000ffbe0ff */
[----:B--2---:R-:W-:-:S03]  /*1bb50*/  IADD3 R6, P1, R13, UR8, RZ ;  /* 0x000000080d067c10 */ /* 0x004fc6000ff3e0ff */
[----:B------:R-:W-:Y:S01]  /*1bb60*/  STL [R1+0x1508], R5 ;  /* 0x0015080501007387 */ /* 0x000fe20000100800 */
[----:B------:R-:W-:Y:S01]  /*1bb70*/  IADD3.X R7, R14, UR39, RZ, P5, !PT ;  /* 0x000000270e077c10 */ /* 0x000fe2000affe4ff */
[----:B------:R-:W-:Y:S02]  /*1bb80*/  UIADD3 UR8, UP0, UR28, 0x2, URZ ;  /* 0x000000021c087890 */ /* 0x000fe4000ff1e03f */
[----:B------:R0:W-:Y:S02]  /*1bb90*/  STL [R1+0x1510], R6 ;  /* 0x0015100601007387 */ /* 0x0001e40000100800 */
[----:B------:R-:W-:Y:S01]  /*1bba0*/  UIADD3.X UR9, UR9, -0x7fffffe0, URZ, UP0, !UPT ;  /* 0x8000002009097890 */ /* 0x000fe200087fe43f */
[----:B0-----:R-:W-:Y:S02]  /*1bbb0*/  IADD3 R6, P0, R15, UR5, RZ ;  /* 0x000000050f067c10 */ /* 0x001fe4000ff1e0ff */
[----:B---3--:R-:W-:-:S05]  /*1bbc0*/  SHF.R.S32.HI R5, RZ, 0x6, R23 ;  /* 0x00000006ff057819 */ /* 0x008fca0000011417 */
[----:B------:R0:W-:Y:S04]  /*1bbd0*/  STL [R1+0x1abc], R5 ;  /* 0x001abc0501007387 */ /* 0x0001e80000100800 */
[----:B------:R-:W-:Y:S04]  /*1bbe0*/  STL [R1+0x1aac], R4 ;  /* 0x001aac0401007387 */ /* 0x000fe80000100800 */
[----:B------:R2:W-:Y:S01]  /*1bbf0*/  STL [R1+0x1518], R6 ;  /* 0x0015180601007387 */ /* 0x0005e20000100800 */
[----:B0-----:R-:W-:Y:S01]  /*1bc00*/  IADD3 R5, P4, R13, UR5, RZ ;  /* 0x000000050d057c10 */ /* 0x001fe2000ff9e0ff */
[----:B------:R-:W-:-:S04]  /*1bc10*/  USHF.R.S32.HI UR5, URZ, 0x1f, UR6 ;  /* 0x0000001f3f057899 */ /* 0x000fc80008011406 */
[----:B------:R0:W-:Y:S01]  /*1bc20*/  STL [R1+0x1520], R5 ;  /* 0x0015200501007387 */ /* 0x0001e20000100800 */
[----:B--2---:R-:W-:-:S05]  /*1bc30*/  IADD3 R6, P3, R15, UR4, RZ ;  /* 0x000000040f067c10 */ /* 0x004fca000ff7e0ff */
[----:B------:R2:W-:Y:S01]  /*1bc40*/  STL [R1+0x1528], R6 ;  /* 0x0015280601007387 */ /* 0x0005e20000100800 */
[----:B0-----:R-:W-:Y:S01]  /*1bc50*/  IADD3 R5, P2, R13, UR4, RZ ;  /* 0x000000040d057c10 */ /* 0x001fe2000ff5e0ff */
[----:B------:R-:W-:-:S04]  /*1bc60*/  USHF.R.S32.HI UR4, URZ, 0x1f, UR7 ;  /* 0x0000001f3f047899 */ /* 0x000fc80008011407 */
[----:B------:R0:W-:Y:S01]  /*1bc70*/  STL [R1+0x1530], R5 ;  /* 0x0015300501007387 */ /* 0x0001e20000100800 */
[----:B--2---:R-:W-:-:S05]  /*1bc80*/  IADD3 R6, P6, R15, UR38, RZ ;  /* 0x000000260f067c10 */ /* 0x004fca000ffde0ff */
[----:B------:R2:W-:Y:S01]  /*1bc90*/  STL [R1+0x1538], R6 ;  /* 0x0015380601007387 */ /* 0x0005e20000100800 */
[----:B0-----:R-:W-:-:S03]  /*1bca0*/  IADD3 R5, P5, R13, UR38, RZ ;  /* 0x000000260d057c10 */ /* 0x001fc6000ffbe0ff */
[----:B------:R0:W-:Y:S04]  /*1bcb0*/  STL [R1+0x1504], R7 ;  /* 0x0015040701007387 */ /* 0x0001e80000100800 */
[----:B------:R3:W-:Y:S01]  /*1bcc0*/  STL [R1+0x1540], R5 ;  /* 0x0015400501007387 */ /* 0x0007e20000100800 */
[----:B--2---:R-:W-:Y:S01]  /*1bcd0*/  IADD3.X R6, R12, UR39, RZ, P1, !PT ;  /* 0x000000270c067c10 */ /* 0x004fe20008ffe4ff */
[----:B------:R-:W-:Y:S01]  /*1bce0*/  UIADD3.64 UR38, UR10, 0x3fe, URZ ;  /* 0x000003fe0a267897 */ /* 0x000fe2000fffe03f */
[----:B0-----:R-:W-:-:S03]  /*1bcf0*/  IADD3.X R7, R14, UR35, RZ, P0, !PT ;  /* 0x000000230e077c10 */ /* 0x001fc600087fe4ff */
[----:B------:R0:W-:Y:S01]  /*1bd00*/  STL [R1+0x150c], R6 ;  /* 0x00150c0601007387 */ /* 0x0001e20000100800 */
[----:B---3--:R-:W-:-:S05]  /*1bd10*/  IADD3 R5, P1, R15, UR34, RZ ;  /* 0x000000220f057c10 */ /* 0x008fca000ff3e0ff */
        /* <DEDUP_REMOVED lines=60> */
[----:B0-----:R-:W-:-:S03]  /*1c0e0*/  LOP3.LUT R7, R4, 0x10, RZ, 0x3c, !PT ;  /* 0x0000001004077812 */ /* 0x001fc600078e3cff */
[----:B------:R0:W-:Y:S01]  /*1c0f0*/  STL [R1+0x157c], R5 ;  /* 0x00157c0501007387 */ /* 0x0001e20000100800 */
[----:B---3--:R-:W-:-:S03]  /*1c100*/  LOP3.LUT R6, R4, 0x20, RZ, 0x3c, !PT ;  /* 0x0000002004067812 */ /* 0x008fc600078e3cff */
[----:B------:R-:W-:Y:S04]  /*1c110*/  STL [R1+0x1ab8], R7 ;  /* 0x001ab80701007387 */ /* 0x000fe80000100800 */
[----:B------:R2:W-:Y:S01]  /*1c120*/  STL [R1+0x1ab4], R6 ;  /* 0x001ab40601007387 */ /* 0x0005e20000100800 */
[----:B0-----:R-:W-:Y:S02]  /*1c130*/  LOP3.LUT R5, R4, 0x30, RZ, 0x3c, !PT ;  /* 0x0000003004057812 */ /* 0x001fe400078e3cff */
[----:B------:R-:W-:-:S03]  /*1c140*/  IADD3 R4, P1, R15, UR15, RZ ;  /* 0x0000000f0f047c10 */ /* 0x000fc6000ff3e0ff */
[----:B------:R0:W-:Y:S01]  /*1c150*/  STL [R1+0x1ab0], R5 ;  /* 0x001ab00501007387 */ /* 0x0001e20000100800 */
[----:B--2---:R-:W-:-:S03]  /*1c160*/  IADD3.X R6, R14, UR40, RZ, P0, !PT ;  /* 0x000000280e067c10 */ /* 0x004fc600087fe4ff */
[----:B------:R2:W-:Y:S04]  /*1c170*/  STL [R1+0x15b8], R4 ;  /* 0x0015b80401007387 */ /* 0x0005e80000100800 */
[----:B------:R3:W-:Y:S01]  /*1c180*/  STL [R1+0x1584], R6 ;  /* 0x0015840601007387 */ /* 0x0007e20000100800 */
[----:B0-----:R-:W-:Y:S02]  /*1c190*/  IADD3 R5, P0, R13, UR15, RZ ;  /* 0x0000000f0d057c10 */ /* 0x001fe4000ff1e0ff */
[----:B--2---:R-:W-:-:S03]  /*1c1a0*/  IADD3.X R4, R12, UR40, RZ, P4, !PT ;  /* 0x000000280c047c10 */ /* 0x004fc6000a7fe4ff */
[----:B------:R0:W-:Y:S01]  /*1c1b0*/  STL [R1+0x15c0], R5 ;  /* 0x0015c00501007387 */ /* 0x0001e20000100800 */
[----:B---3--:R-:W-:-:S03]  /*1c1c0*/  IADD3 R6, P4, R15, UR18, RZ ;  /* 0x000000120f067c10 */ /* 0x008fc6000ff9e0ff */
[----:B------:R2:W-:Y:S04]  /*1c1d0*/  STL [R1+0x158c], R4 ;  /* 0x00158c0401007387 */ /* 0x0005e80000100800 */
[----:B------:R3:W-:Y:S01]  /*1c1e0*/  STL [R1+0x15c8], R6 ;  /* 0x0015c80601007387 */ /* 0x0007e20000100800 */
[----:B0-----:R-:W-:Y:S02]  /*1c1f0*/  IADD3.X R5, R14, UR41, RZ, P3, !PT ;  /* 0x000000290e057c10 */ /* 0x001fe40009ffe4ff */
[----:B--2---:R-:W-:-:S03]  /*1c200*/  IADD3 R4, P3, R13, UR18, RZ ;  /* 0x000000120d047c10 */ /* 0x004fc6000ff7e0ff */
[----:B------:R0:W-:Y:S01]  /*1c210*/  STL [R1+0x1594], R5 ;  /* 0x0015940501007387 */ /* 0x0001e20000100800 */
[----:B---3--:R-:W-:-:S03]  /*1c220*/  IADD3.X R6, R12, UR41, RZ, P2, !PT ;  /* 0x000000290c067c10 */ /* 0x008fc600097fe4ff */
        /* <DEDUP_REMOVED lines=47> */
[----:B------:R-:W-:Y:S01]  /*1c520*/  UMOV UR29, 0x80000020 ;  /* 0x80000020001d7882 */ /* 0x000fe20000000000 */
[----:B---3--:R-:W-:Y:S02]  /*1c530*/  IADD3.X R6, R12, UR54, RZ, P4, !PT ;  /* 0x000000360c067c10 */ /* 0x008fe4000a7fe4ff */
[----:B------:R2:W-:Y:S04]  /*1c540*/  STL [R1+0x1630], R4 ;  /* 0x0016300401007387 */ /* 0x0005e80000100800 */
[----:B------:R3:W-:Y:S01]  /*1c550*/  STL [R1+0x15fc], R6 ;  /* 0x0015fc0601007387 */ /* 0x0007e20000100800 */
[----:B0-----:R-:W-:Y:S02]  /*1c560*/  IADD3 R5, P4, R15, UR31, RZ ;  /* 0x0000001f0f057c10 */ /* 0x001fe4000ff9e0ff */
[----:B--2---:R-:W-:-:S03]  /*1c570*/  IADD3.X R4, R14, UR55, RZ, P3, !PT ;  /* 0x000000370e047c10 */ /* 0x004fc60009ffe4ff */
[----:B------:R0:W-:Y:S01]  /*1c580*/  STL [R1+0x1638], R5 ;  /* 0x0016380501007387 */ /* 0x0001e20000100800 */
[----:B---3--:R-:W-:-:S03]  /*1c590*/  IADD3 R6, P3, R13, UR31, RZ ;  /* 0x0000001f0d067c10 */ /* 0x008fc6000ff7e0ff */
[----:B------:R2:W-:Y:S01]  /*1c5a0*/  STL [R1+0x1604], R4 ;  /* 0x0016040401007387 */ /* 0x0005e20000100800 */
[----:B------:R-:W-:-:S03]  /*1c5b0*/  UMOV UR31, 0x80000020 ;  /* 0x80000020001f7882 */ /* 0x000fc60000000000 */
        /* <DEDUP_REMOVED lines=34> */
[----:B---3--:R-:W-:-:S03]  /*1c7e0*/  IADD3.X R6, R14, UR60, RZ, P5, !PT ;  /* 0x0000003c0e067c10 */ /* 0x008fc6000affe4ff */
[----:B------:R2:W-:Y:S04]  /*1c7f0*/  STL [R1+0x164c], R4 ;  /* 0x00164c0401007387 */ /* 0x0005e80000100800 */
[----:B------:R3:W-:Y:S01]  /*1c800*/  STL [R1+0x1654], R6 ;  /* 0x0016540601007387 */ /* 0x0007e20000100800 */
[----:B0-----:R-:W-:Y:S02]  /*1c810*/  IADD3.X R5, R12, UR60, RZ, P1, !PT ;  /* 0x0000003c0c057c10 */ /* 0x001fe40008ffe4ff */
[----:B--2---:R-:W-:-:S03]  /*1c820*/  IADD3.X R4, R14, UR61, RZ, P0, !PT ;  /* 0x0000003d0e047c10 */ /* 0x004fc600087fe4ff */
[----:B------:R0:W-:Y:S01]  /*1c830*/  STL [R1+0x165c], R5 ;  /* 0x00165c0501007387 */ /* 0x0001e20000100800 */
[----:B---3--:R-:W-:-:S03]  /*1c840*/  IADD3.X R6, R12, UR61, RZ, P4, !PT ;  /* 0x0000003d0c067c10 */ /* 0x008fc6000a7fe4ff */
[----:B------:R2:W-:Y:S04]  /*1c850*/  STL [R1+0x1664], R4 ;  /* 0x0016640401007387 */ /* 0x0005e80000100800 */
[----:B------:R1:W-:Y:S01]  /*1c860*/  STL [R1+0x166c], R6 ;  /* 0x00166c0601007387 */ /* 0x0003e20000100800 */
[----:B0-----:R-:W-:Y:S02]  /*1c870*/  IADD3.X R5, R14, UR37, RZ, P3, !PT ;  /* 0x000000250e057c10 */ /* 0x001fe40009ffe4ff */
[----:B--2---:R-:W-:-:S03]  /*1c880*/  IADD3.X R4, R12, UR37, RZ, P2, !PT ;  /* 0x000000250c047c10 */ /* 0x004fc600097fe4ff */
[----:B------:R1:W-:Y:S04]  /*1c890*/  STL [R1+0x1674], R5 ;  /* 0x0016740501007387 */ /* 0x0003e80000100800 */
[----:B------:R1:W-:Y:S02]  /*1c8a0*/  STL [R1+0x167c], R4 ;  /* 0x00167c0401007387 */ /* 0x0003e40000100800 */
.L_x_2:
[----:B-1----:R-:W2:Y:S01]  /*1c8b0*/  LDL R6, [R1+0xeb8] ;  /* 0x000eb80001067983 */ /* 0x002ea20000100800 */
[----:B------:R-:W2:Y:S03]  /*1c8c0*/  LDC R4, c[0x0][0x230] ;  /* 0x00008c00ff047b82 */ /* 0x000ea60000000800 */
[----:B------:R-:W-:Y:S04]  /*1c8d0*/  STL [R1+0x2048], R81 ;  /* 0x0020485101007387 */ /* 0x000fe80000100800 */
        /* <DEDUP_REMOVED lines=32> */
[----:B0-----:R0:W-:Y:S04]  /*1cae0*/  STL [R1+0x1fc4], R46 ;  /* 0x001fc42e01007387 */ /* 0x0011e80000100800 */
[----:B0-----:R-:W3:Y:S04]  /*1caf0*/  LDL R46, [R1+0x1678] ;  /* 0x00167800012e7983 */ /* 0x001ee80000100800 */
[----:B------:R-:W-:Y:S04]  /*1cb00*/  STL [R1+0x1fc0], R47 ;  /* 0x001fc02f01007387 */ /* 0x000fe80000100800 */
[----:B------:R-:W-:Y:S04]  /*1cb10*/  STL [R1+0x1fbc], R44 ;  /* 0x001fbc2c01007387 */ /* 0x000fe80000100800 */
[----:B------:R-:W-:Y:S04]  /*1cb20*/  STL [R1+0x1fb8], R45 ;  /* 0x001fb82d01007387 */ /* 0x000fe80000100800 */
[----:B------:R-:W-:Y:S04]  /*1cb30*/  STL [R1+0x1fb4], R42 ;  /* 0x001fb42a01007387 */ /* 0x000fe80000100800 */
[----:B------:R-:W-:Y:S04]  /*1cb40*/  STL [R1+0x1fb0], R43 ;  /* 0x001fb02b01007387 */ /* 0x000fe80000100800 */
[----:B------:R0:W-:Y:S04]  /*1cb50*/  STL [R1+0x1fac], R40 ;  /* 0x001fac2801007387 */ /* 0x0001e80000100800 */
[----:B0-----:R-:W4:Y:S04]  /*1cb60*/  LDL R40, [R1+0x167c] ;  /* 0x00167c0001287983 */ /* 0x001f280000100800 */
[----:B------:R-:W-:Y:S04]  /*1cb70*/  STL [R1+0x1fa8], R41 ;  /* 0x001fa82901007387 */ /* 0x000fe80000100800 */
[----:B------:R-:W-:Y:S04]  /*1cb80*/  STL [R1+0x1fa4], R38 ;  /* 0x001fa42601007387 */ /* 0x000fe80000100800 */
[----:B------:R-:W-:Y:S04]  /*1cb90*/  STL [R1+0x1fa0], R39 ;  /* 0x001fa02701007387 */ /* 0x000fe80000100800 */
[----:B------:R-:W-:Y:S04]  /*1cba0*/  STL [R1+0x1f9c], R36 ;  /* 0x001f9c2401007387 */ /* 0x000fe80000100800 */
[----:B------:R-:W-:Y:S04]  /*1cbb0*/  STL [R1+0x1f98], R37 ;  /* 0x001f982501007387 */ /* 0x000fe80000100800 */
[----:B------:R0:W-:Y:S04]  /*1cbc0*/  STL [R1+0x1f94], R34 ;  /* 0x001f942201007387 */ /* 0x0001e80000100800 */
[----:B0-----:R-:W3:Y:S04]  /*1cbd0*/  LDL R34, [R1+0x1674] ;  /* 0x0016740001227983 */ /* 0x001ee80000100800 */
        /* <DEDUP_REMOVED lines=11> */
[----:B------:R-:W3:Y:S04]  /*1cc90*/  LDL.LU R17, [R1+0x1680] ;  /* 0x0016800001117983 */ /* 0x000ee80000300800 */
[----:B------:R-:W3:Y:S04]  /*1cca0*/  LDL.LU R16, [R1+0x1660] ;  /* 0x0016600001107983 */ /* 0x000ee80000300800 */
[----:B------:R0:W-:Y:S04]  /*1ccb0*/  STL [R1+0x1b50], R125 ;  /* 0x001b507d01007387 */ /* 0x0001e80000100800 */
[----:B------:R-:W-:Y:S04]  /*1ccc0*/  STL [R1+0x1b4c], R126 ;  /* 0x001b4c7e01007387 */ /* 0x000fe80000100800 */
[----:B------:R-:W-:Y:S04]  /*1ccd0*/  STL [R1+0x1b48], R127 ;  /* 0x001b487f01007387 */ /* 0x000fe80000100800 */
[----:B------:R-:W-:Y:S04]  /*1cce0*/  STL [R1+0x1b44], R128 ;  /* 0x001b448001007387 */ /* 0x000fe80000100800 */
[----:B------:R-:W-:Y:S04]  /*1ccf0*/  STL [R1+0x1b40], R129 ;  /* 0x001b408101007387 */ /* 0x000fe80000100800 */
[----:B------:R-:W-:Y:S04]  /*1cd00*/  STL [R1+0x1b3c], R130 ;  /* 0x001b3c8201007387 */ /* 0x000fe80000100800 */
[----:B------:R-:W-:Y:S04]  /*1cd10*/  STL [R1+0x1b38], R131 ;  /* 0x001b388301007387 */ /* 0x000fe80000100800 */
[----:B------:R-:W-:Y:S01]  /*1cd20*/  STL [R1+0x1b34], R132 ;  /* 0x001b348401007387 */ /* 0x000fe20000100800 */
[----:B--2---:R-:W-:-:S03]  /*1cd30*/  IMAD R4, R6, -0x40, R4 ;  /* 0xffffffc006047824 */ /* 0x004fc600078e0204 */
        /* <DEDUP_REMOVED lines=16> */
[----:B------:R-:W-:Y:S01]  /*1ce40*/  STL [R1+0x1af0], R149 ;  /* 0x001af09501007387 */ /* 0x000fe20000100800 */
[----:B------:R-:W-:-:S03]  /*1ce50*/  ISETP.GT.AND P0, PT, R4, RZ, PT ;  /* 0x000000ff0400720c */ /* 0x000fc60003f04270 */
[----:B------:R-:W-:Y:S04]  /*1ce60*/  STL [R1+0x1aec], R150 ;  /* 0x001aec9601007387 */ /* 0x000fe80000100800 */
[----:B------:R-:W-:Y:S04]  /*1ce70*/  STL [R1+0x1ae8], R151 ;  /* 0x001ae89701007387 */ /* 0x000fe80000100800 */
[----:B-----5:R-:W-:Y:S04]  /*1ce80*/  STL [R1+0x1acc], R3 ;  /* 0x001acc0301007387 */ /* 0x020fe80000100800 */
[----:B------:R-:W-:Y:S04]  /*1ce90*/  STL [R1+0x1ac8], R2 ;  /* 0x001ac80201007387 */ /* 0x000fe80000100800 */
[----:B------:R-:W-:Y:S04]  /*1cea0*/  STL [R1+0x1ac4], R0 ;  /* 0x001ac40001007387 */ /* 0x000fe80000100800 */
[----:B0-----:R-:W2:Y:S04]  /*1ceb0*/  LDL R125, [R1+0x166c] ;  /* 0x00166c00017d7983 */ /* 0x001ea80000100800 */
[----:B------:R-:W2:Y:S04]  /*1cec0*/  LDL R45, [R1+0x1670] ;  /* 0x00167000012d7983 */ /* 0x000ea80000100800 */
[----:B------:R-:W2:Y:S01]  /*1ced0*/  LDL R42, [R1+0x1664] ;  /* 0x00166400012a7983 */ /* 0x000ea20000100800 */
[----:B------:R-:W-:-:S03]  /*1cee0*/  @P0 IMAD.MOV.U32 R7, RZ, RZ, R12 ;  /* 0x000000ffff070224 */ /* 0x000fc600078e000c */
[----:B------:R-:W2:Y:S04]  /*1cef0*/  LDL R43, [R1+0x165c] ;  /* 0x00165c00012b7983 */ /* 0x000ea80000100800 */
[----:B------:R-:W2:Y:S04]  /*1cf00*/  LDL R44, [R1+0x1654] ;  /* 0x00165400012c7983 */ /* 0x000ea80000100800 */
[----:B------:R-:W2:Y:S01]  /*1cf10*/  LDL R41, [R1+0x1658] ;  /* 0x0016580001297983 */ /* 0x000ea20000100800 */
[----:B------:R-:W-:Y:S01]  /*1cf20*/  ISETP.GT.AND P1, PT, R4, 0x1, PT ;  /* 0x000000010400780c */ /* 0x000fe20003f24270 */
[----:B------:R-:W-:Y:S01]  /*1cf30*/  @P0 IMAD.MOV.U32 R6, RZ, RZ, R13 ;  /* 0x000000ffff060224 */ /* 0x000fe200078e000d */
[----:B------:R-:W-:Y:S01]  /*1cf40*/  PRMT R36, RZ, 0x7610, R36 ;  /* 0x00007610ff247816 */ /* 0x000fe20000000024 */
[----:B------:R-:W-:Y:S01]  /*1cf50*/  STL [R1+0x1d64], R13 ;  /* 0x001d640d01007387 */ /* 0x000fe20000100800 */
[----:B------:R-:W-:-:S03]  /*1cf60*/  PRMT R33, RZ, 0x7610, R33 ;  /* 0x00007610ff217816 */ /* 0x000fc60000000021 */
[----:B------:R0:W-:Y:S04]  /*1cf70*/  STL [R1+0x1d5c], R12 ;  /* 0x001d5c0c01007387 */ /* 0x0001e80000100800 */
[----:B------:R1:W2:Y:S04]  /*1cf80*/  @P0 LDG.E.U8 R36, desc[UR44][R6.64] ;  /* 0x0000002c06240981 */ /* 0x0002a8000c1e1100 */
[----:B0-----:R-:W2:Y:S01]  /*1cf90*/  LDL.LU R12, [R1+0x1668] ;  /* 0x00166800010c7983 */ /* 0x001ea20000300800 */
[----:B-1----:R-:W-:Y:S02]  /*1cfa0*/  @P0 IMAD.MOV.U32 R6, RZ, RZ, R15 ;  /* 0x000000ffff060224 */ /* 0x002fe400078e000f */
[----:B------:R-:W-:Y:S01]  /*1cfb0*/  @P0 IMAD.MOV.U32 R7, RZ, RZ, R14 ;  /* 0x000000ffff070224 */ /* 0x000fe200078e000e */
[----:B------:R-:W-:Y:S01]  /*1cfc0*/  PRMT R23, RZ, 0x7610, R23 ;  /* 0x00007610ff177816 */ /* 0x000fe20000000017 */
[----:B------:R0:W-:Y:S04]  /*1cfd0*/  STL [R1+0x1d58], R14 ;  /* 0x001d580e01007387 */ /* 0x0001e80000100800 */
[----:B------:R4:W2:Y:S04]  /*1cfe0*/  @P0 LDG.E.U8 R33, desc[UR44][R6.64] ;  /* 0x0000002c06210981 */ /* 0x0008a8000c1e1100 */
[----:B------:R-:W2:Y:S01]  /*1cff0*/  LDL R39, [R1+0x1650] ;  /* 0x0016500001277983 */ /* 0x000ea20000100800 */
[----:B------:R-:W-:-:S03]  /*1d000*/  ISETP.GT.AND P0, PT, R4, 0x2, PT ;  /* 0x000000020400780c */ /* 0x000fc60003f04270 */
[----:B------:R-:W2:Y:S01]  /*1d010*/  LDL R126, [R1+0x1644] ;  /* 0x00164400017e7983 */ /* 0x000ea20000100800 */
[----:B------:R-:W-:-:S03]  /*1d020*/  PRMT R32, RZ, 0x7610, R32 ;  /* 0x00007610ff207816 */ /* 0x000fc60000000020 */
[----:B------:R-:W2:Y:S01]  /*1d030*/  LDL R25, [R1+0x1640] ;  /* 0x0016400001197983 */ /* 0x000ea20000100800 */
[----:B------:R-:W-:Y:S01]  /*1d040*/  PRMT R37, RZ, 0x7610, R37 ;  /* 0x00007610ff257816 */ /* 0x000fe20000000025 */
[----:B----4-:R-:W-:Y:S02]  /*1d050*/  @P1 IMAD.MOV.U32 R7, RZ, RZ, R40 ;  /* 0x000000ffff071224 */ /* 0x010fe400078e0028 */
[----:B------:R-:W4:Y:S01]  /*1d060*/  LDL R40, [R1+0x164c] ;  /* 0x00164c0001287983 */ /* 0x000f220000100800 */
[----:B------:R-:W-:Y:S02]  /*1d070*/  PRMT R31, RZ, 0x7610, R31 ;  /* 0x00007610ff1f7816 */ /* 0x000fe4000000001f */
[----:B------:R-:W-:Y:S01]  /*1d080*/  PRMT R20, RZ, 0x7610, R20 ;  /* 0x00007610ff147816 */ /* 0x000fe20000000014 */
[----:B---3--:R-:W-:-:S05]  /*1d090*/  @P1 IMAD.MOV.U32 R6, RZ, RZ, R17 ;  /* 0x000000ffff061224 */ /* 0x008fca00078e0011 */
[----:B------:R1:W3:Y:S02]  /*1d0a0*/  @P1 LDG.E.U8 R23, desc[UR44][R6.64] ;  /* 0x0000002c06171981 */ /* 0x0002e4000c1e1100 */
[----:B-1----:R-:W-:Y:S02]  /*1d0b0*/  @P1 IMAD.MOV.U32 R6, RZ, RZ, R46 ;  /* 0x000000ffff061224 */ /* 0x002fe400078e002e */
[----:B------:R-:W3:Y:S01]  /*1d0c0*/  LDL R46, [R1+0x1648] ;  /* 0x00164800012e7983 */ /* 0x000ee20000100800 */
[----:B------:R-:W-:-:S03]  /*1d0d0*/  @P1 IMAD.MOV.U32 R7, RZ, RZ, R34 ;  /* 0x000000ffff071224 */ /* 0x000fc600078e0022 */
[----:B------:R-:W3:Y:S04]  /*1d0e0*/  LDL R34, [R1+0x163c] ;  /* 0x00163c0001227983 */ /* 0x000ee80000100800 */
[----:B------:R2:W3:Y:S01]  /*1d0f0*/  @P1 LDG.E.U8 R32, desc[UR44][R6.64] ;  /* 0x0000002c06201981 */ /* 0x0004e2000c1e1100 */
[----:B------:R-:W-:Y:S01]  /*1d100*/  ISETP.GT.AND P1, PT, R4, 0x3, PT ;  /* 0x000000030400780c */ /* 0x000fe20003f24270 */
[----:B--2---:R-:W-:Y:S02]  /*1d110*/  @P0 IMAD.MOV.U32 R7, RZ, RZ, R125 ;  /* 0x000000ffff070224 */ /* 0x004fe400078e007d */
[----:B------:R-:W2:Y:S01]  /*1d120*/  LDL R125, [R1+0x1634] ;  /* 0x00163400017d7983 */ /* 0x000ea20000100800 */
[----:B------:R-:W-:-:S05]  /*1d130*/  @P0 IMAD.MOV.U32 R6, RZ, RZ, R45 ;  /* 0x000000ffff060224 */ /* 0x000fca00078e002d */
[----:B------:R1:W2:Y:S02]  /*1d140*/  @P0 LDG.E.U8 R37, desc[UR44][R6.64] ;  /* 0x0000002c06250981 */ /* 0x0002a4000c1e1100 */
[----:B-1----:R-:W-:Y:S02]  /*1d150*/  @P0 IMAD.MOV.U32 R7, RZ, RZ, R42 ;  /* 0x000000ffff070224 */ /* 0x002fe400078e002a */
[----:B------:R-:W2:Y:S01]  /*1d160*/  LDL R42, [R1+0x1638] ;  /* 0x00163800012a7983 */ /* 0x000ea20000100800 */
[----:B------:R-:W-:-:S03]  /*1d170*/  @P0 IMAD.MOV.U32 R6, RZ, RZ, R12 ;  /* 0x000000ffff060224 */ /* 0x000fc600078e000c */
[----:B------:R-:W-:Y:S04]  /*1d180*/  STL [R1+0x1d60], R12 ;  /* 0x001d600c01007387 */ /* 0x000fe80000100800 */
[----:B------:R1:W2:Y:S04]  /*1d190*/  @P0 LDG.E.U8 R31, desc[UR44][R6.64] ;  /* 0x0000002c061f0981 */ /* 0x0002a8000c1e1100 */
[----:B------:R-:W2:Y:S01]  /*1d1a0*/  LDL R45, [R1+0x162c] ;  /* 0x00162c00012d7983 */ /* 0x000ea20000100800 */
[----:B------:R-:W-:Y:S02]  /*1d1b0*/  PRMT R30, RZ, 0x7610, R30 ;  /* 0x00007610ff1e7816 */ /* 0x000fe4000000001e */
[----:B------:R-:W-:Y:S01]  /*1d1c0*/  PRMT R3, RZ, 0x7610, R3 ;  /* 0x00007610ff037816 */ /* 0x000fe20000000003 */
[----:B------:R-:W2:Y:S01]  /*1d1d0*/  LDL R128, [R1+0x1618] ;  /* 0x0016180001807983 */ /* 0x000ea20000100800 */
[----:B-1----:R-:W-:-:S03]  /*1d1e0*/  @P1 IMAD.MOV.U32 R7, RZ, RZ, R43 ;  /* 0x000000ffff071224 */ /* 0x002fc600078e002b */
[----:B------:R-:W2:Y:S01]  /*1d1f0*/  LDL R43, [R1+0x1630] ;  /* 0x00163000012b7983 */ /* 0x000ea20000100800 */
[----:B------:R-:W-:-:S05]  /*1d200*/  @P1 IMAD.MOV.U32 R6, RZ, RZ, R16 ;  /* 0x000000ffff061224 */ /* 0x000fca00078e0010 */
[----:B------:R1:W2:Y:S02]  /*1d210*/  @P1 LDG.E.U8 R20, desc[UR44][R6.64] ;  /* 0x0000002c06141981 */ /* 0x0002a4000c1e1100 */
[----:B-1----:R-:W-:Y:S02]  /*1d220*/  @P1 IMAD.MOV.U32 R6, RZ, RZ, R41 ;  /* 0x000000ffff061224 */ /* 0x002fe400078e0029 */
[----:B------:R-:W2:Y:S01]  /*1d230*/  LDL R41, [R1+0x1628] ;  /* 0x0016280001297983 */ /* 0x000ea20000100800 */
[----:B------:R-:W-:-:S03]  /*1d240*/  @P1 IMAD.MOV.U32 R7, RZ, RZ, R44 ;  /* 0x000000ffff071224 */ /* 0x000fc600078e002c */
[----:B------:R-:W2:Y:S01]  /*1d250*/  LDL R44, [R1+0x1624] ;  /* 0x00162400012c7983 */ /* 0x000ea20000100800 */
[----:B------:R-:W-:-:S03]  /*1d260*/  ISETP.GT.AND P0, PT, R4, 0x4, PT ;  /* 0x000000040400780c */ /* 0x000fc60003f04270 */
[----:B------:R1:W2:Y:S01]  /*1d270*/  @P1 LDG.E.U8 R30, desc[UR44][R6.64] ;  /* 0x0000002c061e1981 */ /* 0x0002a2000c1e1100 */
[----:B------:R-:W-:Y:S02]  /*1d280*/  ISETP.GT.AND P1, PT, R4, 0x5, PT ;  /* 0x000000050400780c */ /* 0x000fe40003f24270 */
[----:B------:R-:W-:-:S07]  /*1d290*/  PRMT R29, RZ, 0x7610, R29 ;  /* 0x00007610ff1d7816 */ /* 0x000fce000000001d */
[----:B-1----:R-:W-:Y:S02]  /*1d2a0*/  @P0 IMAD.MOV.U32 R6, RZ, RZ, R39 ;  /* 0x000000ffff060224 */ /* 0x002fe400078e0027 */
[----:B----4-:R-:W-:Y:S01]  /*1d2b0*/  @P0 IMAD.MOV.U32 R7, RZ, RZ, R40 ;  /* 0x000000ffff070224 */ /* 0x010fe200078e0028 */
[----:B------:R-:W4:Y:S04]  /*1d2c0*/  LDL R39, [R1+0x1620] ;  /* 0x0016200001277983 */ /* 0x000f280000100800 */
[----:B------:R1:W4:Y:S04]  /*1d2d0*/  @P0 LDG.E.U8 R3, desc[UR44][R6.64] ;  /* 0x0000002c06030981 */ /* 0x000328000c1e1100 */
[----:B------:R-:W4:Y:S01]  /*1d2e0*/  LDL R40, [R1+0x161c] ;  /* 0x00161c0001287983 */ /* 0x000f220000100800 */
[----:B-1----:R-:W-:Y:S01]  /*1d2f0*/  @P0 IMAD.MOV.U32 R7, RZ, RZ, R126 ;  /* 0x000000ffff070224 */ /* 0x002fe200078e007e */
[----:B------:R-:W-:-:S02]  /*1d300*/  PRMT R21, RZ, 0x7610, R21 ;  /* 0x00007610ff157816 */ /* 0x000fc40000000015 */
[----:B------:R-:W-:Y:S02]  /*1d310*/  PRMT R27, RZ, 0x7610, R27 ;  /* 0x00007610ff1b7816 */ /* 0x000fe4000000001b */
[----:B------:R-:W-:Y:S01]  /*1d320*/  PRMT R35, RZ, 0x7610, R35 ;  /* 0x00007610ff237816 */ /* 0x000fe20000000023 */
[----:B---3--:R-:W-:Y:S02]  /*1d330*/  @P0 IMAD.MOV.U32 R6, RZ, RZ, R46 ;  /* 0x000000ffff060224 */ /* 0x008fe400078e002e */
[----:B------:R-:W3:Y:S04]  /*1d340*/  LDL R46, [R1+0x160c] ;  /* 0x00160c00012e7983 */ /* 0x000ee80000100800 */
[----:B------:R1:W3:Y:S02]  /*1d350*/  @P0 LDG.E.U8 R29, desc[UR44][R6.64] ;  /* 0x0000002c061d0981 */ /* 0x0002e4000c1e1100 */
[----:B-1----:R-:W-:-:S02]  /*1d360*/  @P1 IMAD.MOV.U32 R7, RZ, RZ, R34 ;  /* 0x000000ffff071224 */ /* 0x002fc400078e0022 */
[----:B------:R-:W-:Y:S01]  /*1d370*/  @P1 IMAD.MOV.U32 R6, RZ, RZ, R25 ;  /* 0x000000ffff061224 */ /* 0x000fe200078e0019 */
[----:B------:R-:W3:Y:S04]  /*1d380*/  LDL R34, [R1+0x1610] ;  /* 0x0016100001227983 */ /* 0x000ee80000100800 */
[----:B------:R-:W3:Y:S01]  /*1d390*/  LDL.LU R25, [R1+0x1614] ;  /* 0x0016140001197983 */ /* 0x000ee20000300800 */
[----:B------:R-:W-:-:S03]  /*1d3a0*/  ISETP.GT.AND P0, PT, R4, 0x6, PT ;  /* 0x000000060400780c */ /* 0x000fc60003f04270 */
[----:B------:R2:W3:Y:S04]  /*1d3b0*/  @P1 LDG.E.U8 R21, desc[UR44][R6.64] ;  /* 0x0000002c06151981 */ /* 0x0004e8000c1e1100 */
[----:B------:R-:W3:Y:S04]  /*1d3c0*/  LDL R127, [R1+0x1604] ;  /* 0x00160400017f7983 */ /* 0x000ee80000100800 */
[----:B------:R-:W3:Y:S01]  /*1d3d0*/  LDL R126, [R1+0x15f4] ;  /* 0x0015f400017e7983 */ /* 0x000ee20000100800 */
[----:B--2---:R-:W-:-:S03]  /*1d3e0*/  @P1 IMAD.MOV.U32 R7, RZ, RZ, R125 ;  /* 0x000000ffff071224 */ /* 0x004fc600078e007d */
[----:B------:R-:W2:Y:S01]  /*1d3f0*/  LDL R125, [R1+0x15fc] ;  /* 0x0015fc00017d7983 */ /* 0x000ea20000100800 */
[----:B------:R-:W-:-:S03]  /*1d400*/  @P1 IMAD.MOV.U32 R6, RZ, RZ, R42 ;  /* 0x000000ffff061224 */ /* 0x000fc600078e002a */
[----:B------:R-:W2:Y:S04]  /*1d410*/  LDL R42, [R1+0x1608] ;  /* 0x00160800012a7983 */ /* 0x000ea80000100800 */
[----:B------:R1:W2:Y:S02]  /*1d420*/  @P1 LDG.E.U8 R27, desc[UR44][R6.64] ;  /* 0x0000002c061b1981 */ /* 0x0002a4000c1e1100 */
[----:B-1----:R-:W-:Y:S02]  /*1d430*/  @P0 IMAD.MOV.U32 R7, RZ, RZ, R45 ;  /* 0x000000ffff070224 */ /* 0x002fe400078e002d */
[----:B------:R-:W-:Y:S01]  /*1d440*/  @P0 IMAD.MOV.U32 R6, RZ, RZ, R43 ;  /* 0x000000ffff060224 */ /* 0x000fe200078e002b */
[----:B------:R-:W-:Y:S01]  /*1d450*/  ISETP.GT.AND P1, PT, R4, 0x7, PT ;  /* 0x000000070400780c */ /* 0x000fe20003f24270 */
[----:B------:R-:W2:Y:S04]  /*1d460*/  LDL R43, [R1+0x1600] ;  /* 0x00160000012b7983 */ /* 0x000ea80000100800 */
[----:B------:R1:W2:Y:S01]  /*1d470*/  @P0 LDG.E.U8 R35, desc[UR44][R6.64] ;  /* 0x0000002c06230981 */ /* 0x0002a2000c1e1100 */
[----:B------:R-:W-:-:S02]  /*1d480*/  PRMT R26, RZ, 0x7610, R26 ;  /* 0x00007610ff1a7816 */ /* 0x000fc4000000001a */
[----:B------:R-:W-:Y:S01]  /*1d490*/  PRMT R5, RZ, 0x7610, R5 ;  /* 0x00007610ff057816 */ /* 0x000fe20000000005 */
[----:B------:R-:W2:Y:S01]  /*1d4a0*/  LDL R45, [R1+0x15e4] ;  /* 0x0015e400012d7983 */ /* 0x000ea20000100800 */
[----:B-1----:R-:W-:-:S03]  /*1d4b0*/  @P0 IMAD.MOV.U32 R6, RZ, RZ, R41 ;  /* 0x000000ffff060224 */ /* 0x002fc600078e0029 */
[----:B------:R-:W2:Y:S01]  /*1d4c0*/  LDL R41, [R1+0x15f8] ;  /* 0x0015f80001297983 */ /* 0x000ea20000100800 */
[----:B------:R-:W-:-:S03]  /*1d4d0*/  @P0 IMAD.MOV.U32 R7, RZ, RZ, R44 ;  /* 0x000000ffff070224 */ /* 0x000fc600078e002c */
[----:B------:R-:W2:Y:S04]  /*1d4e0*/  LDL R44, [R1+0x15ec] ;  /* 0x0015ec00012c7983 */ /* 0x000ea80000100800 */
[----:B------:R4:W2:Y:S01]  /*1d4f0*/  @P0 LDG.E.U8 R26, desc[UR44][R6.64] ;  /* 0x0000002c061a0981 */ /* 0x0008a2000c1e1100 */
[----:B------:R-:W-:Y:S01]  /*1d500*/  ISETP.GT.AND P0, PT, R4, 0x8, PT ;  /* 0x000000080400780c */ /* 0x000fe20003f04270 */
[----:B----4-:R-:W-:Y:S02]  /*1d510*/  @P1 IMAD.MOV.U32 R6, RZ, RZ, R39 ;  /* 0x000000ffff061224 */ /* 0x010fe400078e0027 */
[----:B------:R-:W4:Y:S01]  /*1d520*/  LDL R39, [R1+0x15f0] ;  /* 0x0015f00001277983 */ /* 0x000f220000100800 */
[----:B0-----:R-:W-:Y:S01]  /*1d530*/  PRMT R14, RZ, 0x7610, R14 ;  /* 0x00007610ff0e7816 */ /* 0x001fe2000000000e */
[----:B------:R-:W-:-:S02]  /*1d540*/  @P1 IMAD.MOV.U32 R7, RZ, RZ, R40 ;  /* 0x000000ffff071224 */ /* 0x000fc400078e0028 */
[----:B------:R-:W4:Y:S04]  /*1d550*/  LDL R40, [R1+0x15e8] ;  /* 0x0015e80001287983 */ /* 0x000f280000100800 */
[----:B------:R0:W4:Y:S01]  /*1d560*/  @P1 LDG.E.U8 R5, desc[UR44][R6.64] ;  /* 0x0000002c06051981 */ /* 0x000122000c1e1100 */
[----:B------:R-:W-:Y:S01]  /*1d570*/  PRMT R251, RZ, 0x7610, R251 ;  /* 0x00007610fffb7816 */ /* 0x000fe200000000fb */
[----:B0-----:R-:W-:Y:S01]  /*1d580*/  @P1 IMAD.MOV.U32 R6, RZ, RZ, R128 ;  /* 0x000000ffff061224 */ /* 0x001fe200078e0080 */
[----:B------:R-:W-:Y:S02]  /*1d590*/  PRMT R0, RZ, 0x7610, R0 ;  /* 0x00007610ff007816 */ /* 0x000fe40000000000 */
[----:B------:R-:W-:Y:S02]  /*1d5a0*/  PRMT R19, RZ, 0x7610, R19 ;  /* 0x00007610ff137816 */ /* 0x000fe40000000013 */
[----:B------:R-:W-:Y:S01]  /*1d5b0*/  PRMT R252, RZ, 0x7610, R252 ;  /* 0x00007610fffc7816 */ /* 0x000fe200000000fc */
[----:B---3--:R-:W-:-:S05]  /*1d5c0*/  @P1 IMAD.MOV.U32 R7, RZ, RZ, R25 ;  /* 0x000000ffff071224 */ /* 0x008fca00078e0019 */
[----:B------:R0:W3:Y:S01]  /*1d5d0*/  @P1 LDG.E.U8 R14, desc[UR44][R6.64] ;  /* 0x0000002c060e1981 */ /* 0x0000e2000c1e1100 */
[----:B------:R-:W-:Y:S01]  /*1d5e0*/  ISETP.GT.AND P1, PT, R4, 0x9, PT ;  /* 0x000000090400780c */ /* 0x000fe20003f24270 */
[----:B0-----:R-:W-:Y:S02]  /*1d5f0*/  @P0 IMAD.MOV.U32 R6, RZ, RZ, R34 ;  /* 0x000000ffff060224 */ /* 0x001fe400078e0022 */
[----:B------:R-:W-:Y:S01]  /*1d600*/  @P0 IMAD.MOV.U32 R7, RZ, RZ, R46 ;  /* 0x000000ffff070224 */ /* 0x000fe200078e002e */
[----:B------:R-:W3:Y:S04]  /*1d610*/  LDL R34, [R1+0x15e0] ;  /* 0x0015e00001227983 */ /* 0x000ee80000100800 */
[----:B------:R-:W3:Y:S04]  /*1d620*/  LDL R46, [R1+0x15dc] ;  /* 0x0015dc00012e7983 */ /* 0x000ee80000100800 */
[----:B------:R0:W3:Y:S02]  /*1d630*/  @P0 LDG.E.U8 R251, desc[UR44][R6.64] ;  /* 0x0000002c06fb0981 */ /* 0x0000e4000c1e1100 */
[----:B0-----:R-:W-:Y:S01]  /*1d640*/  @P0 IMAD.MOV.U32 R7, RZ, RZ, R127 ;  /* 0x000000ffff070224 */ /* 0x001fe200078e007f */
[----:B------:R-:W-:Y:S01]  /*1d650*/  PRMT R249, RZ, 0x7610, R249 ;  /* 0x00007610fff97816 */ /* 0x000fe200000000f9 */
[----:B------:R-:W3:Y:S01]  /*1d660*/  LDL R127, [R1+0x15b4] ;  /* 0x0015b400017f7983 */ /* 0x000ee20000100800 */
[----:B--2---:R-:W-:-:S03]  /*1d670*/  @P0 IMAD.MOV.U32 R6, RZ, RZ, R42 ;  /* 0x000000ffff060224 */ /* 0x004fc600078e002a */
[----:B------:R-:W2:Y:S04]  /*1d680*/  LDL R42, [R1+0x15d8] ;  /* 0x0015d800012a7983 */ /* 0x000ea80000100800 */
[----:B------:R0:W2:Y:S02]  /*1d690*/  @P0 LDG.E.U8 R0, desc[UR44][R6.64] ;  /* 0x0000002c06000981 */ /* 0x0000a4000c1e1100 */
[----:B0-----:R-:W-:Y:S02]  /*1d6a0*/  @P1 IMAD.MOV.U32 R7, RZ, RZ, R125 ;  /* 0x000000ffff071224 */ /* 0x001fe400078e007d */
[----:B------:R-:W2:Y:S01]  /*1d6b0*/  LDL R125, [R1+0x15d4] ;  /* 0x0015d400017d7983 */ /* 0x000ea20000100800 */
[----:B------:R-:W-:Y:S01]  /*1d6c0*/  ISETP.GT.AND P0, PT, R4, 0xa, PT ;  /* 0x0000000a0400780c */ /* 0x000fe20003f04270 */
[----:B------:R-:W-:-:S02]  /*1d6d0*/  @P1 IMAD.MOV.U32 R6, RZ, RZ, R43 ;  /* 0x000000ffff061224 */ /* 0x000fc400078e002b */
[----:B------:R-:W2:Y:S04]  /*1d6e0*/  LDL R43, [R1+0x15d0] ;  /* 0x0015d000012b7983 */ /* 0x000ea80000100800 */
[----:B------:R0:W2:Y:S02]  /*1d6f0*/  @P1 LDG.E.U8 R19, desc[UR44][R6.64] ;  /* 0x0000002c06131981 */ /* 0x0000a4000c1e1100 */
[----:B0-----:R-:W-:Y:S02]  /*1d700*/  @P1 IMAD.MOV.U32 R7, RZ, RZ, R126 ;  /* 0x000000ffff071224 */ /* 0x001fe400078e007e */
[----:B------:R-:W2:Y:S01]  /*1d710*/  LDL R126, [R1+0x15cc] ;  /* 0x0015cc00017e7983 */ /* 0x000ea20000100800 */
[----:B------:R-:W-:-:S03]  /*1d720*/  @P1 IMAD.MOV.U32 R6, RZ, RZ, R41 ;  /* 0x000000ffff061224 */ /* 0x000fc600078e0029 */
[----:B------:R-:W2:Y:S04]  /*1d730*/  LDL R41, [R1+0x15c8] ;  /* 0x0015c80001297983 */ /* 0x000ea80000100800 */
[----:B------:R0:W2:Y:S02]  /*1d740*/  @P1 LDG.E.U8 R252, desc[UR44][R6.64] ;  /* 0x0000002c06fc1981 */ /* 0x0000a4000c1e1100 */
[----:B0-----:R-:W-:Y:S02]  /*1d750*/  @P0 IMAD.MOV.U32 R7, RZ, RZ, R44 ;  /* 0x000000ffff070224 */ /* 0x001fe400078e002c */
[----:B------:R-:W2:Y:S01]  /*1d760*/  LDL R44, [R1+0x15c4] ;  /* 0x0015c400012c7983 */ /* 0x000ea20000100800 */
[----:B----4-:R-:W-:Y:S01]  /*1d770*/  @P0 IMAD.MOV.U32 R6, RZ, RZ, R39 ;  /* 0x000000ffff060224 */ /* 0x010fe200078e0027 */
[----:B------:R-:W-:-:S02]  /*1d780*/  ISETP.GT.AND P1, PT, R4, 0xb, PT ;  /* 0x0000000b0400780c */ /* 0x000fc40003f24270 */
[----:B------:R-:W4:Y:S04]  /*1d790*/  LDL R39, [R1+0x15c0] ;  /* 0x0015c00001277983 */ /* 0x000f280000100800 */
[----:B------:R0:W4:Y:S01]  /*1d7a0*/  @P0 LDG.E.U8 R249, desc[UR44][R6.64] ;  /* 0x0000002c06f90981 */ /* 0x000122000c1e1100 */
[----:B------:R-:W-:Y:S01]  /*1d7b0*/  PRMT R250, RZ, 0x7610, R250 ;  /* 0x00007610fffa7816 */ /* 0x000fe200000000fa */
[----:B0-----:R-:W-:Y:S02]  /*1d7c0*/  @P0 IMAD.MOV.U32 R7, RZ, RZ, R45 ;  /* 0x000000ffff070224 */ /* 0x001fe400078e002d */
[----:B------:R-:W4:Y:S01]  /*1d7d0*/  LDL R45, [R1+0x15bc] ;  /* 0x0015bc00012d7983 */ /* 0x000f220000100800 */
[----:B------:R-:W-:-:S03]  /*1d7e0*/  @P0 IMAD.MOV.U32 R6, RZ, RZ, R40 ;  /* 0x000000ffff060224 */ /* 0x000fc600078e0028 */
[----:B------:R-:W4:Y:S04]  /*1d7f0*/  LDL R40, [R1+0x15b8] ;  /* 0x0015b80001287983 */ /* 0x000f280000100800 */
[----:B------:R3:W4:Y:S01]  /*1d800*/  @P0 LDG.E.U8 R250, desc[UR44][R6.64] ;  /* 0x0000002c06fa0981 */ /* 0x000722000c1e1100 */
[----:B------:R-:W-:Y:S02]  /*1d810*/  PRMT R247, RZ, 0x7610, R247 ;  /* 0x00007610fff77816 */ /* 0x000fe400000000f7 */
[----:B------:R-:W-:Y:S02]  /*1d820*/  ISETP.GT.AND P0, PT, R4, 0xc, PT ;  /* 0x0000000c0400780c */ /* 0x000fe40003f04270 */
[----:B------:R-:W-:Y:S02]  /*1d830*/  PRMT R248, RZ, 0x7610, R248 ;  /* 0x00007610fff87816 */ /* 0x000fe400000000f8 */
[----:B------:R-:W-:Y:S01]  /*1d840*/  PRMT R11, RZ, 0x7610, R11 ;  /* 0x00007610ff0b7816 */ /* 0x000fe2000000000b */
[----:B---3--:R-:W-:-:S02]  /*1d850*/  @P1 IMAD.MOV.U32 R7, RZ, RZ, R46 ;  /* 0x000000ffff071224 */ /* 0x008fc400078e002e */
[----:B------:R-:W3:Y:S01]  /*1d860*/  LDL R46, [R1+0x15ac] ;  /* 0x0015ac00012e7983 */ /* 0x000ee20000100800 */
[----:B------:R-:W-:-:S03]  /*1d870*/  @P1 IMAD.MOV.U32 R6, RZ, RZ, R34 ;  /* 0x000000ffff061224 */ /* 0x000fc600078e0022 */
[----:B------:R-:W3:Y:S04]  /*1d880*/  LDL R34, [R1+0x15b0] ;  /* 0x0015b00001227983 */ /* 0x000ee80000100800 */
[----:B------:R2:W3:Y:S02]  /*1d890*/  @P1 LDG.E.U8 R247, desc[UR44][R6.64] ;  /* 0x0000002c06f71981 */ /* 0x0004e4000c1e1100 */
[----:B--2---:R-:W-:Y:S02]  /*1d8a0*/  @P1 IMAD.MOV.U32 R6, RZ, RZ, R42 ;  /* 0x000000ffff061224 */ /* 0x004fe400078e002a */
[----:B------:R-:W2:Y:S01]  /*1d8b0*/  LDL R42, [R1+0x15a8] ;  /* 0x0015a800012a7983 */ /* 0x000ea20000100800 */
[----:B------:R-:W-:-:S03]  /*1d8c0*/  @P1 IMAD.MOV.U32 R7, RZ, RZ, R125 ;  /* 0x000000ffff071224 */ /* 0x000fc600078e007d */
        /* <DEDUP_REMOVED lines=9> */
[----:B------:R-:W-:Y:S01]  /*1d960*/  ISETP.GT.AND P1, PT, R4, 0xd, PT ;  /* 0x0000000d0400780c */ /* 0x000fe20003f24270 */
[----:B------:R-:W-:Y:S01]  /*1d970*/  @P0 IMAD.MOV.U32 R6, RZ, RZ, R41 ;  /* 0x000000ffff060224 */ /* 0x000fe200078e0029 */
[----:B------:R-:W-:Y:S01]  /*1d980*/  PRMT R246, RZ, 0x7610, R246 ;  /* 0x00007610fff67816 */ /* 0x000fe200000000f6 */
[----:B------:R-:W2:Y:S01]  /*1d990*/  LDL R41, [R1+0x1598] ;  /* 0x0015980001297983 */ /* 0x000ea20000100800 */
[----:B------:R-:W-:-:S04]  /*1d9a0*/  PRMT R10, RZ, 0x7610, R10 ;  /* 0x00007610ff0a7816 */ /* 0x000fc8000000000a */
[----:B------:R4:W2:Y:S01]  /*1d9b0*/  @P0 LDG.E.U8 R246, desc[UR44][R6.64] ;  /* 0x0000002c06f60981 */ /* 0x0008a2000c1e1100 */
[----:B------:R-:W-:Y:S02]  /*1d9c0*/  ISETP.GT.AND P0, PT, R4, 0xe, PT ;  /* 0x0000000e0400780c */ /* 0x000fe40003f04270 */
[----:B------:R-:W-:Y:S02]  /*1d9d0*/  PRMT R245, RZ, 0x7610, R245 ;  /* 0x00007610fff57816 */ /* 0x000fe400000000f5 */
[----:B----4-:R-:W-:Y:S02]  /*1d9e0*/  @P1 IMAD.MOV.U32 R6, RZ, RZ, R39 ;  /* 0x000000ffff061224 */ /* 0x010fe400078e0027 */
[----:B------:R-:W-:Y:S01]  /*1d9f0*/  @P1 IMAD.MOV.U32 R7, RZ, RZ, R45 ;  /* 0x000000ffff071224 */ /* 0x000fe200078e002d */
[----:B------:R-:W4:Y:S04]  /*1da00*/  LDL R39, [R1+0x1590] ;  /* 0x0015900001277983 */ /* 0x000f280000100800 */
[----:B------:R0:W4:Y:S04]  /*1da10*/  @P1 LDG.E.U8 R10, desc[UR44][R6.64] ;  /* 0x0000002c060a1981 */ /* 0x000128000c1e1100 */
[----:B------:R-:W4:Y:S01]  /*1da20*/  LDL R45, [R1+0x158c] ;  /* 0x00158c00012d7983 */ /* 0x000f220000100800 */
[----:B0-----:R-:W-:-:S02]  /*1da30*/  @P1 IMAD.MOV.U32 R6, RZ, RZ, R40 ;  /* 0x000000ffff061224 */ /* 0x001fc400078e0028 */
[----:B------:R-:W-:Y:S01]  /*1da40*/  @P1 IMAD.MOV.U32 R7, RZ, RZ, R127 ;  /* 0x000000ffff071224 */ /* 0x000fe200078e007f */
[----:B------:R-:W-:Y:S01]  /*1da50*/  PRMT R9, RZ, 0x7610, R9 ;  /* 0x00007610ff097816 */ /* 0x000fe20000000009 */
[----:B------:R-:W4:Y:S04]  /*1da60*/  LDL R40, [R1+0x1588] ;  /* 0x0015880001287983 */ /* 0x000f280000100800 */
[----:B------:R3:W4:Y:S01]  /*1da70*/  @P1 LDG.E.U8 R245, desc[UR44][R6.64] ;  /* 0x0000002c06f51981 */ /* 0x000722000c1e1100 */
[----:B------:R-:W-:Y:S02]  /*1da80*/  ISETP.GT.AND P1, PT, R4, 0xf, PT ;  /* 0x0000000f0400780c */ /* 0x000fe40003f24270 */
[----:B------:R-:W-:Y:S01]  /*1da90*/  PRMT R244, RZ, 0x7610, R244 ;  /* 0x00007610fff47816 */ /* 0x000fe200000000f4 */
[----:B------:R-:W4:Y:S01]  /*1daa0*/  LDL R127, [R1+0x1564] ;  /* 0x00156400017f7983 */ /* 0x000f220000100800 */
        /* <DEDUP_REMOVED lines=12> */
[----:B------:R-:W-:Y:S01]  /*1db70*/  @P1 IMAD.MOV.U32 R7, RZ, RZ, R126 ;  /* 0x000000ffff071224 */ /* 0x000fe200078e007e */
[----:B------:R-:W-:Y:S01]  /*1db80*/  ISETP.GT.AND P0, PT, R4, 0x10, PT ;  /* 0x000000100400780c */ /* 0x000fe20003f04270 */
[----:B------:R-:W2:Y:S04]  /*1db90*/  LDL R126, [R1+0x1574] ;  /* 0x00157400017e7983 */ /* 0x000ea80000100800 */
[----:B------:R0:W2:Y:S04]  /*1dba0*/  @P1 LDG.E.U8 R8, desc[UR44][R6.64] ;  /* 0x0000002c06081981 */ /* 0x0000a8000c1e1100 */
[----:B------:R-:W2:Y:S01]  /*1dbb0*/  LDL R43, [R1+0x1570] ;  /* 0x00157000012b7983 */ /* 0x000ea20000100800 */
[----:B0-----:R-:W-:-:S03]  /*1dbc0*/  @P1 IMAD.MOV.U32 R7, RZ, RZ, R44 ;  /* 0x000000ffff071224 */ /* 0x001fc600078e002c */
[----:B------:R-:W2:Y:S01]  /*1dbd0*/  LDL R44, [R1+0x156c] ;  /* 0x00156c00012c7983 */ /* 0x000ea20000100800 */
[----:B------:R-:W-:Y:S01]  /*1dbe0*/  PRMT R241, RZ, 0x7610, R241 ;  /* 0x00007610fff17816 */ /* 0x000fe200000000f1 */
[----:B------:R-:W-:Y:S02]  /*1dbf0*/  @P1 IMAD.MOV.U32 R6, RZ, RZ, R41 ;  /* 0x000000ffff061224 */ /* 0x000fe400078e0029 */
[----:B------:R-:W2:Y:S01]  /*1dc00*/  LDL R41, [R1+0x1568] ;  /* 0x0015680001297983 */ /* 0x000ea20000100800 */
[----:B------:R-:W-:-:S03]  /*1dc10*/  PRMT R242, RZ, 0x7610, R242 ;  /* 0x00007610fff27816 */ /* 0x000fc600000000f2 */
[----:B------:R4:W2:Y:S01]  /*1dc20*/  @P1 LDG.E.U8 R241, desc[UR44][R6.64] ;  /* 0x0000002c06f11981 */ /* 0x0008a2000c1e1100 */
[----:B------:R-:W-:Y:S01]  /*1dc30*/  ISETP.GT.AND P1, PT, R4, 0x11, PT ;  /* 0x000000110400780c */ /* 0x000fe20003f24270 */
[----:B----4-:R-:W-:Y:S02]  /*1dc40*/  @P0 IMAD.MOV.U32 R6, RZ, RZ, R39 ;  /* 0x000000ffff060224 */ /* 0x010fe400078e0027 */
[----:B------:R-:W4:Y:S01]  /*1dc50*/  LDL R39, [R1+0x1560] ;  /* 0x0015600001277983 */ /* 0x000f220000100800 */
[----:B------:R-:W-:-:S03]  /*1dc60*/  @P0 IMAD.MOV.U32 R7, RZ, RZ, R45 ;  /* 0x000000ffff070224 */ /* 0x000fc600078e002d */
[----:B------:R-:W4:Y:S04]  /*1dc70*/  LDL R45, [R1+0x155c] ;  /* 0x00155c00012d7983 */ /* 0x000f280000100800 */
[----:B------:R0:W4:Y:S01]  /*1dc80*/  @P0 LDG.E.U8 R242, desc[UR44][R6.64] ;  /* 0x0000002c06f20981 */ /* 0x000122000c1e1100 */
[----:B------:R-:W-:Y:S01]  /*1dc90*/  PRMT R243, RZ, 0x7610, R243 ;  /* 0x00007610fff37816 */ /* 0x000fe200000000f3 */
[----:B0-----:R-:W-:Y:S02]  /*1dca0*/  @P0 IMAD.MOV.U32 R6, RZ, RZ, R40 ;  /* 0x000000ffff060224 */ /* 0x001fe400078e0028 */
[----:B------:R-:W4:Y:S01]  /*1dcb0*/  LDL R40, [R1+0x1558] ;  /* 0x0015580001287983 */ /* 0x000f220000100800 */
[----:B------:R-:W-:Y:S02]  /*1dcc0*/  PRMT R239, RZ, 0x7610, R239 ;  /* 0x00007610ffef7816 */ /* 0x000fe400000000ef */
[----:B------:R-:W-:Y:S01]  /*1dcd0*/  PRMT R240, RZ, 0x7610, R240 ;  /* 0x00007610fff07816 */ /* 0x000fe200000000f0 */
[----:B---3--:R-:W-:-:S02]  /*1dce0*/  @P0 IMAD.MOV.U32 R7, RZ, RZ, R46 ;  /* 0x000000ffff070224 */ /* 0x008fc400078e002e */
[----:B------:R-:W3:Y:S04]  /*1dcf0*/  LDL R46, [R1+0x1554] ;  /* 0x00155400012e7983 */ /* 0x000ee80000100800 */
[----:B------:R0:W3:Y:S01]  /*1dd00*/  @P0 LDG.E.U8 R243, desc[UR44][R6.64] ;  /* 0x0000002c06f30981 */ /* 0x0000e2000c1e1100 */
[----:B------:R-:W-:Y:S01]  /*1dd10*/  ISETP.GT.AND P0, PT, R4, 0x12, PT ;  /* 0x000000120400780c */ /* 0x000fe20003f04270 */
[----:B0-----:R-:W-:Y:S02]  /*1dd20*/  @P1 IMAD.MOV.U32 R6, RZ, RZ, R34 ;  /* 0x000000ffff061224 */ /* 0x001fe400078e0022 */
[----:B------:R-:W3:Y:S01]  /*1dd30*/  LDL R34, [R1+0x1550] ;  /* 0x0015500001227983 */ /* 0x000ee20000100800 */
[----:B--2---:R-:W-:-:S03]  /*1dd40*/  @P1 IMAD.MOV.U32 R7, RZ, RZ, R125 ;  /* 0x000000ffff071224 */ /* 0x004fc600078e007d */
        /* <DEDUP_REMOVED lines=9> */
[----:B------:R-:W-:Y:S01]  /*1dde0*/  PRMT R237, RZ, 0x7610, R237 ;  /* 0x00007610ffed7816 */ /* 0x000fe200000000ed */
[----:B------:R-:W-:Y:S01]  /*1ddf0*/  @P0 IMAD.MOV.U32 R6, RZ, RZ, R43 ;  /* 0x000000ffff060224 */ /* 0x000fe200078e002b */
[----:B------:R-:W-:Y:S01]  /*1de00*/  ISETP.GT.AND P1, PT, R4, 0x13, PT ;  /* 0x000000130400780c */ /* 0x000fe20003f24270 */
[----:B------:R-:W2:Y:S01]  /*1de10*/  LDL R43, [R1+0x1540] ;  /* 0x00154000012b7983 */ /* 0x000ea20000100800 */
[----:B------:R-:W-:-:S03]  /*1de20*/  PRMT R238, RZ, 0x7610, R238 ;  /* 0x00007610ffee7816 */ /* 0x000fc600000000ee */
[----:B------:R0:W2:Y:S01]  /*1de30*/  @P0 LDG.E.U8 R237, desc[UR44][R6.64] ;  /* 0x0000002c06ed0981 */ /* 0x0000a2000c1e1100 */
[----:B------:R-:W-:Y:S01]  /*1de40*/  PRMT R235, RZ, 0x7610, R235 ;  /* 0x00007610ffeb7816 */ /* 0x000fe200000000eb */
[----:B0-----:R-:W-:Y:S02]  /*1de50*/  @P0 IMAD.MOV.U32 R6, RZ, RZ, R41 ;  /* 0x000000ffff060224 */ /* 0x001fe400078e0029 */
[----:B------:R-:W-:Y:S01]  /*1de60*/  @P0 IMAD.MOV.U32 R7, RZ, RZ, R127 ;  /* 0x000000ffff070224 */ /* 0x000fe200078e007f */
[----:B------:R-:W2:Y:S04]  /*1de70*/  LDL R41, [R1+0x1538] ;  /* 0x0015380001297983 */ /* 0x000ea80000100800 */
[----:B------:R4:W2:Y:S01]  /*1de80*/  @P0 LDG.E.U8 R238, desc[UR44][R6.64] ;  /* 0x0000002c06ee0981 */ /* 0x0008a2000c1e1100 */
[----:B------:R-:W-:-:S02]  /*1de90*/  ISETP.GT.AND P0, PT, R4, 0x14, PT ;  /* 0x000000140400780c */ /* 0x000fc40003f04270 */
[----:B------:R-:W-:Y:S01]  /*1dea0*/  PRMT R236, RZ, 0x7610, R236 ;  /* 0x00007610ffec7816 */ /* 0x000fe200000000ec */
[----:B------:R-:W2:Y:S01]  /*1deb0*/  LDL R127, [R1+0x1514] ;  /* 0x00151400017f7983 */ /* 0x000ea20000100800 */
[----:B----4-:R-:W-:Y:S02]  /*1dec0*/  @P1 IMAD.MOV.U32 R7, RZ, RZ, R45 ;  /* 0x000000ffff071224 */ /* 0x010fe400078e002d */
[----:B------:R-:W-:Y:S01]  /*1ded0*/  @P1 IMAD.MOV.U32 R6, RZ, RZ, R39 ;  /* 0x000000ffff061224 */ /* 0x000fe200078e0027 */
[----:B------:R-:W4:Y:S04]  /*1dee0*/  LDL R45, [R1+0x1534] ;  /* 0x00153400012d7983 */ /* 0x000f280000100800 */
[----:B------:R0:W4:Y:S04]  /*1def0*/  @P1 LDG.E.U8 R235, desc[UR44][R6.64] ;  /* 0x0000002c06eb1981 */ /* 0x000128000c1e1100 */
[----:B------:R-:W4:Y:S01]  /*1df00*/  LDL R39, [R1+0x1530] ;  /* 0x0015300001277983 */ /* 0x000f220000100800 */
[----:B0-----:R-:W-:Y:S01]  /*1df10*/  @P1 IMAD.MOV.U32 R6, RZ, RZ, R40 ;  /* 0x000000ffff061224 */ /* 0x001fe200078e0028 */
[----:B------:R-:W-:-:S02]  /*1df20*/  PRMT R233, RZ, 0x7610, R233 ;  /* 0x00007610ffe97816 */ /* 0x000fc400000000e9 */
[----:B------:R-:W4:Y:S01]  /*1df30*/  LDL R40, [R1+0x1528] ;  /* 0x0015280001287983 */ /* 0x000f220000100800 */
[----:B------:R-:W-:Y:S01]  /*1df40*/  PRMT R234, RZ, 0x7610, R234 ;  /* 0x00007610ffea7816 */ /* 0x000fe200000000ea */
[----:B---3--:R-:W-:Y:S02]  /*1df50*/  @P1 IMAD.MOV.U32 R7, RZ, RZ, R46 ;  /* 0x000000ffff071224 */ /* 0x008fe400078e002e */
[----:B------:R-:W3:Y:S04]  /*1df60*/  LDL R46, [R1+0x152c] ;  /* 0x00152c00012e7983 */ /* 0x000ee80000100800 */
[----:B------:R0:W3:Y:S01]  /*1df70*/  @P1 LDG.E.U8 R236, desc[UR44][R6.64] ;  /* 0x0000002c06ec1981 */ /* 0x0000e2000c1e1100 */
[----:B------:R-:W-:Y:S01]  /*1df80*/  ISETP.GT.AND P1, PT, R4, 0x15, PT ;  /* 0x000000150400780c */ /* 0x000fe20003f24270 */
[----:B0-----:R-:W-:-:S02]  /*1df90*/  @P0 IMAD.MOV.U32 R6, RZ, RZ, R34 ;  /* 0x000000ffff060224 */ /* 0x001fc400078e0022 */
        /* <DEDUP_REMOVED lines=16> */
[----:B------:R0:W2:Y:S02]  /*1e0a0*/  @P1 LDG.E.U8 R231, desc[UR44][R6.64] ;  /* 0x0000002c06e71981 */ /* 0x0000a4000c1e1100 */
[----:B0-----:R-:W-:Y:S02]  /*1e0b0*/  @P1 IMAD.MOV.U32 R6, RZ, RZ, R41 ;  /* 0x000000ffff061224 */ /* 0x001fe400078e0029 */
[----:B------:R-:W2:Y:S01]  /*1e0c0*/  LDL R41, [R1+0x1508] ;  /* 0x0015080001297983 */ /* 0x000ea20000100800 */
[----:B------:R-:W-:Y:S01]  /*1e0d0*/  PRMT R229, RZ, 0x7610, R229 ;  /* 0x00007610ffe57816 */ /* 0x000fe200000000e5 */
[----:B----4-:R-:W-:Y:S02]  /*1e0e0*/  @P1 IMAD.MOV.U32 R7, RZ, RZ, R45 ;  /* 0x000000ffff071224 */ /* 0x010fe400078e002d */
[----:B------:R-:W4:Y:S04]  /*1e0f0*/  LDL R45, [R1+0x1504] ;  /* 0x00150400012d7983 */ /* 0x000f280000100800 */
[----:B------:R0:W4:Y:S01]  /*1e100*/  @P1 LDG.E.U8 R232, desc[UR44][R6.64] ;  /* 0x0000002c06e81981 */ /* 0x000122000c1e1100 */
[----:B------:R-:W-:Y:S01]  /*1e110*/  ISETP.GT.AND P1, PT, R4, 0x17, PT ;  /* 0x000000170400780c */ /* 0x000fe20003f24270 */
[----:B0-----:R-:W-:-:S02]  /*1e120*/  @P0 IMAD.MOV.U32 R6, RZ, RZ, R39 ;  /* 0x000000ffff060224 */ /* 0x001fc400078e0027 */
[----:B------:R-:W4:Y:S01]  /*1e130*/  LDL R39, [R1+0x1500] ;  /* 0x0015000001277983 */ /* 0x000f220000100800 */
[----:B------:R-:W-:Y:S02]  /*1e140*/  PRMT R230, RZ, 0x7610, R230 ;  /* 0x00007610ffe67816 */ /* 0x000fe400000000e6 */
[----:B------:R-:W-:Y:S02]  /*1e150*/  PRMT R227, RZ, 0x7610, R227 ;  /* 0x00007610ffe37816 */ /* 0x000fe400000000e3 */
[----:B------:R-:W-:Y:S01]  /*1e160*/  PRMT R228, RZ, 0x7610, R228 ;  /* 0x00007610ffe47816 */ /* 0x000fe200000000e4 */
[----:B---3--:R-:W-:Y:S02]  /*1e170*/  @P0 IMAD.MOV.U32 R7, RZ, RZ, R46 ;  /* 0x000000ffff070224 */ /* 0x008fe400078e002e */
[----:B------:R-:W3:Y:S04]  /*1e180*/  LDL R46, [R1+0x14fc] ;  /* 0x0014fc00012e7983 */ /* 0x000ee80000100800 */
[----:B------:R0:W3:Y:S02]  /*1e190*/  @P0 LDG.E.U8 R229, desc[UR44][R6.64] ;  /* 0x0000002c06e50981 */ /* 0x0000e4000c1e1100 */
[----:B0-----:R-:W-:-:S02]  /*1e1a0*/  @P0 IMAD.MOV.U32 R6, RZ, RZ, R40 ;  /* 0x000000ffff060224 */ /* 0x001fc400078e0028 */
[----:B------:R-:W3:Y:S01]  /*1e1b0*/  LDL R40, [R1+0x14f8] ;  /* 0x0014f80001287983 */ /* 0x000ee20000100800 */
[----:B--2---:R-:W-:-:S03]  /*1e1c0*/  @P0 IMAD.MOV.U32 R7, RZ, RZ, R125 ;  /* 0x000000ffff070224 */ /* 0x004fc600078e007d */
[----:B------:R-:W2:Y:S04]  /*1e1d0*/  LDL R125, [R1+0x14f4] ;  /* 0x0014f400017d7983 */ /* 0x000ea80000100800 */
[----:B------:R0:W2:Y:S01]  /*1e1e0*/  @P0 LDG.E.U8 R230, desc[UR44][R6.64] ;  /* 0x0000002c06e60981 */ /* 0x0000a2000c1e1100 */
[----:B------:R-:W-:Y:S01]  /*1e1f0*/  ISETP.GT.AND P0, PT, R4, 0x18, PT ;  /* 0x000000180400780c */ /* 0x000fe20003f04270 */
[----:B0-----:R-:W-:Y:S02]  /*1e200*/  @P1 IMAD.MOV.U32 R6, RZ, RZ, R34 ;  /* 0x000000ffff061224 */ /* 0x001fe400078e0022 */
[----:B------:R-:W2:Y:S01]  /*1e210*/  LDL R34, [R1+0x14f0] ;  /* 0x0014f00001227983 */ /* 0x000ea20000100800 */
[----:B------:R-:W-:-:S03]  /*1e220*/  @P1 IMAD.MOV.U32 R7, RZ, RZ, R126 ;  /* 0x000000ffff071224 */ /* 0x000fc600078e007e */
[----:B------:R-:W2:Y:S04]  /*1e230*/  LDL R126, [R1+0x14ec] ;  /* 0x0014ec00017e7983 */ /* 0x000ea80000100800 */
[----:B------:R0:W2:Y:S02]  /*1e240*/  @P1 LDG.E.U8 R227, desc[UR44][R6.64] ;  /* 0x0000002c06e31981 */ /* 0x0000a4000c1e1100 */
[----:B0-----:R-:W-:Y:S02]  /*1e250*/  @P1 IMAD.MOV.U32 R6, RZ, RZ, R42 ;  /* 0x000000ffff061224 */ /* 0x001fe400078e002a */
[----:B------:R-:W-:Y:S01]  /*1e260*/  @P1 IMAD.MOV.U32 R7, RZ, RZ, R127 ;  /* 0x000000ffff071224 */ /* 0x000fe200078e007f */
[----:B------:R-:W2:Y:S04]  /*1e270*/  LDL R42, [R1+0x14e8] ;  /* 0x0014e800012a7983 */ /* 0x000ea80000100800 */
[----:B------:R0:W2:Y:S01]  /*1e280*/  @P1 LDG.E.U8 R228, desc[UR44][R6.64] ;  /* 0x0000002c06e41981 */ /* 0x0000a2000c1e1100 */
[----:B------:R-:W-:-:S02]  /*1e290*/  PRMT R225, RZ, 0x7610, R225 ;  /* 0x00007610ffe17816 */ /* 0x000fc400000000e1 */
[----:B------:R-:W-:Y:S01]  /*1e2a0*/  PRMT R226, RZ, 0x7610, R226 ;  /* 0x00007610ffe27816 */ /* 0x000fe200000000e2 */
[----:B------:R-:W2:Y:S01]  /*1e2b0*/  LDL R127, [R1+0x14c4] ;  /* 0x0014c400017f7983 */ /* 0x000ea20000100800 */
[----:B0-----:R-:W-:-:S03]  /*1e2c0*/  @P0 IMAD.MOV.U32 R7, RZ, RZ, R44 ;  /* 0x000000ffff070224 */ /* 0x001fc600078e002c */
[----:B------:R-:W2:Y:S01]  /*1e2d0*/  LDL R44, [R1+0x14e4] ;  /* 0x0014e400012c7983 */ /* 0x000ea20000100800 */
[----:B------:R-:W-:Y:S01]  /*1e2e0*/  @P0 IMAD.MOV.U32 R6, RZ, RZ, R43 ;  /* 0x000000ffff060224 */ /* 0x000fe200078e002b */
[----:B------:R-:W-:Y:S02]  /*1e2f0*/  ISETP.GT.AND P1, PT, R4, 0x19, PT ;  /* 0x000000190400780c */ /* 0x000fe40003f24270 */
[----:B------:R-:W2:Y:S04]  /*1e300*/  LDL R43, [R1+0x14e0] ;  /* 0x0014e000012b7983 */ /* 0x000ea80000100800 */
[----:B------:R0:W2:Y:S02]  /*1e310*/  @P0 LDG.E.U8 R225, desc[UR44][R6.64] ;  /* 0x0000002c06e10981 */ /* 0x0000a4000c1e1100 */
[----:B0-----:R-:W-:Y:S01]  /*1e320*/  @P0 IMAD.MOV.U32 R6, RZ, RZ, R41 ;  /* 0x000000ffff060224 */ /* 0x001fe200078e0029 */
[----:B------:R-:W-:Y:S01]  /*1e330*/  PRMT R223, RZ, 0x7610, R223 ;  /* 0x00007610ffdf7816 */ /* 0x000fe200000000df */
[----:B------:R-:W2:Y:S01]  /*1e340*/  LDL R41, [R1+0x14d8] ;  /* 0x0014d80001297983 */ /* 0x000ea20000100800 */
[----:B----4-:R-:W-:-:S03]  /*1e350*/  @P0 IMAD.MOV.U32 R7, RZ, RZ, R45 ;  /* 0x000000ffff070224 */ /* 0x010fc600078e002d */
[----:B------:R-:W4:Y:S04]  /*1e360*/  LDL R45, [R1+0x14dc] ;  /* 0x0014dc00012d7983 */ /* 0x000f280000100800 */
[----:B------:R0:W4:Y:S01]  /*1e370*/  @P0 LDG.E.U8 R226, desc[UR44][R6.64] ;  /* 0x0000002c06e20981 */ /* 0x000122000c1e1100 */
[----:B------:R-:W-:Y:S01]  /*1e380*/  ISETP.GT.AND P0, PT, R4, 0x1a, PT ;  /* 0x0000001a0400780c */ /* 0x000fe20003f04270 */
[----:B0-----:R-:W-:Y:S02]  /*1e390*/  @P1 IMAD.MOV.U32 R6, RZ, RZ, R39 ;  /* 0x000000ffff061224 */ /* 0x001fe400078e0027 */
[----:B------:R-:W4:Y:S01]  /*1e3a0*/  LDL R39, [R1+0x14d0] ;  /* 0x0014d00001277983 */ /* 0x000f220000100800 */
[----:B------:R-:W-:Y:S02]  /*1e3b0*/  PRMT R224, RZ, 0x7610, R224 ;  /* 0x00007610ffe07816 */ /* 0x000fe400000000e0 */
[----:B------:R-:W-:Y:S01]  /*1e3c0*/  PRMT R221, RZ, 0x7610, R221 ;  /* 0x00007610ffdd7816 */ /* 0x000fe200000000dd */
[----:B---3--:R-:W-:-:S02]  /*1e3d0*/  @P1 IMAD.MOV.U32 R7, RZ, RZ, R46 ;  /* 0x000000ffff071224 */ /* 0x008fc400078e002e */
[----:B------:R-:W3:Y:S04]  /*1e3e0*/  LDL R46, [R1+0x14d4] ;  /* 0x0014d400012e7983 */ /* 0x000ee80000100800 */
[----:B------:R0:W3:Y:S02]  /*1e3f0*/  @P1 LDG.E.U8 R223, desc[UR44][R6.64] ;  /* 0x0000002c06df1981 */ /* 0x0000e4000c1e1100 */
        /* <DEDUP_REMOVED lines=12> */
[----:B------:R-:W-:-:S03]  /*1e4c0*/  @P0 IMAD.MOV.U32 R6, RZ, RZ, R42 ;  /* 0x000000ffff060224 */ /* 0x000fc600078e002a */
[----:B------:R-:W2:Y:S01]  /*1e4d0*/  LDL R42, [R1+0x14b8] ;  /* 0x0014b800012a7983 */ /* 0x000ea20000100800 */
[----:B------:R-:W-:Y:S02]  /*1e4e0*/  ISETP.GT.AND P1, PT, R4, 0x1b, PT ;  /* 0x0000001b0400780c */ /* 0x000fe40003f24270 */
[----:B------:R-:W-:Y:S02]  /*1e4f0*/  PRMT R222, RZ, 0x7610, R222 ;  /* 0x00007610ffde7816 */ /* 0x000fe400000000de */
[----:B------:R-:W-:-:S04]  /*1e500*/  PRMT R219, RZ, 0x7610, R219 ;  /* 0x00007610ffdb7816 */ /* 0x000fc800000000db */
[----:B------:R4:W2:Y:S01]  /*1e510*/  @P0 LDG.E.U8 R222, desc[UR44][R6.64] ;  /* 0x0000002c06de0981 */ /* 0x0008a2000c1e1100 */
[----:B------:R-:W-:-:S04]  /*1e520*/  ISETP.GT.AND P0, PT, R4, 0x1c, PT ;  /* 0x0000001c0400780c */ /* 0x000fc80003f04270 */
[----:B----4-:R-:W-:Y:S02]  /*1e530*/  @P1 IMAD.MOV.U32 R7, RZ, RZ, R45 ;  /* 0x000000ffff071224 */ /* 0x010fe400078e002d */
[----:B------:R-:W-:Y:S01]  /*1e540*/  @P1 IMAD.MOV.U32 R6, RZ, RZ, R43 ;  /* 0x000000ffff061224 */ /* 0x000fe200078e002b */
[----:B------:R-:W4:Y:S04]  /*1e550*/  LDL R45, [R1+0x14ac] ;  /* 0x0014ac00012d7983 */ /* 0x000f280000100800 */
[----:B------:R-:W4:Y:S04]  /*1e560*/  LDL R43, [R1+0x14b0] ;  /* 0x0014b000012b7983 */ /* 0x000f280000100800 */
[----:B------:R0:W4:Y:S01]  /*1e570*/  @P1 LDG.E.U8 R219, desc[UR44][R6.64] ;  /* 0x0000002c06db1981 */ /* 0x000122000c1e1100 */
[----:B------:R-:W-:-:S02]  /*1e580*/  PRMT R220, RZ, 0x7610, R220 ;  /* 0x00007610ffdc7816 */ /* 0x000fc400000000dc */
[----:B------:R-:W-:Y:S01]  /*1e590*/  PRMT R217, RZ, 0x7610, R217 ;  /* 0x00007610ffd97816 */ /* 0x000fe200000000d9 */
[----:B0-----:R-:W-:Y:S02]  /*1e5a0*/  @P1 IMAD.MOV.U32 R6, RZ, RZ, R41 ;  /* 0x000000ffff061224 */ /* 0x001fe400078e0029 */
[----:B------:R-:W4:Y:S01]  /*1e5b0*/  LDL R41, [R1+0x14a8] ;  /* 0x0014a80001297983 */ /* 0x000f220000100800 */
[----:B------:R-:W-:Y:S02]  /*1e5c0*/  PRMT R218, RZ, 0x7610, R218 ;  /* 0x00007610ffda7816 */ /* 0x000fe400000000da */
        /* <DEDUP_REMOVED lines=26> */
[----:B------:R-:W-:-:S03]  /*1e770*/  ISETP.GT.AND P0, PT, R4, 0x1e, PT ;  /* 0x0000001e0400780c */ /* 0x000fc60003f04270 */
[----:B------:R4:W2:Y:S01]  /*1e780*/  @P1 LDG.E.U8 R216, desc[UR44][R6.64] ;  /* 0x0000002c06d81981 */ /* 0x0008a2000c1e1100 */
[----:B------:R-:W-:Y:S02]  /*1e790*/  ISETP.GT.AND P1, PT, R4, 0x1f, PT ;  /* 0x0000001f0400780c */ /* 0x000fe40003f24270 */
[----:B------:R-:W-:-:S07]  /*1e7a0*/  PRMT R214, RZ, 0x7610, R214 ;  /* 0x00007610ffd67816 */ /* 0x000fce00000000d6 */
[----:B----4-:R-:W-:Y:S02]  /*1e7b0*/  @P0 IMAD.MOV.U32 R7, RZ, RZ, R45 ;  /* 0x000000ffff070224 */ /* 0x010fe400078e002d */
[----:B------:R-:W4:Y:S01]  /*1e7c0*/  LDL R45, [R1+0x1484] ;  /* 0x00148400012d7983 */ /* 0x000f220000100800 */
[----:B------:R-:W-:-:S03]  /*1e7d0*/  @P0 IMAD.MOV.U32 R6, RZ, RZ, R43 ;  /* 0x000000ffff060224 */ /* 0x000fc600078e002b */
[----:B------:R-:W4:Y:S04]  /*1e7e0*/  LDL R43, [R1+0x1480] ;  /* 0x00148000012b7983 */ /* 0x000f280000100800 */
[----:B------:R0:W4:Y:S02]  /*1e7f0*/  @P0 LDG.E.U8 R212, desc[UR44][R6.64] ;  /* 0x0000002c06d40981 */ /* 0x000124000c1e1100 */
[----:B0-----:R-:W-:Y:S02]  /*1e800*/  @P0 IMAD.MOV.U32 R6, RZ, RZ, R41 ;  /* 0x000000ffff060224 */ /* 0x001fe400078e0029 */
[----:B------:R-:W4:Y:S01]  /*1e810*/  LDL R41, [R1+0x1478] ;  /* 0x0014780001297983 */ /* 0x000f220000100800 */
[----:B------:R-:W-:Y:S02]  /*1e820*/  PRMT R208, RZ, 0x7610, R208 ;  /* 0x00007610ffd07816 */ /* 0x000fe400000000d0 */
[----:B------:R-:W-:-:S02]  /*1e830*/  PRMT R210, RZ, 0x7610, R210 ;  /* 0x00007610ffd27816 */ /* 0x000fc400000000d2 */
[----:B------:R-:W-:Y:S01]  /*1e840*/  PRMT R211, RZ, 0x7610, R211 ;  /* 0x00007610ffd37816 */ /* 0x000fe200000000d3 */
[----:B---3--:R-:W-:Y:S02]  /*1e850*/  @P0 IMAD.MOV.U32 R7, RZ, RZ, R46 ;  /* 0x000000ffff070224 */ /* 0x008fe400078e002e */
        /* <DEDUP_REMOVED lines=20> */
[C---:B------:R-:W-:Y:S02]  /*1e9a0*/  ISETP.GT.AND P1, PT, R4.reuse, 0x21, PT ;  /* 0x000000210400780c */ /* 0x040fe40003f24270 */
[----:B------:R-:W-:Y:S01]  /*1e9b0*/  PRMT R213, RZ, 0x7610, R213 ;  /* 0x00007610ffd57816 */ /* 0x000fe200000000d5 */
[----:B----4-:R-:W-:Y:S01]  /*1e9c0*/  @P0 IMAD.MOV.U32 R7, RZ, RZ, R45 ;  /* 0x000000ffff070224 */ /* 0x010fe200078e002d */
[----:B------:R-:W-:Y:S01]  /*1e9d0*/  PRMT R207, RZ, 0x7610, R207 ;  /* 0x00007610ffcf7816 */ /* 0x000fe200000000cf */
[----:B------:R-:W4:Y:S04]  /*1e9e0*/  LDL R45, [R1+0x1454] ;  /* 0x00145400012d7983 */ /* 0x000f280000100800 */
[----:B------:R0:W4:Y:S01]  /*1e9f0*/  @P0 LDG.E.U8 R213, desc[UR44][R6.64] ;  /* 0x0000002c06d50981 */ /* 0x000122000c1e1100 */
[----:B------:R-:W-:-:S02]  /*1ea00*/  ISETP.GT.AND P0, PT, R4, 0x22, PT ;  /* 0x000000220400780c */ /* 0x000fc40003f04270 */
[----:B------:R-:W-:Y:S01]  /*1ea10*/  PRMT R209, RZ, 0x7610, R209 ;  /* 0x00007610ffd17816 */ /* 0x000fe200000000d1 */
[----:B0-----:R-:W-:Y:S02]  /*1ea20*/  @P1 IMAD.MOV.U32 R6, RZ, RZ, R43 ;  /* 0x000000ffff061224 */ /* 0x001fe400078e002b */
        /* <DEDUP_REMOVED lines=8> */
[----:B------:R-:W-:Y:S01]  /*1eab0*/  @P1 IMAD.MOV.U32 R7, RZ, RZ, R127 ;  /* 0x000000ffff071224 */ /* 0x000fe200078e007f */
[----:B------:R-:W3:Y:S04]  /*1eac0*/  LDL R41, [R1+0x1448] ;  /* 0x0014480001297983 */ /* 0x000ee80000100800 */
[----:B------:R0:W3:Y:S01]  /*1ead0*/  @P1 LDG.E.U8 R209, desc[UR44][R6.64] ;  /* 0x0000002c06d11981 */ /* 0x0000e2000c1e1100 */
[----:B------:R-:W-:Y:S02]  /*1eae0*/  ISETP.GT.AND P1, PT, R4, 0x23, PT ;  /* 0x000000230400780c */ /* 0x000fe40003f24270 */
[----:B------:R-:W-:Y:S01]  /*1eaf0*/  PRMT R204, RZ, 0x7610, R204 ;  /* 0x00007610ffcc7816 */ /* 0x000fe200000000cc */
[----:B------:R-:W3:Y:S01]  /*1eb00*/  LDL R127, [R1+0x1424] ;  /* 0x00142400017f7983 */ /* 0x000ee20000100800 */
[----:B0-----:R-:W-:-:S03]  /*1eb10*/  @P0 IMAD.MOV.U32 R6, RZ, RZ, R39 ;  /* 0x000000ffff060224 */ /* 0x001fc600078e0027 */
        /* <DEDUP_REMOVED lines=55> */
[----:B----4-:R-:W-:Y:S02]  /*1ee90*/  @P0 IMAD.MOV.U32 R6, RZ, RZ, R45 ;  /* 0x000000ffff060224 */ /* 0x010fe400078e002d */
[----:B------:R-:W-:Y:S01]  /*1eea0*/  @P0 IMAD.MOV.U32 R7, RZ, RZ, R127 ;  /* 0x000000ffff070224 */ /* 0x000fe200078e007f */
[----:B------:R-:W4:Y:S04]  /*1eeb0*/  LDL R45, [R1+0x13f8] ;  /* 0x0013f800012d7983 */ /* 0x000f280000100800 */
[----:B------:R0:W4:Y:S01]  /*1eec0*/  @P0 LDG.E.U8 R198, desc[UR44][R6.64] ;  /* 0x0000002c06c60981 */ /* 0x000122000c1e1100 */
[----:B------:R-:W-:-:S02]  /*1eed0*/  ISETP.GT.AND P0, PT, R4, 0x28, PT ;  /* 0x000000280400780c */ /* 0x000fc40003f04270 */
[----:B------:R-:W-:Y:S01]  /*1eee0*/  PRMT R196, RZ, 0x7610, R196 ;  /* 0x00007610ffc47816 */ /* 0x000fe200000000c4 */
[----:B------:R-:W4:Y:S01]  /*1eef0*/  LDL R127, [R1+0x13d4] ;  /* 0x0013d400017f7983 */ /* 0x000f220000100800 */
[----:B0-----:R-:W-:-:S03]  /*1ef00*/  @P1 IMAD.MOV.U32 R6, RZ, RZ, R43 ;  /* 0x000000ffff061224 */ /* 0x001fc600078e002b */
[----:B------:R-:W4:Y:S01]  /*1ef10*/  LDL R43, [R1+0x13f0] ;  /* 0x0013f000012b7983 */ /* 0x000f220000100800 */
        /* <DEDUP_REMOVED lines=29> */
[----:B----4-:R-:W-:Y:S02]  /*1f0f0*/  @P1 IMAD.MOV.U32 R6, RZ, RZ, R45 ;  /* 0x000000ffff061224 */ /* 0x010fe400078e002d */
[----:B------:R-:W4:Y:S01]  /*1f100*/  LDL R45, [R1+0x13c8] ;  /* 0x0013c800012d7983 */ /* 0x000f220000100800 */
[----:B------:R-:W-:Y:S02]  /*1f110*/  PRMT R189, RZ, 0x7610, R189 ;  /* 0x00007610ffbd7816 */ /* 0x000fe400000000bd */
[----:B------:R-:W-:Y:S02]  /*1f120*/  PRMT R190, RZ, 0x7610, R190 ;  /* 0x00007610ffbe7816 */ /* 0x000fe400000000be */
        /* <DEDUP_REMOVED lines=31> */
[----:B------:R-:W-:Y:S01]  /*1f320*/  ISETP.GT.AND P1, PT, R4, 0x2d, PT ;  /* 0x0000002d0400780c */ /* 0x000fe20003f24270 */
[----:B------:R-:W-:Y:S02]  /*1f330*/  @P0 IMAD.MOV.U32 R6, RZ, RZ, R34 ;  /* 0x000000ffff060224 */ /* 0x000fe400078e0022 */
[----:B------:R-:W2:Y:S04]  /*1f340*/  LDL R34, [R1+0x13a0] ;  /* 0x0013a00001227983 */ /* 0x000ea80000100800 */
[----:B------:R4:W2:Y:S02]  /*1f350*/  @P0 LDG.E.U8 R184, desc[UR44][R6.64] ;  /* 0x0000002c06b80981 */ /* 0x0008a4000c1e1100 */
[----:B----4-:R-:W-:Y:S01]  /*1f360*/  @P0 IMAD.MOV.U32 R6, RZ, RZ, R45 ;  /* 0x000000ffff060224 */ /* 0x010fe200078e002d */
[----:B------:R-:W-:Y:S01]  /*1f370*/  PRMT R182, RZ, 0x7610, R182 ;  /* 0x00007610ffb67816 */ /* 0x000fe200000000b6 */
[----:B------:R-:W4:Y:S01]  /*1f380*/  LDL R45, [R1+0x1398] ;  /* 0x00139800012d7983 */ /* 0x000f220000100800 */
[----:B------:R-:W-:-:S02]  /*1f390*/  PRMT R183, RZ, 0x7610, R183 ;  /* 0x00007610ffb77816 */ /* 0x000fc400000000b7 */
[----:B------:R-:W-:Y:S01]  /*1f3a0*/  PRMT R179, RZ, 0x7610, R179 ;  /* 0x00007610ffb37816 */ /* 0x000fe200000000b3 */
[----:B---3--:R-:W-:Y:S02]  /*1f3b0*/  @P0 IMAD.MOV.U32 R7, RZ, RZ, R46 ;  /* 0x000000ffff070224 */ /* 0x008fe400078e002e */
[----:B------:R-:W3:Y:S04]  /*1f3c0*/  LDL R46, [R1+0x139c] ;  /* 0x00139c00012e7983 */ /* 0x000ee80000100800 */
[----:B------:R0:W4:Y:S01]  /*1f3d0*/  @P0 LDG.E.U8 R185, desc[UR44][R6.64] ;  /* 0x0000002c06b90981 */ /* 0x000122000c1e1100 */
[----:B------:R-:W-:Y:S01]  /*1f3e0*/  ISETP.GT.AND P0, PT, R4, 0x2e, PT ;  /* 0x0000002e0400780c */ /* 0x000fe20003f04270 */
[----:B0-----:R-:W-:Y:S02]  /*1f3f0*/  @P1 IMAD.MOV.U32 R6, RZ, RZ, R43 ;  /* 0x000000ffff061224 */ /* 0x001fe400078e002b */
[----:B------:R-:W4:Y:S01]  /*1f400*/  LDL R43, [R1+0x1390] ;  /* 0x00139000012b7983 */ /* 0x000f220000100800 */
        /* <DEDUP_REMOVED lines=22> */
[----:B0-----:R-:W-:Y:S02]  /*1f570*/  @P1 IMAD.MOV.U32 R6, RZ, RZ, R34 ;  /* 0x000000ffff061224 */ /* 0x001fe400078e0022 */
[----:B------:R-:W2:Y:S01]  /*1f580*/  LDL R34, [R1+0x1370] ;  /* 0x0013700001227983 */ /* 0x000ea20000100800 */
[----:B------:R-:W-:Y:S02]  /*1f590*/  PRMT R177, RZ, 0x7610, R177 ;  /* 0x00007610ffb17816 */ /* 0x000fe400000000b1 */
[----:B------:R-:W-:Y:S02]  /*1f5a0*/  PRMT R178, RZ, 0x7610, R178 ;  /* 0x00007610ffb27816 */ /* 0x000fe400000000b2 */
[----:B------:R-:W-:Y:S02]  /*1f5b0*/  PRMT R180, RZ, 0x7610, R180 ;  /* 0x00007610ffb47816 */ /* 0x000fe400000000b4 */
[----:B------:R-:W-:Y:S01]  /*1f5c0*/  PRMT R174, RZ, 0x7610, R174 ;  /* 0x00007610ffae7816 */ /* 0x000fe200000000ae */
[----:B---3--:R-:W-:-:S02]  /*1f5d0*/  @P1 IMAD.MOV.U32 R7, RZ, RZ, R46 ;  /* 0x000000ffff071224 */ /* 0x008fc400078e002e */
[----:B------:R-:W3:Y:S04]  /*1f5e0*/  LDL R46, [R1+0x136c] ;  /* 0x00136c00012e7983 */ /* 0x000ee80000100800 */
[----:B------:R4:W3:Y:S02]  /*1f5f0*/  @P1 LDG.E.U8 R175, desc[UR44][R6.64] ;  /* 0x0000002c06af1981 */ /* 0x0008e4000c1e1100 */
[----:B----4-:R-:W-:Y:S02]  /*1f600*/  @P1 IMAD.MOV.U32 R6, RZ, RZ, R45 ;  /* 0x000000ffff061224 */ /* 0x010fe400078e002d */
[----:B------:R-:W4:Y:S01]  /*1f610*/  LDL R45, [R1+0x1368] ;  /* 0x00136800012d7983 */ /* 0x000f220000100800 */
        /* <DEDUP_REMOVED lines=27> */
[----:B------:R-:W-:-:S09]  /*1f7d0*/  ISETP.GT.AND P1, PT, R4, 0x33, PT ;  /* 0x000000330400780c */ /* 0x000fd20003f24270 */
        /* <DEDUP_REMOVED lines=13> */
[----:B------:R0:W4:Y:S02]  /*1f8b0*/  @P0 LDG.E.U8 R173, desc[UR44][R6.64] ;  /* 0x0000002c06ad0981 */ /* 0x000124000c1e1100 */
[----:B0-----:R-:W-:Y:S02]  /*1f8c0*/  @P1 IMAD.MOV.U32 R6, RZ, RZ, R43 ;  /* 0x000000ffff061224 */ /* 0x001fe400078e002b */
[----:B------:R-:W4:Y:S01]  /*1f8d0*/  LDL R43, [R1+0x1330] ;  /* 0x00133000012b7983 */ /* 0x000f220000100800 */
[----:B------:R-:W-:Y:S01]  /*1f8e0*/  ISETP.GT.AND P0, PT, R4, 0x34, PT ;  /* 0x000000340400780c */ /* 0x000fe20003f04270 */
[----:B------:R-:W-:-:S02]  /*1f8f0*/  @P1 IMAD.MOV.U32 R7, RZ, RZ, R126 ;  /* 0x000000ffff071224 */ /* 0x000fc400078e007e */
[----:B------:R-:W4:Y:S04]  /*1f900*/  LDL R126, [R1+0x132c] ;  /* 0x00132c00017e7983 */ /* 0x000f280000100800 */
[----:B------:R0:W4:Y:S02]  /*1f910*/  @P1 LDG.E.U8 R170, desc[UR44][R6.64] ;  /* 0x0000002c06aa1981 */ /* 0x000124000c1e1100 */
[----:B0-----:R-:W-:Y:S02]  /*1f920*/  @P1 IMAD.MOV.U32 R6, RZ, RZ, R41 ;  /* 0x000000ffff061224 */ /* 0x001fe400078e0029 */
[----:B------:R-:W4:Y:S01]  /*1f930*/  LDL R41, [R1+0x1328] ;  /* 0x0013280001297983 */ /* 0x000f220000100800 */
[----:B------:R-:W-:-:S03]  /*1f940*/  @P1 IMAD.MOV.U32 R7, RZ, RZ, R44 ;  /* 0x000000ffff071224 */ /* 0x000fc600078e002c */
        /* <DEDUP_REMOVED lines=9> */
[----:B------:R-:W-:Y:S02]  /*1f9e0*/  ISETP.GT.AND P1, PT, R4, 0x35, PT ;  /* 0x000000350400780c */ /* 0x000fe40003f24270 */
[----:B------:R-:W-:-:S02]  /*1f9f0*/  PRMT R169, RZ, 0x7610, R169 ;  /* 0x00007610ffa97816 */ /* 0x000fc400000000a9 */
[----:B------:R-:W-:Y:S02]  /*1fa00*/  PRMT R166, RZ, 0x7610, R166 ;  /* 0x00007610ffa67816 */ /* 0x000fe400000000a6 */
[----:B------:R-:W-:Y:S02]  /*1fa10*/  PRMT R167, RZ, 0x7610, R167 ;  /* 0x00007610ffa77816 */ /* 0x000fe400000000a7 */
[----:B------:R-:W-:Y:S02]  /*1fa20*/  PRMT R164, RZ, 0x7610, R164 ;  /* 0x00007610ffa47816 */ /* 0x000fe400000000a4 */
        /* <DEDUP_REMOVED lines=11> */
[----:B----4-:R-:W-:Y:S02]  /*1fae0*/  @P1 IMAD.MOV.U32 R6, RZ, RZ, R45 ;  /* 0x000000ffff061224 */ /* 0x010fe400078e002d */
[----:B------:R-:W-:Y:S01]  /*1faf0*/  @P1 IMAD.MOV.U32 R7, RZ, RZ, R127 ;  /* 0x000000ffff071224 */ /* 0x000fe200078e007f */
[----:B------:R-:W4:Y:S04]  /*1fb00*/  LDL R45, [R1+0x1308] ;  /* 0x00130800012d7983 */ /* 0x000f280000100800 */
[----:B------:R0:W4:Y:S01]  /*1fb10*/  @P1 LDG.E.U8 R167, desc[UR44][R6.64] ;  /* 0x0000002c06a71981 */ /* 0x000122000c1e1100 */
[----:B------:R-:W-:-:S03]  /*1fb20*/  PRMT R163, RZ, 0x7610, R163 ;  /* 0x00007610ffa37816 */ /* 0x000fc600000000a3 */
[----:B------:R-:W4:Y:S01]  /*1fb30*/  LDL R127, [R1+0x12e4] ;  /* 0x0012e400017f7983 */ /* 0x000f220000100800 */
[----:B0-----:R-:W-:Y:S02]  /*1fb40*/  @P0 IMAD.MOV.U32 R6, RZ, RZ, R43 ;  /* 0x000000ffff060224 */ /* 0x001fe400078e002b */
[----:B------:R-:W-:Y:S01]  /*1fb50*/  @P0 IMAD.MOV.U32 R7, RZ, RZ, R126 ;  /* 0x000000ffff070224 */ /* 0x000fe200078e007e */
[----:B------:R-:W4:Y:S04]  /*1fb60*/  LDL R43, [R1+0x1300] ;  /* 0x00130000012b7983 */ /* 0x000f280000100800 */
[----:B------:R-:W4:Y:S04]  /*1fb70*/  LDL R126, [R1+0x1304] ;  /* 0x00130400017e7983 */ /* 0x000f280000100800 */
[----:B------:R0:W4:Y:S01]  /*1fb80*/  @P0 LDG.E.U8 R164, desc[UR44][R6.64] ;  /* 0x0000002c06a40981 */ /* 0x000122000c1e1100 */
[----:B------:R-:W-:Y:S01]  /*1fb90*/  ISETP.GT.AND P1, PT, R4, 0x37, PT ;  /* 0x000000370400780c */ /* 0x000fe20003f24270 */
[----:B0-----:R-:W-:-:S02]  /*1fba0*/  @P0 IMAD.MOV.U32 R6, RZ, RZ, R41 ;  /* 0x000000ffff060224 */ /* 0x001fc400078e0029 */
        /* <DEDUP_REMOVED lines=26> */
[----:B------:R-:W4:Y:S01]  /*1fd50*/  LDL R45, [R1+0x12d8] ;  /* 0x0012d800012d7983 */ /* 0x000f220000100800 */
[----:B------:R-:W-:-:S03]  /*1fd60*/  @P0 IMAD.MOV.U32 R7, RZ, RZ, R126 ;  /* 0x000000ffff070224 */ /* 0x000fc600078e007e */
[----:B------:R-:W4:Y:S04]  /*1fd70*/  LDL R126, [R1+0x12d4] ;  /* 0x0012d400017e7983 */ /* 0x000f280000100800 */
[----:B------:R0:W4:Y:S02]  /*1fd80*/  @P0 LDG.E.U8 R161, desc[UR44][R6.64] ;  /* 0x0000002c06a10981 */ /* 0x000124000c1e1100 */
[----:B0-----:R-:W-:Y:S02]  /*1fd90*/  @P1 IMAD.MOV.U32 R6, RZ, RZ, R43 ;  /* 0x000000ffff061224 */ /* 0x001fe400078e002b */
[----:B------:R-:W4:Y:S01]  /*1fda0*/  LDL R43, [R1+0x12d0] ;  /* 0x0012d000012b7983 */ /* 0x000f220000100800 */
[----:B------:R-:W-:-:S03]  /*1fdb0*/  @P1 IMAD.MOV.U32 R7, RZ, RZ, R44 ;  /* 0x000000ffff071224 */ /* 0x000fc600078e002c */
[----:B------:R-:W4:Y:S01]  /*1fdc0*/  LDL R44, [R1+0x12cc] ;  /* 0x0012cc00012c7983 */ /* 0x000f220000100800 */
[----:B------:R-:W-:-:S03]  /*1fdd0*/  ISETP.GT.AND P0, PT, R4, 0x3a, PT ;  /* 0x0000003a0400780c */ /* 0x000fc60003f04270 */
[----:B------:R0:W4:Y:S02]  /*1fde0*/  @P1 LDG.E.U8 R158, desc[UR44][R6.64] ;  /* 0x0000002c069e1981 */ /* 0x000124000c1e1100 */
[----:B0-----:R-:W-:Y:S02]  /*1fdf0*/  @P1 IMAD.MOV.U32 R6, RZ, RZ, R41 ;  /* 0x000000ffff061224 */ /* 0x001fe400078e0029 */
[----:B------:R-:W4:Y:S01]  /*1fe00*/  LDL R41, [R1+0x12c8] ;  /* 0x0012c80001297983 */ /* 0x000f220000100800 */
[----:B------:R-:W-:-:S03]  /*1fe10*/  @P1 IMAD.MOV.U32 R7, RZ, RZ, R42 ;  /* 0x000000ffff071224 */ /* 0x000fc600078e002a */
[----:B------:R-:W4:Y:S04]  /*1fe20*/  LDL R42, [R1+0x12c4] ;  /* 0x0012c400012a7983 */ /* 0x000f280000100800 */
[----:B------:R0:W4:Y:S02]  /*1fe30*/  @P1 LDG.E.U8 R159, desc[UR44][R6.64] ;  /* 0x0000002c069f1981 */ /* 0x000124000c1e1100 */
[----:B0-----:R-:W-:Y:S02]  /*1fe40*/  @P0 IMAD.MOV.U32 R6, RZ, RZ, R39 ;  /* 0x000000ffff060224 */ /* 0x001fe400078e0027 */
[----:B------:R-:W-:Y:S01]  /*1fe50*/  @P0 IMAD.MOV.U32 R7, RZ, RZ, R40 ;  /* 0x000000ffff070224 */ /* 0x000fe200078e0028 */
[----:B------:R-:W4:Y:S04]  /*1fe60*/  LDL R39, [R1+0x12c0] ;  /* 0x0012c00001277983 */ /* 0x000f280000100800 */
[----:B------:R-:W4:Y:S01]  /*1fe70*/  LDL R40, [R1+0x12bc] ;  /* 0x0012bc0001287983 */ /* 0x000f220000100800 */
[----:B------:R-:W-:-:S02]  /*1fe80*/  PRMT R156, RZ, 0x7610, R156 ;  /* 0x00007610ff9c7816 */ /* 0x000fc4000000009c */
[----:B------:R-:W-:Y:S02]  /*1fe90*/  ISETP.GT.AND P1, PT, R4, 0x3b, PT ;  /* 0x0000003b0400780c */ /* 0x000fe40003f24270 */
[----:B------:R-:W-:Y:S02]  /*1fea0*/  PRMT R157, RZ, 0x7610, R157 ;  /* 0x00007610ff9d7816 */ /* 0x000fe4000000009d */
[----:B------:R0:W4:Y:S02]  /*1feb0*/  @P0 LDG.E.U8 R156, desc[UR44][R6.64] ;  /* 0x0000002c069c0981 */ /* 0x000124000c1e1100 */
[----:B0-----:R-:W-:Y:S01]  /*1fec0*/  @P0 IMAD.MOV.U32 R7, RZ, RZ, R127 ;  /* 0x000000ffff070224 */ /* 0x001fe200078e007f */
[----:B------:R-:W-:Y:S02]  /*1fed0*/  PRMT R154, RZ, 0x7610, R154 ;  /* 0x00007610ff9a7816 */ /* 0x000fe4000000009a */
        /* <DEDUP_REMOVED lines=12> */
[----:B----4-:R-:W-:Y:S02]  /*1ffa0*/  @P1 IMAD.MOV.U32 R6, RZ, RZ, R45 ;  /* 0x000000ffff061224 */ /* 0x010fe400078e002d */
[----:B------:R-:W4:Y:S01]  /*1ffb0*/  LDL R45, [R1+0x12ac] ;  /* 0x0012ac00012d7983 */ /* 0x000f220000100800 */
[----:B------:R-:W-:-:S05]  /*1ffc0*/  @P1 IMAD.MOV.U32 R7, RZ, RZ, R126 ;  /* 0x000000ffff071224 */ /* 0x000fca00078e007e */
        /* <DEDUP_REMOVED lines=16> */
[----:B------:R-:W-:Y:S02]  /*200d0*/  PRMT R22, RZ, 0x7610, R22 ;  /* 0x00007610ff167816 */ /* 0x000fe40000000016 */
[----:B------:R-:W-:-:S04]  /*200e0*/  LOP3.LUT R23, R23, 0xffff, RZ, 0xc0, !PT ;  /* 0x0000ffff17177812 */ /* 0x000fc800078ec0ff */
[----:B------:R0:W4:Y:S01]  /*200f0*/  @P1 LDG.E.U8 R22, desc[UR44][R6.64] ;  /* 0x0000002c06161981 */ /* 0x000122000c1e1100 */
[----:B------:R-:W-:Y:S02]  /*20100*/  ISETP.GT.AND P0, PT, R4, 0x3e, PT ;  /* 0x0000003e0400780c */ /* 0x000fe40003f04270 */
[----:B0-----:R-:W-:-:S04]  /*20110*/  LOP3.LUT R6, R36, 0xffff, RZ, 0xc0, !PT ;  /* 0x0000ffff24067812 */ /* 0x001fc800078ec0ff */
[--C-:B------:R-:W-:Y:S02]  /*20120*/  PRMT R36, R6, 0x3340, R23.reuse ;  /* 0x0000334006247816 */ /* 0x100fe40000000017 */
[----:B------:R-:W-:Y:S02]  /*20130*/  PRMT R23, RZ, 0x7610, R23 ;  /* 0x00007610ff177816 */ /* 0x000fe40000000017 */
[----:B------:R-:W-:Y:S02]  /*20140*/  LOP3.LUT R20, R20, 0xffff, RZ, 0xc0, !PT ;  /* 0x0000ffff14147812 */ /* 0x000fe400078ec0ff */
[----:B------:R-:W-:Y:S02]  /*20150*/  LOP3.LUT R21, R21, 0xffff, RZ, 0xc0, !PT ;  /* 0x0000ffff15157812 */ /* 0x000fe400078ec0ff */
[----:B------:R-:W-:Y:S01]  /*20160*/  LOP3.LUT R5, R5, 0xffff, RZ, 0xc0, !PT ;  /* 0x0000ffff05057812 */ /* 0x000fe200078ec0ff */
[----:B---3--:R-:W-:Y:S01]  /*20170*/  @P1 IMAD.MOV.U32 R6, RZ, RZ, R46 ;  /* 0x000000ffff061224 */ /* 0x008fe200078e002e */
[----:B------:R-:W-:-:S02]  /*20180*/  LOP3.LUT R251, R251, 0xffff, RZ, 0xc0, !PT ;  /* 0x0000fffffbfb7812 */ /* 0x000fc400078ec0ff */
[----:B------:R-:W-:-:S04]  /*20190*/  LOP3.LUT R19, R19, 0xffff, RZ, 0xc0, !PT ;  /* 0x0000ffff13137812 */ /* 0x000fc800078ec0ff */
[--C-:B------:R-:W-:Y:S02]  /*201a0*/  PRMT R251, R251, 0x3340, R19.reuse ;  /* 0x00003340fbfb7816 */ /* 0x100fe40000000013 */
[----:B------:R-:W-:Y:S02]  /*201b0*/  PRMT R19, RZ, 0x7610, R19 ;  /* 0x00007610ff137816 */ /* 0x000fe40000000013 */
[----:B------:R-:W-:Y:S02]  /*201c0*/  LOP3.LUT R11, R11, 0xffff, RZ, 0xc0, !PT ;  /* 0x0000ffff0b0b7812 */ /* 0x000fe400078ec0ff */
[----:B------:R-:W-:Y:S02]  /*201d0*/  LOP3.LUT R10, R10, 0xffff, RZ, 0xc0, !PT ;  /* 0x0000ffff0a0a7812 */ /* 0x000fe400078ec0ff */
[----:B------:R-:W-:Y:S02]  /*201e0*/  LOP3.LUT R9, R9, 0xffff, RZ, 0xc0, !PT ;  /* 0x0000ffff09097812 */ /* 0x000fe400078ec0ff */
[----:B------:R-:W-:-:S02]  /*201f0*/  LOP3.LUT R8, R8, 0xffff, RZ, 0xc0, !PT ;  /* 0x0000ffff08087812 */ /* 0x000fc400078ec0ff */
[----:B------:R-:W-:Y:S02]  /*20200*/  LOP3.LUT R249, R249, 0xffff, RZ, 0xc0, !PT ;  /* 0x0000fffff9f97812 */ /* 0x000fe400078ec0ff */
[----:B------:R-:W-:-:S04]  /*20210*/  LOP3.LUT R247, R247, 0xffff, RZ, 0xc0, !PT ;  /* 0x0000fffff7f77812 */ /* 0x000fc800078ec0ff */
[----:B------:R-:W-:Y:S01]  /*20220*/  PRMT R247, R249, 0x3340, R247 ;  /* 0x00003340f9f77816 */ /* 0x000fe200000000f7 */
[----:B--2---:R-:W-:-:S05]  /*20230*/  @P1 IMAD.MOV.U32 R7, RZ, RZ, R125 ;  /* 0x000000ffff071224 */ /* 0x004fca00078e007d */
[----:B------:R0:W2:Y:S02]  /*20240*/  @P1 LDG.E.U8 R23, desc[UR44][R6.64] ;  /* 0x0000002c06171981 */ /* 0x0000a4000c1e1100 */
[----:B0-----:R-:W-:Y:S01]  /*20250*/  LOP3.LUT R6, R37, 0xffff, RZ, 0xc0, !PT ;  /* 0x0000ffff25067812 */ /* 0x001fe200078ec0ff */
[----:B----4-:R-:W-:-:S03]  /*20260*/  @P0 IMAD.MOV.U32 R7, RZ, RZ, R45 ;  /* 0x000000ffff070224 */ /* 0x010fc600078e002d */
[----:B------:R-:W-:Y:S01]  /*20270*/  PRMT R37, R6, 0x3340, R20 ;  /* 0x0000334006257816 */ /* 0x000fe20000000014 */
[----:B------:R-:W-:Y:S01]  /*20280*/  @P0 IMAD.MOV.U32 R6, RZ, RZ, R34 ;  /* 0x000000ffff060224 */ /* 0x000fe200078e0022 */
[----:B------:R-:W-:-:S06]  /*20290*/  PRMT R20, RZ, 0x7610, R20 ;  /* 0x00007610ff147816 */ /* 0x000fcc0000000014 */
[----:B------:R0:W3:Y:S02]  /*202a0*/  @P0 LDG.E.U8 R20, desc[UR44][R6.64] ;  /* 0x0000002c06140981 */ /* 0x0000e4000c1e1100 */
[----:B0-----:R-:W-:Y:S02]  /*202b0*/  LOP3.LUT R6, R3, 0xffff, RZ, 0xc0, !PT ;  /* 0x0000ffff03067812 */ /* 0x001fe400078ec0ff */
[----:B------:R-:W4:Y:S02]  /*202c0*/  LDL R3, [R1+0x1aac] ;  /* 0x001aac0001037983 */ /* 0x000f240000100800 */
[--C-:B------:R-:W-:Y:S02]  /*202d0*/  PRMT R34, R6, 0x3340, R21.reuse ;  /* 0x0000334006227816 */ /* 0x100fe40000000015 */
[----:B------:R-:W-:Y:S01]  /*202e0*/  PRMT R21, RZ, 0x7610, R21 ;  /* 0x00007610ff157816 */ /* 0x000fe20000000015 */
[----:B------:R-:W-:Y:S02]  /*202f0*/  @P0 IMAD.MOV.U32 R6, RZ, RZ, R43 ;  /* 0x000000ffff060224 */ /* 0x000fe400078e002b */
[----:B------:R-:W-:-:S05]  /*20300*/  @P0 IMAD.MOV.U32 R7, RZ, RZ, R44 ;  /* 0x000000ffff070224 */ /* 0x000fca00078e002c */
[----:B------:R0:W2:Y:S01]  /*20310*/  @P0 LDG.E.U8 R21, desc[UR44][R6.64] ;  /* 0x0000002c06150981 */ /* 0x0000a2000c1e1100 */
[----:B------:R-:W-:Y:S02]  /*20320*/  ISETP.GT.AND P0, PT, R4, 0x3f, PT ;  /* 0x0000003f0400780c */ /* 0x000fe40003f04270 */
[----:B0-----:R-:W-:-:S04]  /*20330*/  LOP3.LUT R6, R35, 0xffff, RZ, 0xc0, !PT ;  /* 0x0000ffff23067812 */ /* 0x001fc800078ec0ff */
[----:B------:R-:W-:-:S07]  /*20340*/  PRMT R35, R6, 0x3340, R5 ;  /* 0x0000334006237816 */ /* 0x000fce0000000005 */
[----:B------:R-:W-:Y:S01]  /*20350*/  @P0 IMAD.MOV.U32 R6, RZ, RZ, R41 ;  /* 0x000000ffff060224 */ /* 0x000fe200078e0029 */
[----:B------:R-:W-:Y:S01]  /*20360*/  PRMT R5, RZ, 0x7610, R5 ;  /* 0x00007610ff057816 */ /* 0x000fe20000000005 */
[----:B------:R-:W-:-:S05]  /*20370*/  @P0 IMAD.MOV.U32 R7, RZ, RZ, R42 ;  /* 0x000000ffff070224 */ /* 0x000fca00078e002a */
[----:B------:R0:W2:Y:S02]  /*20380*/  @P0 LDG.E.U8 R5, desc[UR44][R6.64] ;  /* 0x0000002c06050981 */ /* 0x0000a4000c1e1100 */
[----:B0-----:R-:W-:Y:S01]  /*20390*/  @P0 IMAD.MOV.U32 R6, RZ, RZ, R39 ;  /* 0x000000ffff060224 */ /* 0x001fe200078e0027 */
[----:B------:R-:W-:Y:S01]  /*203a0*/  LOP3.LUT R252, R252, 0xffff, RZ, 0xc0, !PT ;  /* 0x0000fffffcfc7812 */ /* 0x000fe200078ec0ff */
[----:B------:R-:W2:Y:S01]  /*203b0*/  LDL R39, [R1+0x1aa4] ;  /* 0x001aa40001277983 */ /* 0x000ea20000100800 */
[----:B------:R-:W-:-:S05]  /*203c0*/  @P0 IMAD.MOV.U32 R7, RZ, RZ, R40 ;  /* 0x000000ffff070224 */ /* 0x000fca00078e0028 */
[----:B------:R0:W2:Y:S02]  /*203d0*/  @P0 LDG.E.U8 R19, desc[UR44][R6.64] ;  /* 0x0000002c06130981 */ /* 0x0000a4000c1e1100 */
[----:B0-----:R-:W-:Y:S02]  /*203e0*/  PRMT R6, R11, 0x3340, R10 ;  /* 0x000033400b067816 */ /* 0x001fe4000000000a */
[----:B------:R-:W-:Y:S02]  /*203f0*/  PRMT R11, R9, 0x3340, R8 ;  /* 0x00003340090b7816 */ /* 0x000fe40000000008 */
[----:B------:R-:W-:Y:S02]  /*20400*/  LOP3.LUT R7, R31, 0xffff, RZ, 0xc0, !PT ;  /* 0x0000ffff1f077812 */ /* 0x000fe400078ec0ff */
[----:B------:R-:W-:Y:S01]  /*20410*/  PRMT R11, R6, 0x5410, R11 ;  /* 0x00005410060b7816 */ /* 0x000fe2000000000b */
[----:B------:R-:W2:Y:S01]  /*20420*/  LDL R31, [R1+0x1a84] ;  /* 0x001a8400011f7983 */ /* 0x000ea20000100800 */
[----:B------:R-:W-:-:S02]  /*20430*/  LOP3.LUT R6, R30, 0xffff, RZ, 0xc0, !PT ;  /* 0x0000ffff1e067812 */ /* 0x000fc400078ec0ff */
[----:B------:R-:W-:Y:S01]  /*20440*/  PRMT R10, R251, 0x5410, R247 ;  /* 0x00005410fb0a7816 */ /* 0x000fe200000000f7 */
[----:B------:R-:W2:Y:S01]  /*20450*/  LDL R30, [R1+0x1a44] ;  /* 0x001a4400011e7983 */ /* 0x000ea20000100800 */
[----:B------:R-:W-:Y:S02]  /*20460*/  PRMT R247, R7, 0x3340, R6 ;  /* 0x0000334007f77816 */ /* 0x000fe40000000006 */
[----:B------:R-:W-:Y:S02]  /*20470*/  LOP3.LUT R7, R26, 0xffff, RZ, 0xc0, !PT ;  /* 0x0000ffff1a077812 */ /* 0x000fe400078ec0ff */
[----:B------:R-:W-:Y:S01]  /*20480*/  LOP3.LUT R6, R14, 0xffff, RZ, 0xc0, !PT ;  /* 0x0000ffff0e067812 */ /* 0x000fe200078ec0ff */
[----:B------:R-:W2:Y:S03]  /*20490*/  LDL R26, [R1+0x1a88] ;  /* 0x001a8800011a7983 */ /* 0x000ea60000100800 */
[----:B------:R-:W-:Y:S01]  /*204a0*/  PRMT R7, R7, 0x3340, R6 ;  /* 0x0000334007077816 */ /* 0x000fe20000000006 */
[----:B------:R-:W2:Y:S01]  /*204b0*/  LDL R14, [R1+0x1a68] ;  /* 0x001a6800010e7983 */ /* 0x000ea20000100800 */
[----:B------:R-:W-:-:S03]  /*204c0*/  LOP3.LUT R6, R0, 0xffff, RZ, 0xc0, !PT ;  /* 0x0000ffff00067812 */ /* 0x000fc600078ec0ff */
[----:B------:R-:W3:Y:S01]  /*204d0*/  LDL R0, [R1+0x1ab8] ;  /* 0x001ab80001007983 */ /* 0x000ee20000100800 */
[----:B------:R-:W-:Y:S02]  /*204e0*/  PRMT R8, R36, 0x5410, R37 ;  /* 0x0000541024087816 */ /* 0x000fe40000000025 */
[----:B------:R-:W-:Y:S01]  /*204f0*/  PRMT R9, R34, 0x5410, R35 ;  /* 0x0000541022097816 */ /* 0x000fe20000000023 */
[----:B------:R-:W-:Y:S01]  /*20500*/  BAR.SYNC.DEFER_BLOCKING 0x0 ;  /* 0x0000000000007b1d */ /* 0x000fe20000010000 */
[----:B------:R-:W-:Y:S02]  /*20510*/  LOP3.LUT R250, R250, 0xffff, RZ, 0xc0, !PT ;  /* 0x0000fffffafa7812 */ /* 0x000fe400078ec0ff */
[----:B------:R-:W-:Y:S02]  /*20520*/  LOP3.LUT R248, R248, 0xffff, RZ, 0xc0, !PT ;  /* 0x0000fffff8f87812 */ /* 0x000fe400078ec0ff */
[----:B------:R-:W-:Y:S02]  /*20530*/  LOP3.LUT R246, R246, 0xffff, RZ, 0xc0, !PT ;  /* 0x0000fffff6f67812 */ /* 0x000fe400078ec0ff */
[----:B------:R-:W-:Y:S01]  /*20540*/  LOP3.LUT R245, R245, 0xffff, RZ, 0xc0, !PT ;  /* 0x0000fffff5f57812 */ /* 0x000fe200078ec0ff */
[----:B------:R-:W2:Y:S01]  /*20550*/  LDL R35, [R1+0x1aa8] ;  /* 0x001aa80001237983 */ /* 0x000ea20000100800 */
[----:B------:R-:W-:-:S02]  /*20560*/  LOP3.LUT R244, R244, 0xffff, RZ, 0xc0, !PT ;  /* 0x0000fffff4f47812 */ /* 0x000fc400078ec0ff */
[----:B------:R-:W-:Y:S01]  /*20570*/  LOP3.LUT R241, R241, 0xffff, RZ, 0xc0, !PT ;  /* 0x0000fffff1f17812 */ /* 0x000fe200078ec0ff */
[----:B------:R-:W2:Y:S01]  /*20580*/  LDL R37, [R1+0x1a64] ;  /* 0x001a640001257983 */ /* 0x000ea20000100800 */
[----:B------:R-:W-:Y:S02]  /*20590*/  PRMT R6, R6, 0x3340, R252 ;  /* 0x0000334006067816 */ /* 0x000fe400000000fc */
[----:B------:R-:W-:Y:S02]  /*205a0*/  PRMT R245, R246, 0x3340, R245 ;  /* 0x00003340f6f57816 */ /* 0x000fe400000000f5 */
[----:B------:R-:W-:Y:S02]  /*205b0*/  LOP3.LUT R242, R242, 0xffff, RZ, 0xc0, !PT ;  /* 0x0000fffff2f27812 */ /* 0x000fe400078ec0ff */
[----:B------:R-:W-:Y:S02]  /*205c0*/  LOP3.LUT R239, R239, 0xffff, RZ, 0xc0, !PT ;  /* 0x0000ffffefef7812 */ /* 0x000fe400078ec0ff */
[----:B------:R-:W-:-:S02]  /*205d0*/  LOP3.LUT R237, R237, 0xffff, RZ, 0xc0, !PT ;  /* 0x0000ffffeded7812 */ /* 0x000fc400078ec0ff */
[----:B------:R-:W-:Y:S02]  /*205e0*/  LOP3.LUT R235, R235, 0xffff, RZ, 0xc0, !PT ;  /* 0x0000ffffebeb7812 */ /* 0x000fe400078ec0ff */
[----:B------:R-:W-:Y:S02]  /*205f0*/  LOP3.LUT R233, R233, 0xffff, RZ, 0xc0, !PT ;  /* 0x0000ffffe9e97812 */ /* 0x000fe400078ec0ff */
[----:B------:R-:W-:Y:S02]  /*20600*/  LOP3.LUT R231, R231, 0xffff, RZ, 0xc0, !PT ;  /* 0x0000ffffe7e77812 */ /* 0x000fe400078ec0ff */
        /* <DEDUP_REMOVED lines=25> */
[----:B------:R-:W-:Y:S01]  /*207a0*/  LOP3.LUT R210, R210, 0xffff, RZ, 0xc0, !PT ;  /* 0x0000ffffd2d27812 */ /* 0x000fe200078ec0ff */
[----:B------:R-:W0:Y:S01]  /*207b0*/  S2R R46, SR_TID.X ;  /* 0x00000000002e7919 */ /* 0x000e220000002100 */
[----:B------:R-:W-:-:S02]  /*207c0*/  PRMT R239, R242, 0x3340, R239 ;  /* 0x00003340f2ef7816 */ /* 0x000fc400000000ef */
[----:B------:R-:W-:Y:S01]  /*207d0*/  PRMT R231, R233, 0x3340, R231 ;  /* 0x00003340e9e77816 */ /* 0x000fe200000000e7 */
[----:B------:R-:W2:Y:S01]  /*207e0*/  LDL R36, [R1+0x1a24] ;  /* 0x001a240001247983 */ /* 0x000ea20000100800 */
[----:B------:R-:W-:Y:S02]  /*207f0*/  PRMT R223, R225, 0x3340, R223 ;  /* 0x00003340e1df7816 */ /* 0x000fe400000000df */
[----:B------:R-:W-:Y:S01]  /*20800*/  PRMT R215, R217, 0x3340, R215 ;  /* 0x00003340d9d77816 */ /* 0x000fe200000000d7 */
[----:B------:R-:W2:Y:S01]  /*20810*/  LDL R34, [R1+0x1a08] ;  /* 0x001a080001227983 */ /* 0x000ea20000100800 */
[----:B------:R-:W-:Y:S02]  /*20820*/  PRMT R240, R243, 0x3340, R240 ;  /* 0x00003340f3f07816 */ /* 0x000fe400000000f0 */
[----:B------:R-:W-:Y:S02]  /*20830*/  PRMT R232, R234, 0x3340, R232 ;  /* 0x00003340eae87816 */ /* 0x000fe400000000e8 */
[----:B------:R-:W-:-:S02]  /*20840*/  PRMT R224, R226, 0x3340, R224 ;  /* 0x00003340e2e07816 */ /* 0x000fc400000000e0 */
[----:B------:R-:W-:Y:S01]  /*20850*/  PRMT R216, R218, 0x3340, R216 ;  /* 0x00003340dad87816 */ /* 0x000fe200000000d8 */
[----:B----4-:R1:W-:Y:S02]  /*20860*/  STS.128 [R3+UR46+0x8000], R8 ;  /* 0x0080000803007988 */ /* 0x0103e40008000c2e */
[----:B-1----:R-:W-:Y:S02]  /*20870*/  LOP3.LUT R9, R33, 0xffff, RZ, 0xc0, !PT ;  /* 0x0000ffff21097812 */ /* 0x002fe400078ec0ff */
[----:B------:R-:W-:Y:S01]  /*20880*/  LOP3.LUT R8, R32, 0xffff, RZ, 0xc0, !PT ;  /* 0x0000ffff20087812 */ /* 0x000fe200078ec0ff */
[----:B------:R-:W4:Y:S03]  /*20890*/  LDL R33, [R1+0x1694] ;  /* 0x0016940001217983 */ /* 0x000f260000100800 */
[----:B------:R-:W-:Y:S01]  /*208a0*/  PRMT R249, R9, 0x3340, R8 ;  /* 0x0000334009f97816 */ /* 0x000fe20000000008 */
[----:B------:R-:W4:Y:S01]  /*208b0*/  LDL R32, [R1+0x1a98] ;  /* 0x001a980001207983 */ /* 0x000f220000100800 */
[----:B------:R-:W-:-:S02]  /*208c0*/  LOP3.LUT R9, R29, 0xffff, RZ, 0xc0, !PT ;  /* 0x0000ffff1d097812 */ /* 0x000fc400078ec0ff */
[----:B------:R-:W-:Y:S01]  /*208d0*/  LOP3.LUT R8, R27, 0xffff, RZ, 0xc0, !PT ;  /* 0x0000ffff1b087812 */ /* 0x000fe200078ec0ff */
[----:B------:R-:W4:Y:S01]  /*208e0*/  LDL R29, [R1+0x1a28] ;  /* 0x001a2800011d7983 */ /* 0x000f220000100800 */
[----:B------:R-:W-:Y:S02]  /*208f0*/  PRMT R10, R250, 0x3340, R248 ;  /* 0x00003340fa0a7816 */ /* 0x000fe400000000f8 */
[----:B------:R-:W-:Y:S01]  /*20900*/  PRMT R9, R9, 0x3340, R8 ;  /* 0x0000334009097816 */ /* 0x000fe20000000008 */
[----:B------:R-:W4:Y:S01]  /*20910*/  LDL R27, [R1+0x1a48] ;  /* 0x001a4800011b7983 */ /* 0x000f220000100800 */
[----:B------:R-:W-:Y:S02]  /*20920*/  PRMT R11, R244, 0x3340, R241 ;  /* 0x00003340f40b7816 */ /* 0x000fe400000000f1 */
[----:B------:R-:W-:Y:S02]  /*20930*/  PRMT R8, R249, 0x5410, R247 ;  /* 0x00005410f9087816 */ /* 0x000fe400000000f7 */
[----:B------:R-:W-:-:S02]  /*20940*/  PRMT R9, R9, 0x5410, R7 ;  /* 0x0000541009097816 */ /* 0x000fc40000000007 */
[----:B------:R-:W-:Y:S02]  /*20950*/  PRMT R10, R6, 0x5410, R10 ;  /* 0x00005410060a7816 */ /* 0x000fe4000000000a */
[----:B------:R-:W-:-:S05]  /*20960*/  PRMT R11, R245, 0x5410, R11 ;  /* 0x00005410f50b7816 */ /* 0x000fca000000000b */
[----:B------:R1:W-:Y:S04]  /*20970*/  STS.128 [R3+UR46+0xa000], R8 ;  /* 0x00a0000803007988 */ /* 0x0003e80008000c2e */
[----:B-1----:R-:W4:Y:S01]  /*20980*/  LDL R3, [R1+0x1ab4] ;  /* 0x001ab40001037983 */ /* 0x002f220000100800 */
[----:B------:R-:W-:Y:S02]  /*20990*/  PRMT R8, R237, 0x3340, R235 ;  /* 0x00003340ed087816 */ /* 0x000fe400000000eb */
[----:B------:R-:W-:Y:S02]  /*209a0*/  PRMT R9, R229, 0x3340, R227 ;  /* 0x00003340e5097816 */ /* 0x000fe400000000e3 */
[----:B------:R-:W-:Y:S02]  /*209b0*/  PRMT R10, R221, 0x3340, R219 ;  /* 0x00003340dd0a7816 */ /* 0x000fe400000000db */
[----:B------:R-:W-:-:S02]  /*209c0*/  PRMT R11, R212, 0x3340, R208 ;  /* 0x00003340d40b7816 */ /* 0x000fc400000000d0 */
[----:B------:R-:W-:Y:S02]  /*209d0*/  PRMT R8, R239, 0x5410, R8 ;  /* 0x00005410ef087816 */ /* 0x000fe40000000008 */
[----:B------:R-:W-:Y:S02]  /*209e0*/  PRMT R9, R231, 0x5410, R9 ;  /* 0x00005410e7097816 */ /* 0x000fe40000000009 */
[----:B------:R-:W-:Y:S02]  /*209f0*/  PRMT R10, R223, 0x5410, R10 ;  /* 0x00005410df0a7816 */ /* 0x000fe4000000000a */
[----:B------:R-:W-:-:S05]  /*20a00*/  PRMT R11, R215, 0x5410, R11 ;  /* 0x00005410d70b7816 */ /* 0x000fca000000000b */
[----:B---3--:R1:W-:Y:S02]  /*20a10*/  STS.128 [R0+UR46+0x8000], R8 ;  /* 0x0080000800007988 */ /* 0x0083e40008000c2e */
[----:B-1----:R-:W-:Y:S02]  /*20a20*/  PRMT R8, R238, 0x3340, R236 ;  /* 0x00003340ee087816 */ /* 0x002fe400000000ec */
[----:B------:R-:W-:Y:S02]  /*20a30*/  PRMT R9, R230, 0x3340, R228 ;  /* 0x00003340e6097816 */ /* 0x000fe400000000e4 */
[----:B------:R-:W-:Y:S02]  /*20a40*/  PRMT R10, R222, 0x3340, R220 ;  /* 0x00003340de0a7816 */ /* 0x000fe400000000dc */
[----:B------:R-:W-:Y:S02]  /*20a50*/  PRMT R11, R214, 0x3340, R210 ;  /* 0x00003340d60b7816 */ /* 0x000fe400000000d2 */
[----:B------:R-:W-:-:S02]  /*20a60*/  PRMT R8, R240, 0x5410, R8 ;  /* 0x00005410f0087816 */ /* 0x000fc40000000008 */
[----:B------:R-:W-:Y:S02]  /*20a70*/  PRMT R9, R232, 0x5410, R9 ;  /* 0x00005410e8097816 */ /* 0x000fe40000000009 */
[----:B------:R-:W-:Y:S02]  /*20a80*/  PRMT R10, R224, 0x5410, R10 ;  /* 0x00005410e00a7816 */ /* 0x000fe4000000000a */
[----:B------:R-:W-:-:S05]  /*20a90*/  PRMT R11, R216, 0x5410, R11 ;  /* 0x00005410d80b7816 */ /* 0x000fca000000000b */
[----:B------:R1:W-:Y:S04]  /*20aa0*/  STS.128 [R0+UR46+0xa000], R8 ;  /* 0x00a0000800007988 */ /* 0x0003e80008000c2e */
[----:B-1----:R-:W3:Y:S01]  /*20ab0*/  LDL R0, [R1+0x1ab0] ;  /* 0x001ab00001007983 */ /* 0x002ee20000100800 */
[----:B------:R-:W-:Y:S02]  /*20ac0*/  LOP3.LUT R211, R211, 0xffff, RZ, 0xc0, !PT ;  /* 0x0000ffffd3d37812 */ /* 0x000fe400078ec0ff */
[----:B------:R-:W-:Y:S01]  /*20ad0*/  LOP3.LUT R207, R207, 0xffff, RZ, 0xc0, !PT ;  /* 0x0000ffffcfcf7812 */ /* 0x000fe200078ec0ff */
[----:B------:R-:W3:Y:S01]  /*20ae0*/  LDL.LU R126, [R1+0x1884] ;  /* 0x00188400017e7983 */ /* 0x000ee20000300800 */
[----:B------:R-:W-:Y:S02]  /*20af0*/  LOP3.LUT R205, R205, 0xffff, RZ, 0xc0, !PT ;  /* 0x0000ffffcdcd7812 */ /* 0x000fe400078ec0ff */
[----:B------:R-:W-:Y:S01]  /*20b00*/  LOP3.LUT R203, R203, 0xffff, RZ, 0xc0, !PT ;  /* 0x0000ffffcbcb7812 */ /* 0x000fe200078ec0ff */
[----:B------:R-:W3:Y:S01]  /*20b10*/  LDL.LU R131, [R1+0x1848] ;  /* 0x0018480001837983 */ /* 0x000ee20000300800 */
[----:B------:R-:W-:-:S02]  /*20b20*/  LOP3.LUT R201, R201, 0xffff, RZ, 0xc0, !PT ;  /* 0x0000ffffc9c97812 */ /* 0x000fc400078ec0ff */
[----:B------:R-:W-:Y:S01]  /*20b30*/  LOP3.LUT R199, R199, 0xffff, RZ, 0xc0, !PT ;  /* 0x0000ffffc7c77812 */ /* 0x000fe200078ec0ff */
[----:B------:R-:W3:Y:S01]  /*20b40*/  LDL.LU R134, [R1+0x1864] ;  /* 0x0018640001867983 */ /* 0x000ee20000300800 */
        /* <DEDUP_REMOVED lines=13> */
[----:B------:R-:W-:Y:S02]  /*20c20*/  LOP3.LUT R175, R175, 0xffff, RZ, 0xc0, !PT ;  /* 0x0000ffffafaf7812 */ /* 0x000fe400078ec0ff */
[----:B------:R-:W-:-:S02]  /*20c30*/  PRMT R207, R211, 0x3340, R207 ;  /* 0x00003340d3cf7816 */ /* 0x000fc400000000cf */
[----:B------:R-:W-:Y:S02]  /*20c40*/  PRMT R8, R205, 0x3340, R203 ;  /* 0x00003340cd087816 */ /* 0x000fe400000000cb */
[----:B------:R-:W-:Y:S02]  /*20c50*/  PRMT R199, R201, 0x3340, R199 ;  /* 0x00003340c9c77816 */ /* 0x000fe400000000c7 */
[----:B------:R-:W-:Y:S02]  /*20c60*/  PRMT R9, R197, 0x3340, R195 ;  /* 0x00003340c5097816 */ /* 0x000fe400000000c3 */
[----:B------:R-:W-:Y:S02]  /*20c70*/  PRMT R191, R193, 0x3340, R191 ;  /* 0x00003340c1bf7816 */ /* 0x000fe400000000bf */
[----:B------:R-:W-:Y:S02]  /*20c80*/  PRMT R10, R189, 0x3340, R186 ;  /* 0x00003340bd0a7816 */ /* 0x000fe400000000ba */
[----:B------:R-:W-:-:S02]  /*20c90*/  PRMT R182, R184, 0x3340, R182 ;  /* 0x00003340b8b67816 */ /* 0x000fc400000000b6 */
[----:B------:R-:W-:Y:S02]  /*20ca0*/  PRMT R11, R179, 0x3340, R175 ;  /* 0x00003340b30b7816 */ /* 0x000fe400000000af */
[----:B------:R-:W-:Y:S02]  /*20cb0*/  PRMT R8, R207, 0x5410, R8 ;  /* 0x00005410cf087816 */ /* 0x000fe40000000008 */
[----:B------:R-:W-:Y:S02]  /*20cc0*/  PRMT R9, R199, 0x5410, R9 ;  /* 0x00005410c7097816 */ /* 0x000fe40000000009 */
[----:B------:R-:W-:Y:S02]  /*20cd0*/  PRMT R10, R191, 0x5410, R10 ;  /* 0x00005410bf0a7816 */ /* 0x000fe4000000000a */
[----:B------:R-:W-:Y:S02]  /*20ce0*/  PRMT R11, R182, 0x5410, R11 ;  /* 0x00005410b60b7816 */ /* 0x000fe4000000000b */
        /* <DEDUP_REMOVED lines=16> */
[----:B------:R-:W-:Y:S02]  /*20df0*/  PRMT R209, R213, 0x3340, R209 ;  /* 0x00003340d5d17816 */ /* 0x000fe400000000d1 */
[----:B------:R-:W-:Y:S02]  /*20e00*/  PRMT R200, R202, 0x3340, R200 ;  /* 0x00003340cac87816 */ /* 0x000fe400000000c8 */
[----:B------:R-:W-:-:S02]  /*20e10*/  PRMT R192, R194, 0x3340, R192 ;  /* 0x00003340c2c07816 */ /* 0x000fc400000000c0 */
[----:B------:R-:W-:Y:S02]  /*20e20*/  PRMT R183, R185, 0x3340, R183 ;  /* 0x00003340b9b77816 */ /* 0x000fe400000000b7 */
[----:B------:R-:W-:Y:S02]  /*20e30*/  LOP3.LUT R152, R152, 0xffff, RZ, 0xc0, !PT ;  /* 0x0000ffff98987812 */ /* 0x000fe400078ec0ff */
[----:B------:R-:W-:Y:S02]  /*20e40*/  LOP3.LUT R22, R22, 0xffff, RZ, 0xc0, !PT ;  /* 0x0000ffff16167812 */ /* 0x000fe400078ec0ff */
[----:B------:R-:W-:Y:S02]  /*20e50*/  LOP3.LUT R20, R20, 0xffff, RZ, 0xc0, !PT ;  /* 0x0000ffff14147812 */ /* 0x000fe400078ec0ff */
[----:B--2---:R-:W-:Y:S02]  /*20e60*/  LOP3.LUT R5, R5, 0xffff, RZ, 0xc0, !PT ;  /* 0x0000ffff05057812 */ /* 0x004fe400078ec0ff */
        /* <DEDUP_REMOVED lines=12> */
[----:B------:R-:W-:-:S02]  /*20f30*/  PRMT R5, R20, 0x3340, R5 ;  /* 0x0000334014057816 */ /* 0x000fc40000000005 */
        /* <DEDUP_REMOVED lines=16> */
[----:B------:R-:W-:Y:S02]  /*21040*/  PRMT R174, R178, 0x3340, R174 ;  /* 0x00003340b2ae7816 */ /* 0x000fe400000000ae */
[----:B------:R-:W-:-:S02]  /*21050*/  PRMT R166, R168, 0x3340, R166 ;  /* 0x00003340a8a67816 */ /* 0x000fc400000000a6 */
[----:B------:R-:W-:Y:S02]  /*21060*/  PRMT R158, R160, 0x3340, R158 ;  /* 0x00003340a09e7816 */ /* 0x000fe4000000009e */
[----:B------:R-:W-:Y:S01]  /*21070*/  PRMT R176, R180, 0x3340, R176 ;  /* 0x00003340b4b07816 */ /* 0x000fe200000000b0 */
[----:B----4-:R1:W-:Y:S02]  /*21080*/  STS.128 [R3+UR46+0x8000], R8 ;  /* 0x0080000803007988 */ /* 0x0103e40008000c2e */
[----:B-1----:R-:W-:Y:S02]  /*21090*/  PRMT R8, R206, 0x3340, R204 ;  /* 0x00003340ce087816 */ /* 0x002fe400000000cc */
[----:B------:R-:W-:Y:S02]  /*210a0*/  PRMT R9, R198, 0x3340, R196 ;  /* 0x00003340c6097816 */ /* 0x000fe400000000c4 */
[----:B------:R-:W-:Y:S02]  /*210b0*/  PRMT R10, R190, 0x3340, R187 ;  /* 0x00003340be0a7816 */ /* 0x000fe400000000bb */
[----:B------:R-:W-:-:S02]  /*210c0*/  PRMT R11, R181, 0x3340, R177 ;  /* 0x00003340b50b7816 */ /* 0x000fc400000000b1 */
[----:B------:R-:W-:Y:S02]  /*210d0*/  PRMT R8, R209, 0x5410, R8 ;  /* 0x00005410d1087816 */ /* 0x000fe40000000008 */
[----:B------:R-:W-:Y:S02]  /*210e0*/  PRMT R9, R200, 0x5410, R9 ;  /* 0x00005410c8097816 */ /* 0x000fe40000000009 */
[----:B------:R-:W-:Y:S02]  /*210f0*/  PRMT R10, R192, 0x5410, R10 ;  /* 0x00005410c00a7816 */ /* 0x000fe4000000000a */
[----:B------:R-:W-:-:S05]  /*21100*/  PRMT R11, R183, 0x5410, R11 ;  /* 0x00005410b70b7816 */ /* 0x000fca000000000b */
[----:B------:R0:W-:Y:S01]  /*21110*/  STS.128 [R3+UR46+0xa000], R8 ;  /* 0x00a0000803007988 */ /* 0x0001e20008000c2e */
[----:B------:R-:W-:Y:S02]  /*21120*/  PRMT R167, R169, 0x3340, R167 ;  /* 0x00003340a9a77816 */ /* 0x000fe400000000a7 */
[----:B------:R-:W-:Y:S02]  /*21130*/  PRMT R159, R161, 0x3340, R159 ;  /* 0x00003340a19f7816 */ /* 0x000fe4000000009f */
[----:B------:R-:W-:Y:S02]  /*21140*/  PRMT R6, R157, 0x3340, R155 ;  /* 0x000033409d067816 */ /* 0x000fe4000000009b */
[----:B------:R-:W-:Y:S02]  /*21150*/  PRMT R23, R153, 0x3340, R23 ;  /* 0x0000334099177816 */ /* 0x000fe40000000017 */
[----:B------:R-:W-:Y:S02]  /*21160*/  PRMT R7, R21, 0x3340, R19 ;  /* 0x0000334015077816 */ /* 0x000fe40000000013 */
[----:B0-----:R-:W-:-:S02]  /*21170*/  LOP3.LUT R3, R46, 0x3f, RZ, 0xc0, !PT ;  /* 0x0000003f2e037812 */ /* 0x001fc400078ec0ff */
[----:B------:R-:W-:Y:S02]  /*21180*/  PRMT R11, R152, 0x3340, R22 ;  /* 0x00003340980b7816 */ /* 0x000fe40000000016 */
[----:B------:R-:W-:Y:S02]  /*21190*/  ISETP.GE.AND P0, PT, R3, R4, PT ;  /* 0x000000040300720c */ /* 0x000fe40003f06270 */
[----:B------:R-:W-:Y:S01]  /*211a0*/  PRMT R8, R172, 0x3340, R170 ;  /* 0x00003340ac087816 */ /* 0x000fe200000000aa */
[----:B------:R-:W2:Y:S01]  /*211b0*/  LDL.LU R3, [R1+0xf8c] ;  /* 0x000f8c0001037983 */ /* 0x000ea20000300800 */
        /* <DEDUP_REMOVED lines=11> */
[----:B------:R-:W-:Y:S01]  /*21270*/  PRMT R7, R23, 0x5410, R7 ;  /* 0x0000541017077816 */ /* 0x000fe20000000007 */
[----:B---3--:R0:W-:Y:S04]  /*21280*/  STS.128 [R0+UR46+0x8000], R8 ;  /* 0x0080000800007988 */ /* 0x0081e80008000c2e */
[----:B------:R1:W-:Y:S01]  /*21290*/  STS.128 [R0+UR46+0xa000], R4 ;  /* 0x00a0000400007988 */ /* 0x0003e20008000c2e */
[----:B0-----:R-:W-:Y:S01]  /*212a0*/  PRMT R9, RZ, 0x7610, R9 ;  /* 0x00007610ff097816 */ /* 0x001fe20000000009 */
[----:B-1----:R-:W-:-:S02]  /*212b0*/  @!P0 IMAD.MOV.U32 R4, RZ, RZ, R35 ;  /* 0x000000ffff048224 */ /* 0x002fc400078e0023 */
[----:B------:R-:W-:Y:S01]  /*212c0*/  @!P0 IMAD.MOV.U32 R5, RZ, RZ, R39 ;  /* 0x000000ffff058224 */ /* 0x000fe200078e0027 */
[----:B------:R-:W-:Y:S01]  /*212d0*/  PRMT R6, RZ, 0x7610, R6 ;  /* 0x00007610ff067816 */ /* 0x000fe20000000006 */
[----:B------:R-:W3:Y:S04]  /*212e0*/  LDL.LU R0, [R1+0xf58] ;  /* 0x000f580001007983 */ /* 0x000ee80000300800 */
[----:B------:R0:W4:Y:S04]  /*212f0*/  @!P0 LDG.E.U8 R9, desc[UR44][R4.64] ;  /* 0x0000002c04098981 */ /* 0x000128000c1e1100 */
[----:B------:R-:W2:Y:S01]  /*21300*/  LDL R35, [R1+0x1a04] ;  /* 0x001a040001237983 */ /* 0x000ea20000100800 */
[----:B------:R-:W-:-:S02]  /*21310*/  PRMT R8, RZ, 0x7610, R8 ;  /* 0x00007610ff087816 */ /* 0x000fc40000000008 */
[----:B------:R-:W-:Y:S01]  /*21320*/  PRMT R11, RZ, 0x7610, R11 ;  /* 0x00007610ff0b7816 */ /* 0x000fe2000000000b */
[----:B------:R-:W3:Y:S01]  /*21330*/  LDL R42, [R1+0x1984] ;  /* 0x00198400012a7983 */ /* 0x000ee20000100800 */
[----:B0-----:R-:W-:Y:S02]  /*21340*/  @!P0 IMAD.MOV.U32 R4, RZ, RZ, R32 ;  /* 0x000000ffff048224 */ /* 0x001fe400078e0020 */
[----:B------:R-:W-:Y:S01]  /*21350*/  @!P0 IMAD.MOV.U32 R5, RZ, RZ, R33 ;  /* 0x000000ffff058224 */ /* 0x000fe200078e0021 */
[----:B------:R-:W4:Y:S04]  /*21360*/  LDL R32, [R1+0x19e8] ;  /* 0x0019e80001207983 */ /* 0x000f280000100800 */
[----:B------:R0:W3:Y:S04]  /*21370*/  @!P0 LDG.E.U8 R6, desc[UR44][R4.64] ;  /* 0x0000002c04068981 */ /* 0x0000e8000c1e1100 */
[----:B------:R-:W3:Y:S01]  /*21380*/  LDL R33, [R1+0x19e4] ;  /* 0x0019e40001217983 */ /* 0x000ee20000100800 */
[----:B------:R-:W-:-:S03]  /*21390*/  PRMT R7, RZ, 0x7610, R7 ;  /* 0x00007610ff077816 */ /* 0x000fc60000000007 */
[----:B------:R-:W3:Y:S01]  /*213a0*/  LDL R41, [R1+0x1964] ;  /* 0x0019640001297983 */ /* 0x000ee20000100800 */
[----:B0-----:R-:W-:Y:S02]  /*213b0*/  @!P0 IMAD.MOV.U32 R4, RZ, RZ, R26 ;  /* 0x000000ffff048224 */ /* 0x001fe400078e001a */
[----:B------:R-:W-:Y:S01]  /*213c0*/  @!P0 IMAD.MOV.U32 R5, RZ, RZ, R31 ;  /* 0x000000ffff058224 */ /* 0x000fe200078e001f */
[----:B------:R-:W3:Y:S04]  /*213d0*/  LDL R26, [R1+0x19c8] ;  /* 0x0019c800011a7983 */ /* 0x000ee80000100800 */
[----:B------:R0:W3:Y:S04]  /*213e0*/  @!P0 LDG.E.U8 R8, desc[UR44][R4.64] ;  /* 0x0000002c04088981 */ /* 0x0000e8000c1e1100 */
[----:B------:R-:W3:Y:S04]  /*213f0*/  LDL R31, [R1+0x19c4] ;  /* 0x0019c400011f7983 */ /* 0x000ee80000100800 */
[----:B------:R-:W3:Y:S01]  /*21400*/  LDL R40, [R1+0x1944] ;  /* 0x0019440001287983 */ /* 0x000ee20000100800 */
[----:B0-----:R-:W-:-:S02]  /*21410*/  @!P0 IMAD.MOV.U32 R4, RZ, RZ, R14 ;  /* 0x000000ffff048224 */ /* 0x001fc400078e000e */
[----:B------:R-:W-:Y:S01]  /*21420*/  @!P0 IMAD.MOV.U32 R5, RZ, RZ, R37 ;  /* 0x000000ffff058224 */ /* 0x000fe200078e0025 */
[----:B------:R-:W3:Y:S04]  /*21430*/  LDL R14, [R1+0x19a8] ;  /* 0x0019a800010e7983 */ /* 0x000ee80000100800 */
[----:B------:R0:W3:Y:S04]  /*21440*/  @!P0 LDG.E.U8 R11, desc[UR44][R4.64] ;  /* 0x0000002c040b8981 */ /* 0x0000e8000c1e1100 */
[----:B------:R-:W3:Y:S01]  /*21450*/  LDL R39, [R1+0x1948] ;  /* 0x0019480001277983 */ /* 0x000ee20000100800 */
[----:B------:R-:W-:-:S03]  /*21460*/  PRMT R10, RZ, 0x7610, R10 ;  /* 0x00007610ff0a7816 */ /* 0x000fc6000000000a */
[----:B------:R-:W3:Y:S01]  /*21470*/  LDL R37, [R1+0x1924] ;  /* 0x0019240001257983 */ /* 0x000ee20000100800 */
[----:B0-----:R-:W-:-:S03]  /*21480*/  @!P0 IMAD.MOV.U32 R5, RZ, RZ, R30 ;  /* 0x000000ffff058224 */ /* 0x001fc600078e001e */
[----:B------:R-:W3:Y:S01]  /*21490*/  LDL R30, [R1+0x19a4] ;  /* 0x0019a400011e7983 */ /* 0x000ee20000100800 */
[----:B------:R-:W-:-:S03]  /*214a0*/  @!P0 IMAD.MOV.U32 R4, RZ, RZ, R27 ;  /* 0x000000ffff048224 */ /* 0x000fc600078e001b */
[----:B------:R-:W3:Y:S04]  /*214b0*/  LDL R27, [R1+0x1988] ;  /* 0x00198800011b7983 */ /* 0x000ee80000100800 */
[----:B------:R0:W3:Y:S02]  /*214c0*/  @!P0 LDG.E.U8 R7, desc[UR44][R4.64] ;  /* 0x0000002c04078981 */ /* 0x0000e4000c1e1100 */
[----:B0-----:R-:W-:Y:S02]  /*214d0*/  @!P0 IMAD.MOV.U32 R4, RZ, RZ, R29 ;  /* 0x000000ffff048224 */ /* 0x001fe400078e001d */
[----:B------:R-:W3:Y:S01]  /*214e0*/  LDL R29, [R1+0x1968] ;  /* 0x00196800011d7983 */ /* 0x000ee20000100800 */
[----:B------:R-:W-:-:S03]  /*214f0*/  @!P0 IMAD.MOV.U32 R5, RZ, RZ, R36 ;  /* 0x000000ffff058224 */ /* 0x000fc600078e0024 */
[----:B------:R-:W3:Y:S01]  /*21500*/  LDL R36, [R1+0x1928] ;  /* 0x0019280001247983 */ /* 0x000ee20000100800 */
[----:B------:R-:W-:-:S03]  /*21510*/  PRMT R19, RZ, 0x7610, R19 ;  /* 0x00007610ff137816 */ /* 0x000fc60000000013 */
[----:B------:R0:W3:Y:S01]  /*21520*/  @!P0 LDG.E.U8 R10, desc[UR44][R4.64] ;  /* 0x0000002c040a8981 */ /* 0x0000e2000c1e1100 */
[----:B------:R-:W-:Y:S01]  /*21530*/  PRMT R20, RZ, 0x7610, R20 ;  /* 0x00007610ff147816 */ /* 0x000fe20000000014 */
[----:B0-----:R-:W-:Y:S02]  /*21540*/  @!P0 IMAD.MOV.U32 R4, RZ, RZ, R34 ;  /* 0x000000ffff048224 */ /* 0x001fe400078e0022 */
[----:B------:R-:W3:Y:S01]  /*21550*/  LDL R34, [R1+0x1908] ;  /* 0x0019080001227983 */ /* 0x000ee20000100800 */
[----:B------:R-:W-:Y:S02]  /*21560*/  PRMT R21, RZ, 0x7610, R21 ;  /* 0x00007610ff157816 */ /* 0x000fe40000000015 */
[----:B------:R-:W-:Y:S01]  /*21570*/  PRMT R22, RZ, 0x7610, R22 ;  /* 0x00007610ff167816 */ /* 0x000fe20000000016 */
[----:B--2---:R-:W-:Y:S02]  /*21580*/  @!P0 IMAD.MOV.U32 R5, RZ, RZ, R35 ;  /* 0x000000ffff058224 */ /* 0x004fe400078e0023 */
[----:B------:R-:W2:Y:S04]  /*21590*/  LDL R35, [R1+0x1904] ;  /* 0x0019040001237983 */ /* 0x000ea80000100800 */
[----:B------:R4:W2:Y:S02]  /*215a0*/  @!P0 LDG.E.U8 R19, desc[UR44][R4.64] ;  /* 0x0000002c04138981 */ /* 0x0008a4000c1e1100 */
[----:B----4-:R-:W-:-:S02]  /*215b0*/  @!P0 IMAD.MOV.U32 R4, RZ, RZ, R32 ;  /* 0x000000ffff048224 */ /* 0x010fc400078e0020 */
[----:B---3--:R-:W-:Y:S01]  /*215c0*/  @!P0 IMAD.MOV.U32 R5, RZ, RZ, R33 ;  /* 0x000000ffff058224 */ /* 0x008fe200078e0021 */
[----:B------:R-:W3:Y:S04]  /*215d0*/  LDL R32, [R1+0x18e8] ;  /* 0x0018e80001207983 */ /* 0x000ee80000100800 */
[----:B------:R-:W4:Y:S04]  /*215e0*/  LDL R33, [R1+0x18e4] ;  /* 0x0018e40001217983 */ /* 0x000f280000100800 */
[----:B------:R0:W4:Y:S02]  /*215f0*/  @!P0 LDG.E.U8 R20, desc[UR44][R4.64] ;  /* 0x0000002c04148981 */ /* 0x000124000c1e1100 */
[----:B0-----:R-:W-:-:S02]  /*21600*/  @!P0 IMAD.MOV.U32 R4, RZ, RZ, R26 ;  /* 0x000000ffff048224 */ /* 0x001fc400078e001a */
[----:B------:R-:W-:Y:S01]  /*21610*/  @!P0 IMAD.MOV.U32 R5, RZ, RZ, R31 ;  /* 0x000000ffff058224 */ /* 0x000fe200078e001f */
[----:B------:R-:W4:Y:S04]  /*21620*/  LDL R26, [R1+0x18c8] ;  /* 0x0018c800011a7983 */ /* 0x000f280000100800 */
        /* <DEDUP_REMOVED lines=8> */
[----:B------:R-:W4:Y:S01]  /*216b0*/  LDL R27, [R1+0x1888] ;  /* 0x00188800011b7983 */ /* 0x000f220000100800 */
[----:B------:R-:W-:Y:S01]  /*216c0*/  PRMT R23, RZ, 0x7610, R23 ;  /* 0x00007610ff177816 */ /* 0x000fe20000000017 */
[----:B------:R-:W-:Y:S01]  /*216d0*/  @!P0 IMAD.MOV.U32 R5, RZ, RZ, R42 ;  /* 0x000000ffff058224 */ /* 0x000fe200078e002a */
[----:B------:R-:W-:-:S04]  /*216e0*/  PRMT R152, RZ, 0x7610, R152 ;  /* 0x00007610ff987816 */ /* 0x000fc80000000098 */
[----:B------:R0:W4:Y:S01]  /*216f0*/  @!P0 LDG.E.U8 R23, desc[UR44][R4.64] ;  /* 0x0000002c04178981 */ /* 0x000122000c1e1100 */
[----:B------:R-:W-:Y:S01]  /*21700*/  PRMT R153, RZ, 0x7610, R153 ;  /* 0x00007610ff997816 */ /* 0x000fe20000000099 */
[----:B0-----:R-:W-:Y:S02]  /*21710*/  @!P0 IMAD.MOV.U32 R4, RZ, RZ, R29 ;  /* 0x000000ffff048224 */ /* 0x001fe400078e001d */
[----:B------:R-:W-:Y:S01]  /*21720*/  @!P0 IMAD.MOV.U32 R5, RZ, RZ, R41 ;  /* 0x000000ffff058224 */ /* 0x000fe200078e0029 */
[----:B------:R-:W4:Y:S04]  /*21730*/  LDL R29, [R1+0x1868] ;  /* 0x00186800011d7983 */ /* 0x000f280000100800 */
[----:B------:R0:W4:Y:S01]  /*21740*/  @!P0 LDG.E.U8 R152, desc[UR44][R4.64] ;  /* 0x0000002c04988981 */ /* 0x000122000c1e1100 */
[----:B------:R-:W-:Y:S01]  /*21750*/  PRMT R154, RZ, 0x7610, R154 ;  /* 0x00007610ff9a7816 */ /* 0x000fe2000000009a */
[----:B0-----:R-:W-:-:S02]  /*21760*/  @!P0 IMAD.MOV.U32 R4, RZ, RZ, R39 ;  /* 0x000000ffff048224 */ /* 0x001fc400078e0027 */
[----:B------:R-:W-:Y:S01]  /*21770*/  @!P0 IMAD.MOV.U32 R5, RZ, RZ, R40 ;  /* 0x000000ffff058224 */ /* 0x000fe200078e0028 */
[----:B------:R-:W-:Y:S01]  /*21780*/  PRMT R155, RZ, 0x7610, R155 ;  /* 0x00007610ff9b7816 */ /* 0x000fe2000000009b */
[----:B------:R-:W4:Y:S04]  /*21790*/  LDL R39, [R1+0x17a4] ;  /* 0x0017a40001277983 */ /* 0x000f280000100800 */
[----:B------:R0:W4:Y:S01]  /*217a0*/  @!P0 LDG.E.U8 R153, desc[UR44][R4.64] ;  /* 0x0000002c04998981 */ /* 0x000122000c1e1100 */
[----:B------:R-:W-:Y:S02]  /*217b0*/  PRMT R156, RZ, 0x7610, R156 ;  /* 0x00007610ff9c7816 */ /* 0x000fe4000000009c */
[----:B------:R-:W-:Y:S01]  /*217c0*/  PRMT R157, RZ, 0x7610, R157 ;  /* 0x00007610ff9d7816 */ /* 0x000fe2000000009d */
[----:B------:R-:W4:Y:S01]  /*217d0*/  LDL R40, [R1+0x11b4] ;  /* 0x0011b40001287983 */ /* 0x000f220000100800 */
[----:B0-----:R-:W-:-:S02]  /*217e0*/  @!P0 IMAD.MOV.U32 R4, RZ, RZ, R36 ;  /* 0x000000ffff048224 */ /* 0x001fc400078e0024 */
[----:B------:R-:W-:Y:S01]  /*217f0*/  @!P0 IMAD.MOV.U32 R5, RZ, RZ, R37 ;  /* 0x000000ffff058224 */ /* 0x000fe200078e0025 */
[----:B------:R-:W4:Y:S04]  /*21800*/  LDL R36, [R1+0x1804] ;  /* 0x0018040001247983 */ /* 0x000f280000100800 */
[----:B------:R0:W4:Y:S01]  /*21810*/  @!P0 LDG.E.U8 R154, desc[UR44][R4.64] ;  /* 0x0000002c049a8981 */ /* 0x000122000c1e1100 */
[----:B------:R-:W-:Y:S02]  /*21820*/  PRMT R158, RZ, 0x7610, R158 ;  /* 0x00007610ff9e7816 */ /* 0x000fe4000000009e */
[----:B------:R-:W-:Y:S01]  /*21830*/  PRMT R159, RZ, 0x7610, R159 ;  /* 0x00007610ff9f7816 */ /* 0x000fe2000000009f */
[----:B------:R-:W4:Y:S01]  /*21840*/  LDL R37, [R1+0x1744] ;  /* 0x0017440001257983 */ /* 0x000f220000100800 */
[----:B0-----:R-:W-:Y:S01]  /*21850*/  @!P0 IMAD.MOV.U32 R4, RZ, RZ, R34 ;  /* 0x000000ffff048224 */ /* 0x001fe200078e0022 */
[----:B------:R-:W-:-:S02]  /*21860*/  PRMT R160, RZ, 0x7610, R160 ;  /* 0x00007610ffa07816 */ /* 0x000fc400000000a0 */
[----:B------:R-:W4:Y:S01]  /*21870*/  LDL R34, [R1+0x1764] ;  /* 0x0017640001227983 */ /* 0x000f220000100800 */
[----:B--2---:R-:W-:-:S03]  /*21880*/  @!P0 IMAD.MOV.U32 R5, RZ, RZ, R35 ;  /* 0x000000ffff058224 */ /* 0x004fc600078e0023 */
[----:B------:R-:W2:Y:S04]  /*21890*/  LDL R35, [R1+0x1784] ;  /* 0x0017840001237983 */ /* 0x000ea80000100800 */
[----:B------:R3:W2:Y:S02]  /*218a0*/  @!P0 LDG.E.U8 R155, desc[UR44][R4.64] ;  /* 0x0000002c049b8981 */ /* 0x0006a4000c1e1100 */
[----:B---3--:R-:W-:Y:S01]  /*218b0*/  @!P0 IMAD.MOV.U32 R4, RZ, RZ, R32 ;  /* 0x000000ffff048224 */ /* 0x008fe200078e0020 */
[----:B------:R-:W-:Y:S01]  /*218c0*/  PRMT R161, RZ, 0x7610, R161 ;  /* 0x00007610ffa17816 */ /* 0x000fe200000000a1 */
[----:B------:R-:W3:Y:S01]  /*218d0*/  LDL R32, [R1+0x1768] ;  /* 0x0017680001207983 */ /* 0x000ee20000100800 */
[----:B----4-:R-:W-:-:S03]  /*218e0*/  @!P0 IMAD.MOV.U32 R5, RZ, RZ, R33 ;  /* 0x000000ffff058224 */ /* 0x010fc600078e0021 */
[----:B------:R-:W4:Y:S04]  /*218f0*/  LDL R33, [R1+0x17e4] ;  /* 0x0017e40001217983 */ /* 0x000f280000100800 */
[----:B------:R0:W3:Y:S02]  /*21900*/  @!P0 LDG.E.U8 R156, desc[UR44][R4.64] ;  /* 0x0000002c049c8981 */ /* 0x0000e4000c1e1100 */
[----:B0-----:R-:W-:Y:S02]  /*21910*/  @!P0 IMAD.MOV.U32 R4, RZ, RZ, R26 ;  /* 0x000000ffff048224 */ /* 0x001fe400078e001a */
[----:B------:R-:W2:Y:S01]  /*21920*/  LDL R26, [R1+0x17e8] ;  /* 0x0017e800011a7983 */ /* 0x000ea20000100800 */
[----:B------:R-:W-:-:S03]  /*21930*/  @!P0 IMAD.MOV.U32 R5, RZ, RZ, R31 ;  /* 0x000000ffff058224 */ /* 0x000fc600078e001f */
[----:B------:R-:W3:Y:S04]  /*21940*/  LDL R31, [R1+0x17c4] ;  /* 0x0017c400011f7983 */ /* 0x000ee80000100800 */
[----:B------:R0:W3:Y:S02]  /*21950*/  @!P0 LDG.E.U8 R157, desc[UR44][R4.64] ;  /* 0x0000002c049d8981 */ /* 0x0000e4000c1e1100 */
[----:B0-----:R-:W-:Y:S02]  /*21960*/  @!P0 IMAD.MOV.U32 R4, RZ, RZ, R14 ;  /* 0x000000ffff048224 */ /* 0x001fe400078e000e */
[----:B------:R-:W3:Y:S01]  /*21970*/  LDL R14, [R1+0x17c8] ;  /* 0x0017c800010e7983 */ /* 0x000ee20000100800 */
[----:B------:R-:W-:-:S03]  /*21980*/  @!P0 IMAD.MOV.U32 R5, RZ, RZ, R30 ;  /* 0x000000ffff058224 */ /* 0x000fc600078e001e */
[----:B------:R-:W3:Y:S04]  /*21990*/  LDL R30, [R1+0x1788] ;  /* 0x00178800011e7983 */ /* 0x000ee80000100800 */
[----:B------:R0:W3:Y:S02]  /*219a0*/  @!P0 LDG.E.U8 R158, desc[UR44][R4.64] ;  /* 0x0000002c049e8981 */ /* 0x0000e4000c1e1100 */
[----:B0-----:R-:W-:Y:S02]  /*219b0*/  @!P0 IMAD.MOV.U32 R4, RZ, RZ, R27 ;  /* 0x000000ffff048224 */ /* 0x001fe400078e001b */
[----:B------:R-:W3:Y:S01]  /*219c0*/  LDL R27, [R1+0x17a8] ;  /* 0x0017a800011b7983 */ /* 0x000ee20000100800 */
[----:B------:R-:W-:-:S05]  /*219d0*/  @!P0 IMAD.MOV.U32 R5, RZ, RZ, R126 ;  /* 0x000000ffff058224 */ /* 0x000fca00078e007e */
[----:B------:R0:W3:Y:S02]  /*219e0*/  @!P0 LDG.E.U8 R159, desc[UR44][R4.64] ;  /* 0x0000002c049f8981 */ /* 0x0000e4000c1e1100 */
[----:B0-----:R-:W-:Y:S02]  /*219f0*/  @!P0 IMAD.MOV.U32 R5, RZ, RZ, R134 ;  /* 0x000000ffff058224 */ /* 0x001fe400078e0086 */
[----:B------:R-:W-:Y:S01]  /*21a00*/  @!P0 IMAD.MOV.U32 R4, RZ, RZ, R29 ;  /* 0x000000ffff048224 */ /* 0x000fe200078e001d */
[----:B------:R-:W-:Y:S01]  /*21a10*/  PRMT R162, RZ, 0x7610, R162 ;  /* 0x00007610ffa27816 */ /* 0x000fe200000000a2 */
[----:B------:R-:W3:Y:S04]  /*21a20*/  LDL R29, [R1+0x1748] ;  /* 0x00174800011d7983 */ /* 0x000ee80000100800 */
[----:B------:R0:W3:Y:S02]  /*21a30*/  @!P0 LDG.E.U8 R160, desc[UR44][R4.64] ;  /* 0x0000002c04a08981 */ /* 0x0000e4000c1e1100 */
[----:B0-----:R-:W-:-:S02]  /*21a40*/  @!P0 IMAD.MOV.U32 R4, RZ, RZ, R131 ;  /* 0x000000ffff048224 */ /* 0x001fc400078e0083 */
[----:B------:R-:W-:-:S05]  /*21a50*/  @!P0 IMAD.MOV.U32 R5, RZ, RZ, R142 ;  /* 0x000000ffff058224 */ /* 0x000fca00078e008e */
[----:B------:R0:W3:Y:S01]  /*21a60*/  @!P0 LDG.E.U8 R161, desc[UR44][R4.64] ;  /* 0x0000002c04a18981 */ /* 0x0000e2000c1e1100 */
[----:B------:R-:W-:Y:S01]  /*21a70*/  PRMT R163, RZ, 0x7610, R163 ;  /* 0x00007610ffa37816 */ /* 0x000fe200000000a3 */
[----:B0-----:R-:W-:Y:S02]  /*21a80*/  @!P0 IMAD.MOV.U32 R4, RZ, RZ, R139 ;  /* 0x000000ffff048224 */ /* 0x001fe400078e008b */
[----:B------:R-:W-:-:S05]  /*21a90*/  @!P0 IMAD.MOV.U32 R5, RZ, RZ, R150 ;  /* 0x000000ffff058224 */ /* 0x000fca00078e0096 */
[----:B------:R0:W3:Y:S01]  /*21aa0*/  @!P0 LDG.E.U8 R162, desc[UR44][R4.64] ;  /* 0x0000002c04a28981 */ /* 0x0000e2000c1e1100 */
[----:B------:R-:W-:Y:S01]  /*21ab0*/  PRMT R164, RZ, 0x7610, R164 ;  /* 0x00007610ffa47816 */ /* 0x000fe200000000a4 */
[----:B0-----:R-:W-:Y:S02]  /*21ac0*/  @!P0 IMAD.MOV.U32 R4, RZ, RZ, R147 ;  /* 0x000000ffff048224 */ /* 0x001fe400078e0093 */
[----:B------:R-:W-:Y:S02]  /*21ad0*/  @!P0 IMAD.MOV.U32 R5, RZ, RZ, R36 ;  /* 0x000000ffff058224 */ /* 0x000fe400078e0024 */
[----:B------:R-:W3:Y:S04]  /*21ae0*/  LDL R36, [R1+0x1724] ;  /* 0x0017240001247983 */ /* 0x000ee80000100800 */
[----:B------:R4:W3:Y:S01]  /*21af0*/  @!P0 LDG.E.U8 R163, desc[UR44][R4.64] ;  /* 0x0000002c04a38981 */ /* 0x0008e2000c1e1100 */
[----:B------:R-:W-:-:S02]  /*21b00*/  PRMT R165, RZ, 0x7610, R165 ;  /* 0x00007610ffa57816 */ /* 0x000fc400000000a5 */
[----:B------:R-:W-:Y:S01]  /*21b10*/  PRMT R166, RZ, 0x7610, R166 ;  /* 0x00007610ffa67816 */ /* 0x000fe200000000a6 */
[----:B----4-:R-:W-:Y:S02]  /*21b20*/  @!P0 IMAD.MOV.U32 R5, RZ, RZ, R33 ;  /* 0x000000ffff058224 */ /* 0x010fe400078e0021 */
[----:B------:R-:W4:Y:S01]  /*21b30*/  LDL R33, [R1+0x1728] ;  /* 0x0017280001217983 */ /* 0x000f220000100800 */
[----:B--2---:R-:W-:-:S03]  /*21b40*/  @!P0 IMAD.MOV.U32 R4, RZ, RZ, R26 ;  /* 0x000000ffff048224 */ /* 0x004fc600078e001a */
[----:B------:R-:W2:Y:S04]  /*21b50*/  LDL R26, [R1+0x1708] ;  /* 0x00170800011a7983 */ /* 0x000ea80000100800 */
[----:B------:R3:W2:Y:S02]  /*21b60*/  @!P0 LDG.E.U8 R164, desc[UR44][R4.64] ;  /* 0x0000002c04a48981 */ /* 0x0006a4000c1e1100 */
[----:B---3--:R-:W-:Y:S02]  /*21b70*/  @!P0 IMAD.MOV.U32 R5, RZ, RZ, R31 ;  /* 0x000000ffff058224 */ /* 0x008fe400078e001f */
[----:B------:R-:W3:Y:S01]  /*21b80*/  LDL R31, [R1+0x1704] ;  /* 0x00170400011f7983 */ /* 0x000ee20000100800 */
[----:B------:R-:W-:-:S03]  /*21b90*/  @!P0 IMAD.MOV.U32 R4, RZ, RZ, R14 ;  /* 0x000000ffff048224 */ /* 0x000fc600078e000e */
[----:B------:R-:W3:Y:S04]  /*21ba0*/  LDL R14, [R1+0x16e8] ;  /* 0x0016e800010e7983 */ /* 0x000ee80000100800 */
[----:B------:R0:W3:Y:S02]  /*21bb0*/  @!P0 LDG.E.U8 R165, desc[UR44][R4.64] ;  /* 0x0000002c04a58981 */ /* 0x0000e4000c1e1100 */
[----:B0-----:R-:W-:Y:S01]  /*21bc0*/  @!P0 IMAD.MOV.U32 R5, RZ, RZ, R39 ;  /* 0x000000ffff058224 */ /* 0x001fe200078e0027 */
[----:B------:R-:W-:Y:S01]  /*21bd0*/  PRMT R167, RZ, 0x7610, R167 ;  /* 0x00007610ffa77816 */ /* 0x000fe200000000a7 */
[----:B------:R-:W3:Y:S01]  /*21be0*/  LDL R39, [R1+0x16c4] ;  /* 0x0016c40001277983 */ /* 0x000ee20000100800 */
[----:B------:R-:W-:-:S03]  /*21bf0*/  @!P0 IMAD.MOV.U32 R4, RZ, RZ, R27 ;  /* 0x000000ffff048224 */ /* 0x000fc600078e001b */
[----:B------:R-:W3:Y:S04]  /*21c00*/  LDL R27, [R1+0x16e4] ;  /* 0x0016e400011b7983 */ /* 0x000ee80000100800 */
[----:B------:R0:W3:Y:S02]  /*21c10*/  @!P0 LDG.E.U8 R166, desc[UR44][R4.64] ;  /* 0x0000002c04a68981 */ /* 0x0000e4000c1e1100 */
[----:B0-----:R-:W-:Y:S02]  /*21c20*/  @!P0 IMAD.MOV.U32 R5, RZ, RZ, R35 ;  /* 0x000000ffff058224 */ /* 0x001fe400078e0023 */
[----:B------:R-:W3:Y:S01]  /*21c30*/  LDL R35, [R1+0x16c8] ;  /* 0x0016c80001237983 */ /* 0x000ee20000100800 */
[----:B------:R-:W-:Y:S01]  /*21c40*/  @!P0 IMAD.MOV.U32 R4, RZ, RZ, R30 ;  /* 0x000000ffff048224 */ /* 0x000fe200078e001e */
[----:B------:R-:W-:-:S02]  /*21c50*/  PRMT R168, RZ, 0x7610, R168 ;  /* 0x00007610ffa87816 */ /* 0x000fc400000000a8 */
[----:B------:R-:W3:Y:S04]  /*21c60*/  LDL R30, [R1+0x16a8] ;  /* 0x0016a800011e7983 */ /* 0x000ee80000100800 */
[----:B------:R0:W3:Y:S01]  /*21c70*/  @!P0 LDG.E.U8 R167, desc[UR44][R4.64] ;  /* 0x0000002c04a78981 */ /* 0x0000e2000c1e1100 */
[----:B------:R-:W-:Y:S01]  /*21c80*/  PRMT R169, RZ, 0x7610, R169 ;  /* 0x00007610ffa97816 */ /* 0x000fe200000000a9 */
[----:B0-----:R-:W-:Y:S02]  /*21c90*/  @!P0 IMAD.MOV.U32 R4, RZ, RZ, R32 ;  /* 0x000000ffff048224 */ /* 0x001fe400078e0020 */
[----:B------:R-:W-:Y:S01]  /*21ca0*/  @!P0 IMAD.MOV.U32 R5, RZ, RZ, R34 ;  /* 0x000000ffff058224 */ /* 0x000fe200078e0022 */
[----:B------:R-:W3:Y:S04]  /*21cb0*/  LDL R32, [R1+0x1278] ;  /* 0x0012780001207983 */ /* 0x000ee80000100800 */
[----:B------:R-:W3:Y:S04]  /*21cc0*/  LDL R34, [R1+0x16a4] ;  /* 0x0016a40001227983 */ /* 0x000ee80000100800 */
[----:B------:R0:W3:Y:S01]  /*21cd0*/  @!P0 LDG.E.U8 R168, desc[UR44][R4.64] ;  /* 0x0000002c04a88981 */ /* 0x0000e2000c1e1100 */
[----:B------:R-:W-:Y:S01]  /*21ce0*/  PRMT R170, RZ, 0x7610, R170 ;  /* 0x00007610ffaa7816 */ /* 0x000fe200000000aa */
[----:B0-----:R-:W-:-:S02]  /*21cf0*/  @!P0 IMAD.MOV.U32 R4, RZ, RZ, R29 ;  /* 0x000000ffff048224 */ /* 0x001fc400078e001d */
[----:B------:R-:W-:Y:S01]  /*21d00*/  @!P0 IMAD.MOV.U32 R5, RZ, RZ, R37 ;  /* 0x000000ffff058224 */ /* 0x000fe200078e0025 */
[----:B------:R-:W3:Y:S04]  /*21d10*/  LDL R29, [R1+0x1258] ;  /* 0x00125800011d7983 */ /* 0x000ee80000100800 */
[----:B------:R-:W3:Y:S04]  /*21d20*/  LDL R37, [R1+0x1274] ;  /* 0x0012740001257983 */ /* 0x000ee80000100800 */
[----:B------:R0:W3:Y:S01]  /*21d30*/  @!P0 LDG.E.U8 R169, desc[UR44][R4.64] ;  /* 0x0000002c04a98981 */ /* 0x0000e2000c1e1100 */
[----:B------:R-:W-:Y:S01]  /*21d40*/  PRMT R171, RZ, 0x7610, R171 ;  /* 0x00007610ffab7816 */ /* 0x000fe200000000ab */
[----:B0-----:R-:W-:Y:S01]  /*21d50*/  @!P0 IMAD.MOV.U32 R5, RZ, RZ, R36 ;  /* 0x000000ffff058224 */ /* 0x001fe200078e0024 */
[----:B------:R-:W-:Y:S01]  /*21d60*/  PRMT R172, RZ, 0x7610, R172 ;  /* 0x00007610ffac7816 */ /* 0x000fe200000000ac */
[----:B------:R-:W3:Y:S01]  /*21d70*/  LDL R36, [R1+0x1214] ;  /* 0x0012140001247983 */ /* 0x000ee20000100800 */
[----:B----4-:R-:W-:-:S03]  /*21d80*/  @!P0 IMAD.MOV.U32 R4, RZ, RZ, R33 ;  /* 0x000000ffff048224 */ /* 0x010fc600078e0021 */
[----:B------:R-:W4:Y:S04]  /*21d90*/  LDL R33, [R1+0x1254] ;  /* 0x0012540001217983 */ /* 0x000f280000100800 */
[----:B------:R2:W4:Y:S02]  /*21da0*/  @!P0 LDG.E.U8 R170, desc[UR44][R4.64] ;  /* 0x0000002c04aa8981 */ /* 0x000524000c1e1100 */
[----:B--2---:R-:W-:Y:S02]  /*21db0*/  @!P0 IMAD.MOV.U32 R4, RZ, RZ, R26 ;  /* 0x000000ffff048224 */ /* 0x004fe400078e001a */
[----:B------:R-:W2:Y:S01]  /*21dc0*/  LDL R26, [R1+0x1238] ;  /* 0x00123800011a7983 */ /* 0x000ea20000100800 */
[----:B---3--:R-:W-:-:S03]  /*21dd0*/  @!P0 IMAD.MOV.U32 R5, RZ, RZ, R31 ;  /* 0x000000ffff058224 */ /* 0x008fc600078e001f */
        /* <DEDUP_REMOVED lines=9> */
[----:B------:R-:W-:Y:S01]  /*21e70*/  PRMT R173, RZ, 0x7610, R173 ;  /* 0x00007610ffad7816 */ /* 0x000fe200000000ad */
[----:B------:R-:W-:Y:S01]  /*21e80*/  @!P0 IMAD.MOV.U32 R5, RZ, RZ, R39 ;  /* 0x000000ffff058224 */ /* 0x000fe200078e0027 */
[----:B------:R-:W-:Y:S01]  /*21e90*/  PRMT R174, RZ, 0x7610, R174 ;  /* 0x00007610ffae7816 */ /* 0x000fe200000000ae */
[----:B------:R-:W3:Y:S04]  /*21ea0*/  LDL R39, [R1+0x1194] ;  /* 0x0011940001277983 */ /* 0x000ee80000100800 */
[----:B------:R0:W3:Y:S01]  /*21eb0*/  @!P0 LDG.E.U8 R173, desc[UR44][R4.64] ;  /* 0x0000002c04ad8981 */ /* 0x0000e2000c1e1100 */
[----:B------:R-:W-:Y:S01]  /*21ec0*/  PRMT R249, RZ, 0x7610, R249 ;  /* 0x00007610fff97816 */ /* 0x000fe200000000f9 */
[----:B0-----:R-:W-:-:S02]  /*21ed0*/  @!P0 IMAD.MOV.U32 R4, RZ, RZ, R30 ;  /* 0x000000ffff048224 */ /* 0x001fc400078e001e */
[----:B------:R-:W3:Y:S01]  /*21ee0*/  LDL R30, [R1+0x11d8] ;  /* 0x0011d800011e7983 */ /* 0x000ee20000100800 */
[----:B------:R-:W-:-:S03]  /*21ef0*/  @!P0 IMAD.MOV.U32 R5, RZ, RZ, R34 ;  /* 0x000000ffff058224 */ /* 0x000fc600078e0022 */
[----:B------:R-:W3:Y:S04]  /*21f00*/  LDL R34, [R1+0x11d4] ;  /* 0x0011d40001227983 */ /* 0x000ee80000100800 */
[----:B------:R0:W3:Y:S01]  /*21f10*/  @!P0 LDG.E.U8 R174, desc[UR44][R4.64] ;  /* 0x0000002c04ae8981 */ /* 0x0000e2000c1e1100 */
[----:B------:R-:W-:Y:S01]  /*21f20*/  PRMT R250, RZ, 0x7610, R250 ;  /* 0x00007610fffa7816 */ /* 0x000fe200000000fa */
[----:B0-----:R-:W-:Y:S02]  /*21f30*/  @!P0 IMAD.MOV.U32 R4, RZ, RZ, R32 ;  /* 0x000000ffff048224 */ /* 0x001fe400078e0020 */
[----:B------:R-:W3:Y:S01]  /*21f40*/  LDL R32, [R1+0x11b8] ;  /* 0x0011b80001207983 */ /* 0x000ee20000100800 */
[----:B------:R-:W-:-:S05]  /*21f50*/  @!P0 IMAD.MOV.U32 R5, RZ, RZ, R37 ;  /* 0x000000ffff058224 */ /* 0x000fca00078e0025 */
[----:B------:R0:W3:Y:S01]  /*21f60*/  @!P0 LDG.E.U8 R249, desc[UR44][R4.64] ;  /* 0x0000002c04f98981 */ /* 0x0000e2000c1e1100 */
[----:B------:R-:W-:Y:S01]  /*21f70*/  PRMT R252, RZ, 0x7610, R252 ;  /* 0x00007610fffc7816 */ /* 0x000fe200000000fc */
[----:B0-----:R-:W-:Y:S02]  /*21f80*/  @!P0 IMAD.MOV.U32 R4, RZ, RZ, R29 ;  /* 0x000000ffff048224 */ /* 0x001fe400078e001d */
[----:B------:R-:W3:Y:S01]  /*21f90*/  LDL R29, [R1+0x1178] ;  /* 0x00117800011d7983 */ /* 0x000ee20000100800 */
[----:B------:R-:W-:Y:S01]  /*21fa0*/  PRMT R81, RZ, 0x7610, R81 ;  /* 0x00007610ff517816 */ /* 0x000fe20000000051 */
[----:B----4-:R-:W-:Y:S02]  /*21fb0*/  @!P0 IMAD.MOV.U32 R5, RZ, RZ, R33 ;  /* 0x000000ffff058224 */ /* 0x010fe400078e0021 */
[----:B------:R-:W4:Y:S04]  /*21fc0*/  LDL R33, [R1+0x1198] ;  /* 0x0011980001217983 */ /* 0x000f280000100800 */
[----:B------:R2:W4:Y:S02]  /*21fd0*/  @!P0 LDG.E.U8 R250, desc[UR44][R4.64] ;  /* 0x0000002c04fa8981 */ /* 0x000524000c1e1100 */
[----:B--2---:R-:W-:-:S02]  /*21fe0*/  @!P0 IMAD.MOV.U32 R4, RZ, RZ, R26 ;  /* 0x000000ffff048224 */ /* 0x004fc400078e001a */
[----:B------:R-:W2:Y:S01]  /*21ff0*/  LDL R26, [R1+0x1158] ;  /* 0x00115800011a7983 */ /* 0x000ea20000100800 */
[----:B---3--:R-:W-:-:S03]  /*22000*/  @!P0 IMAD.MOV.U32 R5, RZ, RZ, R31 ;  /* 0x000000ffff058224 */ /* 0x008fc600078e001f */
[----:B------:R-:W3:Y:S04]  /*22010*/  LDL R31, [R1+0x1174] ;  /* 0x00117400011f7983 */ /* 0x000ee80000100800 */
[----:B------:R0:W2:Y:S02]  /*22020*/  @!P0 LDG.E.U8 R252, desc[UR44][R4.64] ;  /* 0x0000002c04fc8981 */ /* 0x0000a4000c1e1100 */
[----:B0-----:R-:W-:Y:S02]  /*22030*/  @!P0 IMAD.MOV.U32 R5, RZ, RZ, R36 ;  /* 0x000000ffff058224 */ /* 0x001fe400078e0024 */
[----:B------:R-:W2:Y:S01]  /*22040*/  LDL R36, [R1+0x1134] ;  /* 0x0011340001247983 */ /* 0x000ea20000100800 */
[----:B------:R-:W-:-:S03]  /*22050*/  @!P0 IMAD.MOV.U32 R4, RZ, RZ, R27 ;  /* 0x000000ffff048224 */ /* 0x000fc600078e001b */
[----:B------:R-:W2:Y:S04]  /*22060*/  LDL R27, [R1+0x1154] ;  /* 0x00115400011b7983 */ /* 0x000ea80000100800 */
[----:B------:R0:W2:Y:S02]  /*22070*/  @!P0 LDG.E.U8 R81, desc[UR44][R4.64] ;  /* 0x0000002c04518981 */ /* 0x0000a4000c1e1100 */
[----:B0-----:R-:W-:Y:S02]  /*22080*/  @!P0 IMAD.MOV.U32 R4, RZ, RZ, R14 ;  /* 0x000000ffff048224 */ /* 0x001fe400078e000e */
[----:B------:R-:W-:Y:S01]  /*22090*/  @!P0 IMAD.MOV.U32 R5, RZ, RZ, R35 ;  /* 0x000000ffff058224 */ /* 0x000fe200078e0023 */
[----:B------:R-:W2:Y:S04]  /*220a0*/  LDL R14, [R1+0x1118] ;  /* 0x00111800010e7983 */ /* 0x000ea80000100800 */
[----:B------:R-:W2:Y:S04]  /*220b0*/  LDL R35, [R1+0x1114] ;  /* 0x0011140001237983 */ /* 0x000ea80000100800 */
[----:B------:R-:W2:Y:S01]  /*220c0*/  LDL.LU R37, [R1+0x1138] ;  /* 0x0011380001257983 */ /* 0x000ea20000300800 */
[----:B------:R-:W-:-:S02]  /*220d0*/  PRMT R78, RZ, 0x7610, R78 ;  /* 0x00007610ff4e7816 */ /* 0x000fc4000000004e */
[----:B------:R-:W-:Y:S01]  /*220e0*/  PRMT R79, RZ, 0x7610, R79 ;  /* 0x00007610ff4f7816 */ /* 0x000fe2000000004f */
[----:B------:R-:W2:Y:S04]  /*220f0*/  LDL R43, [R1+0x1074] ;  /* 0x00107400012b7983 */ /* 0x000ea80000100800 */
[----:B------:R0:W2:Y:S01]  /*22100*/  @!P0 LDG.E.U8 R78, desc[UR44][R4.64] ;  /* 0x0000002c044e8981 */ /* 0x0000a2000c1e1100 */
[----:B------:R-:W-:Y:S02]  /*22110*/  PRMT R76, RZ, 0x7610, R76 ;  /* 0x00007610ff4c7816 */ /* 0x000fe4000000004c */
[----:B------:R-:W-:Y:S01]  /*22120*/  PRMT R77, RZ, 0x7610, R77 ;  /* 0x00007610ff4d7816 */ /* 0x000fe2000000004d */
[----:B------:R-:W2:Y:S01]  /*22130*/  LDL R41, [R1+0x1058] ;  /* 0x0010580001297983 */ /* 0x000ea20000100800 */
[----:B------:R-:W-:-:S02]  /*22140*/  PRMT R74, RZ, 0x7610, R74 ;  /* 0x00007610ff4a7816 */ /* 0x000fc4000000004a */
[----:B------:R-:W-:Y:S01]  /*22150*/  PRMT R75, RZ, 0x7610, R75 ;  /* 0x00007610ff4b7816 */ /* 0x000fe2000000004b */
[----:B------:R-:W2:Y:S01]  /*22160*/  LDL R42, [R1+0x1054] ;  /* 0x00105400012a7983 */ /* 0x000ea20000100800 */
[----:B0-----:R-:W-:Y:S02]  /*22170*/  @!P0 IMAD.MOV.U32 R4, RZ, RZ, R30 ;  /* 0x000000ffff048224 */ /* 0x001fe400078e001e */
[----:B------:R-:W-:Y:S01]  /*22180*/  @!P0 IMAD.MOV.U32 R5, RZ, RZ, R34 ;  /* 0x000000ffff058224 */ /* 0x000fe200078e0022 */
[----:B------:R-:W2:Y:S04]  /*22190*/  LDL R30, [R1+0x10f8] ;  /* 0x0010f800011e7983 */ /* 0x000ea80000100800 */
[----:B------:R0:W2:Y:S04]  /*221a0*/  @!P0 LDG.E.U8 R79, desc[UR44][R4.64] ;  /* 0x0000002c044f8981 */ /* 0x0000a8000c1e1100 */
[----:B------:R-:W2:Y:S01]  /*221b0*/  LDL R34, [R1+0x10f4] ;  /* 0x0010f40001227983 */ /* 0x000ea20000100800 */
[----:B0-----:R-:W-:-:S02]  /*221c0*/  @!P0 IMAD.MOV.U32 R4, RZ, RZ, R32 ;  /* 0x000000ffff048224 */ /* 0x001fc400078e0020 */
[----:B------:R-:W-:Y:S01]  /*221d0*/  @!P0 IMAD.MOV.U32 R5, RZ, RZ, R40 ;  /* 0x000000ffff058224 */ /* 0x000fe200078e0028 */
[----:B------:R-:W2:Y:S04]  /*221e0*/  LDL R32, [R1+0x10d8] ;  /* 0x0010d80001207983 */ /* 0x000ea80000100800 */
[----:B------:R0:W2:Y:S01]  /*221f0*/  @!P0 LDG.E.U8 R76, desc[UR44][R4.64] ;  /* 0x0000002c044c8981 */ /* 0x0000a2000c1e1100 */
[----:B------:R-:W-:Y:S02]  /*22200*/  PRMT R72, RZ, 0x7610, R72 ;  /* 0x00007610ff487816 */ /* 0x000fe40000000048 */
[----:B------:R-:W-:Y:S01]  /*22210*/  PRMT R73, RZ, 0x7610, R73 ;  /* 0x00007610ff497816 */ /* 0x000fe20000000049 */
[----:B------:R-:W2:Y:S01]  /*22220*/  LDL R40, [R1+0x1034] ;  /* 0x0010340001287983 */ /* 0x000ea20000100800 */
[----:B0-----:R-:W-:-:S03]  /*22230*/  @!P0 IMAD.MOV.U32 R5, RZ, RZ, R39 ;  /* 0x000000ffff058224 */ /* 0x001fc600078e0027 */
[----:B------:R-:W2:Y:S01]  /*22240*/  LDL R39, [R1+0x1038] ;  /* 0x0010380001277983 */ /* 0x000ea20000100800 */
[----:B----4-:R-:W-:-:S03]  /*22250*/  @!P0 IMAD.MOV.U32 R4, RZ, RZ, R33 ;  /* 0x000000ffff048224 */ /* 0x010fc600078e0021 */
[----:B------:R-:W4:Y:S04]  /*22260*/  LDL R33, [R1+0x10d4] ;  /* 0x0010d40001217983 */ /* 0x000f280000100800 */
[----:B------:R0:W4:Y:S02]  /*22270*/  @!P0 LDG.E.U8 R77, desc[UR44][R4.64] ;  /* 0x0000002c044d8981 */ /* 0x000124000c1e1100 */
[----:B0-----:R-:W-:Y:S02]  /*22280*/  @!P0 IMAD.MOV.U32 R4, RZ, RZ, R29 ;  /* 0x000000ffff048224 */ /* 0x001fe400078e001d */
[----:B------:R-:W4:Y:S01]  /*22290*/  LDL R29, [R1+0x10b8] ;  /* 0x0010b800011d7983 */ /* 0x000f220000100800 */
[----:B---3--:R-:W-:-:S03]  /*222a0*/  @!P0 IMAD.MOV.U32 R5, RZ, RZ, R31 ;  /* 0x000000ffff058224 */ /* 0x008fc600078e001f */
[----:B------:R-:W3:Y:S04]  /*222b0*/  LDL R31, [R1+0x10b4] ;  /* 0x0010b400011f7983 */ /* 0x000ee80000100800 */
[----:B------:R2:W3:Y:S02]  /*222c0*/  @!P0 LDG.E.U8 R74, desc[UR44][R4.64] ;  /* 0x0000002c044a8981 */ /* 0x0004e4000c1e1100 */
[----:B--2---:R-:W-:Y:S02]  /*222d0*/  @!P0 IMAD.MOV.U32 R4, RZ, RZ, R26 ;  /* 0x000000ffff048224 */ /* 0x004fe400078e001a */
[----:B------:R-:W2:Y:S01]  /*222e0*/  LDL R26, [R1+0x1098] ;  /* 0x00109800011a7983 */ /* 0x000ea20000100800 */
[----:B------:R-:W-:-:S03]  /*222f0*/  @!P0 IMAD.MOV.U32 R5, RZ, RZ, R27 ;  /* 0x000000ffff058224 */ /* 0x000fc600078e001b */
[----:B------:R-:W2:Y:S04]  /*22300*/  LDL R27, [R1+0x1094] ;  /* 0x00109400011b7983 */ /* 0x000ea80000100800 */
[----:B------:R0:W2:Y:S02]  /*22310*/  @!P0 LDG.E.U8 R75, desc[UR44][R4.64] ;  /* 0x0000002c044b8981 */ /* 0x0000a4000c1e1100 */
[----:B0-----:R-:W-:Y:S02]  /*22320*/  @!P0 IMAD.MOV.U32 R5, RZ, RZ, R36 ;  /* 0x000000ffff058224 */ /* 0x001fe400078e0024 */
[----:B------:R-:W2:Y:S01]  /*22330*/  LDL R36, [R1+0x1014] ;  /* 0x0010140001247983 */ /* 0x000ea20000100800 */
[----:B------:R-:W-:-:S05]  /*22340*/  @!P0 IMAD.MOV.U32 R4, RZ, RZ, R37 ;  /* 0x000000ffff048224 */ /* 0x000fca00078e0025 */
[----:B------:R0:W2:Y:S02]  /*22350*/  @!P0 LDG.E.U8 R72, desc[UR44][R4.64] ;  /* 0x0000002c04488981 */ /* 0x0000a4000c1e1100 */
[----:B0-----:R-:W-:Y:S02]  /*22360*/  @!P0 IMAD.MOV.U32 R4, RZ, RZ, R14 ;  /* 0x000000ffff048224 */ /* 0x001fe400078e000e */
[----:B------:R-:W2:Y:S01]  /*22370*/  LDL R14, [R1+0x1078] ;  /* 0x00107800010e7983 */ /* 0x000ea20000100800 */
[----:B------:R-:W-:Y:S01]  /*22380*/  @!P0 IMAD.MOV.U32 R5, RZ, RZ, R35 ;  /* 0x000000ffff058224 */ /* 0x000fe200078e0023 */
[----:B------:R-:W-:Y:S02]  /*22390*/  PRMT R70, RZ, 0x7610, R70 ;  /* 0x00007610ff467816 */ /* 0x000fe40000000046 */
[----:B------:R-:W2:Y:S04]  /*223a0*/  LDL R35, [R1+0xff4] ;  /* 0x000ff40001237983 */ /* 0x000ea80000100800 */
[----:B------:R0:W2:Y:S02]  /*223b0*/  @!P0 LDG.E.U8 R73, desc[UR44][R4.64] ;  /* 0x0000002c04498981 */ /* 0x0000a4000c1e1100 */
[----:B0-----:R-:W-:-:S02]  /*223c0*/  @!P0 IMAD.MOV.U32 R4, RZ, RZ, R30 ;  /* 0x000000ffff048224 */ /* 0x001fc400078e001e */
[----:B------:R-:W2:Y:S01]  /*223d0*/  LDL R30, [R1+0x1018] ;  /* 0x00101800011e7983 */ /* 0x000ea20000100800 */
[----:B------:R-:W-:-:S03]  /*223e0*/  @!P0 IMAD.MOV.U32 R5, RZ, RZ, R34 ;  /* 0x000000ffff058224 */ /* 0x000fc600078e0022 */
[----:B------:R-:W2:Y:S01]  /*223f0*/  LDL R34, [R1+0xff8] ;  /* 0x000ff80001227983 */ /* 0x000ea20000100800 */
[----:B------:R-:W-:-:S03]  /*22400*/  PRMT R71, RZ, 0x7610, R71 ;  /* 0x00007610ff477816 */ /* 0x000fc60000000047 */
[----:B------:R0:W2:Y:S01]  /*22410*/  @!P0 LDG.E.U8 R70, desc[UR44][R4.64] ;  /* 0x0000002c04468981 */ /* 0x0000a2000c1e1100 */
[----:B------:R-:W-:Y:S01]  /*22420*/  PRMT R68, RZ, 0x7610, R68 ;  /* 0x00007610ff447816 */ /* 0x000fe20000000044 */
[----:B0-----:R-:W-:Y:S02]  /*22430*/  @!P0 IMAD.MOV.U32 R4, RZ, RZ, R32 ;  /* 0x000000ffff048224 */ /* 0x001fe400078e0020 */
[----:B------:R-:W2:Y:S01]  /*22440*/  LDL R32, [R1+0xfd8] ;  /* 0x000fd80001207983 */ /* 0x000ea20000100800 */
[----:B------:R-:W-:Y:S01]  /*22450*/  PRMT R69, RZ, 0x7610, R69 ;  /* 0x00007610ff457816 */ /* 0x000fe20000000045 */
[----:B----4-:R-:W-:Y:S02]  /*22460*/  @!P0 IMAD.MOV.U32 R5, RZ, RZ, R33 ;  /* 0x000000ffff058224 */ /* 0x010fe400078e0021 */
[----:B------:R-:W4:Y:S04]  /*22470*/  LDL R33, [R1+0xfd4] ;  /* 0x000fd40001217983 */ /* 0x000f280000100800 */
[----:B------:R0:W4:Y:S02]  /*22480*/  @!P0 LDG.E.U8 R71, desc[UR44][R4.64] ;  /* 0x0000002c04478981 */ /* 0x000124000c1e1100 */
[----:B0-----:R-:W-:-:S02]  /*22490*/  @!P0 IMAD.MOV.U32 R4, RZ, RZ, R29 ;  /* 0x000000ffff048224 */ /* 0x001fc400078e001d */
        /* <DEDUP_REMOVED lines=11> */
[----:B------:R-:W-:Y:S01]  /*22550*/  PRMT R66, RZ, 0x7610, R66 ;  /* 0x00007610ff427816 */ /* 0x000fe20000000042 */
[----:B------:R-:W-:Y:S01]  /*22560*/  @!P0 IMAD.MOV.U32 R5, RZ, RZ, R43 ;  /* 0x000000ffff058224 */ /* 0x000fe200078e002b */
[----:B------:R-:W-:-:S04]  /*22570*/  PRMT R67, RZ, 0x7610, R67 ;  /* 0x00007610ff437816 */ /* 0x000fc80000000043 */
[----:B------:R0:W2:Y:S01]  /*22580*/  @!P0 LDG.E.U8 R66, desc[UR44][R4.64] ;  /* 0x0000002c04428981 */ /* 0x0000a2000c1e1100 */
[----:B------:R-:W-:Y:S01]  /*22590*/  PRMT R47, RZ, 0x7610, R47 ;  /* 0x00007610ff2f7816 */ /* 0x000fe2000000002f */
[----:B0-----:R-:W-:Y:S02]  /*225a0*/  @!P0 IMAD.MOV.U32 R4, RZ, RZ, R41 ;  /* 0x000000ffff048224 */ /* 0x001fe400078e0029 */
[----:B------:R-:W-:-:S05]  /*225b0*/  @!P0 IMAD.MOV.U32 R5, RZ, RZ, R42 ;  /* 0x000000ffff058224 */ /* 0x000fca00078e002a */
[----:B------:R0:W2:Y:S01]  /*225c0*/  @!P0 LDG.E.U8 R67, desc[UR44][R4.64] ;  /* 0x0000002c04438981 */ /* 0x0000a2000c1e1100 */
[----:B------:R-:W-:Y:S01]  /*225d0*/  PRMT R13, RZ, 0x7610, R13 ;  /* 0x00007610ff0d7816 */ /* 0x000fe2000000000d */
[----:B0-----:R-:W-:Y:S02]  /*225e0*/  @!P0 IMAD.MOV.U32 R4, RZ, RZ, R39 ;  /* 0x000000ffff048224 */ /* 0x001fe400078e0027 */
[----:B------:R-:W-:-:S05]  /*225f0*/  @!P0 IMAD.MOV.U32 R5, RZ, RZ, R40 ;  /* 0x000000ffff058224 */ /* 0x000fca00078e0028 */
[----:B------:R0:W2:Y:S01]  /*22600*/  @!P0 LDG.E.U8 R47, desc[UR44][R4.64] ;  /* 0x0000002c042f8981 */ /* 0x0000a2000c1e1100 */
[----:B------:R-:W-:Y:S01]  /*22610*/  PRMT R64, RZ, 0x7610, R64 ;  /* 0x00007610ff407816 */ /* 0x000fe20000000040 */
[----:B0-----:R-:W-:Y:S02]  /*22620*/  @!P0 IMAD.MOV.U32 R4, RZ, RZ, R30 ;  /* 0x000000ffff048224 */ /* 0x001fe400078e001e */
[----:B------:R-:W-:Y:S01]  /*22630*/  @!P0 IMAD.MOV.U32 R5, RZ, RZ, R36 ;  /* 0x000000ffff058224 */ /* 0x000fe200078e0024 */
[----:B------:R-:W-:Y:S01]  /*22640*/  PRMT R65, RZ, 0x7610, R65 ;  /* 0x00007610ff417816 */ /* 0x000fe20000000041 */
[----:B------:R-:W2:Y:S04]  /*22650*/  LDL.LU R30, [R1+0xf74] ;  /* 0x000f7400011e7983 */ /* 0x000ea80000300800 */
[----:B------:R0:W2:Y:S02]  /*22660*/  @!P0 LDG.E.U8 R13, desc[UR44][R4.64] ;  /* 0x0000002c040d8981 */ /* 0x0000a4000c1e1100 */
[----:B0-----:R-:W-:-:S02]  /*22670*/  @!P0 IMAD.MOV.U32 R4, RZ, RZ, R34 ;  /* 0x000000ffff048224 */ /* 0x001fc400078e0022 */
[----:B------:R-:W-:-:S05]  /*22680*/  @!P0 IMAD.MOV.U32 R5, RZ, RZ, R35 ;  /* 0x000000ffff058224 */ /* 0x000fca00078e0023 */
[----:B------:R0:W2:Y:S01]  /*22690*/  @!P0 LDG.E.U8 R64, desc[UR44][R4.64] ;  /* 0x0000002c04408981 */ /* 0x0000a2000c1e1100 */
[----:B------:R-:W-:Y:S01]  /*226a0*/  PRMT R24, RZ, 0x7610, R24 ;  /* 0x00007610ff187816 */ /* 0x000fe20000000018 */
[----:B0-----:R-:W-:Y:S01]  /*226b0*/  @!P0 IMAD.MOV.U32 R4, RZ, RZ, R32 ;  /* 0x000000ffff048224 */ /* 0x001fe200078e0020 */
[----:B------:R-:W-:Y:S01]  /*226c0*/  PRMT R2, RZ, 0x7610, R2 ;  /* 0x00007610ff027816 */ /* 0x000fe20000000002 */
[----:B----4-:R-:W-:-:S05]  /*226d0*/  @!P0 IMAD.MOV.U32 R5, RZ, RZ, R33 ;  /* 0x000000ffff058224 */ /* 0x010fca00078e0021 */
[----:B------:R0:W4:Y:S02]  /*226e0*/  @!P0 LDG.E.U8 R65, desc[UR44][R4.64] ;  /* 0x0000002c04418981 */ /* 0x000124000c1e1100 */
[----:B0-----:R-:W-:Y:S02]  /*226f0*/  @!P0 IMAD.MOV.U32 R4, RZ, RZ, R29 ;  /* 0x000000ffff048224 */ /* 0x001fe400078e001d */
[----:B------:R-:W4:Y:S04]  /*22700*/  LDL.LU R29, [R1+0xf54] ;  /* 0x000f5400011d7983 */ /* 0x000f280000300800 */
[----:B------:R-:W4:Y:S04]  /*22710*/  LDL R42, [R1+0xf34] ;  /* 0x000f3400012a7983 */ /* 0x000f280000100800 */
[----:B------:R-:W4:Y:S04]  /*22720*/  LDL.LU R32, [R1+0xf38] ;  /* 0x000f380001207983 */ /* 0x000f280000300800 */
[----:B------:R-:W4:Y:S01]  /*22730*/  LDL R41, [R1+0x1290] ;  /* 0x0012900001297983 */ /* 0x000f220000100800 */
[----:B---3--:R-:W-:-:S03]  /*22740*/  @!P0 IMAD.MOV.U32 R5, RZ, RZ, R31 ;  /* 0x000000ffff058224 */ /* 0x008fc600078e001f */
[----:B------:R-:W3:Y:S04]  /*22750*/  LDL R39, [R1+0x16a0] ;  /* 0x0016a00001277983 */ /* 0x000ee80000100800 */
[----:B------:R2:W3:Y:S04]  /*22760*/  @!P0 LDG.E.U8 R24, desc[UR44][R4.64] ;  /* 0x0000002c04188981 */ /* 0x0004e8000c1e1100 */
[----:B------:R-:W3:Y:S04]  /*22770*/  LDL R34, [R1+0x1a7c] ;  /* 0x001a7c0001227983 */ /* 0x000ee80000100800 */
[----:B------:R-:W3:Y:S01]  /*22780*/  LDL R31, [R1+0x1a80] ;  /* 0x001a8000011f7983 */ /* 0x000ee20000100800 */
[----:B--2---:R-:W-:-:S03]  /*22790*/  @!P0 IMAD.MOV.U32 R4, RZ, RZ, R26 ;  /* 0x000000ffff048224 */ /* 0x004fc600078e001a */
[----:B------:R-:W2:Y:S04]  /*227a0*/  LDL R36, [R1+0x1a5c] ;  /* 0x001a5c0001247983 */ /* 0x000ea80000100800 */
[----:B------:R-:W2:Y:S01]  /*227b0*/  LDL R26, [R1+0x1a60] ;  /* 0x001a6000011a7983 */ /* 0x000ea20000100800 */
[----:B------:R-:W-:-:S03]  /*227c0*/  @!P0 IMAD.MOV.U32 R5, RZ, RZ, R27 ;  /* 0x000000ffff058224 */ /* 0x000fc600078e001b */
[----:B------:R-:W2:Y:S04]  /*227d0*/  LDL R27, [R1+0x1690] ;  /* 0x00169000011b7983 */ /* 0x000ea80000100800 */
[----:B------:R0:W2:Y:S02]  /*227e0*/  @!P0 LDG.E.U8 R2, desc[UR44][R4.64] ;  /* 0x0000002c04028981 */ /* 0x0000a4000c1e1100 */
[----:B0-----:R-:W-:Y:S02]  /*227f0*/  @!P0 IMAD.MOV.U32 R4, RZ, RZ, R14 ;  /* 0x000000ffff048224 */ /* 0x001fe400078e000e */
[----:B------:R-:W2:Y:S04]  /*22800*/  LDL R14, [R1+0x1a94] ;  /* 0x001a9400010e7983 */ /* 0x000ea80000100800 */
[----:B------:R-:W3:Y:S04]  /*22810*/  LDL.LU R40, [R1+0xef8] ;  /* 0x000ef80001287983 */ /* 0x000ee80000300800 */
[----:B------:R-:W2:Y:S04]  /*22820*/  LDL.LU R35, [R1+0xf14] ;  /* 0x000f140001237983 */ /* 0x000ea80000300800 */
[----:B------:R-:W3:Y:S04]  /*22830*/  LDL.LU R46, [R1+0xed4] ;  /* 0x000ed400012e7983 */ /* 0x000ee80000300800 */
[----:B------:R-:W3:Y:S04]  /*22840*/  LDL.LU R45, [R1+0xef4] ;  /* 0x000ef400012d7983 */ /* 0x000ee80000300800 */
[----:B------:R-:W3:Y:S04]  /*22850*/  LDL.LU R43, [R1+0xed8] ;  /* 0x000ed800012b7983 */ /* 0x000ee80000300800 */
[----:B------:R-:W3:Y:S01]  /*22860*/  LDL.LU R33, [R1+0xf18] ;  /* 0x000f180001217983 */ /* 0x000ee20000300800 */
[----:B------:R-:W-:-:S02]  /*22870*/  PRMT R62, RZ, 0x7610, R62 ;  /* 0x00007610ff3e7816 */ /* 0x000fc4000000003e */
[----:B------:R-:W-:Y:S01]  /*22880*/  PRMT R63, RZ, 0x7610, R63 ;  /* 0x00007610ff3f7816 */ /* 0x000fe2000000003f */
[----:B------:R-:W3:Y:S01]  /*22890*/  LDL.LU R125, [R1+0x1860] ;  /* 0x00186000017d7983 */ /* 0x000ee20000300800 */
[----:B------:R-:W-:Y:S02]  /*228a0*/  PRMT R12, RZ, 0x7610, R12 ;  /* 0x00007610ff0c7816 */ /* 0x000fe4000000000c */
[----:B------:R-:W-:Y:S01]  /*228b0*/  PRMT R28, RZ, 0x7610, R28 ;  /* 0x00007610ff1c7816 */ /* 0x000fe2000000001c */
[----:B------:R-:W3:Y:S01]  /*228c0*/  LDL.LU R128, [R1+0x187c] ;  /* 0x00187c0001807983 */ /* 0x000ee20000300800 */
[----:B------:R-:W-:Y:S02]  /*228d0*/  PRMT R38, RZ, 0x7610, R38 ;  /* 0x00007610ff267816 */ /* 0x000fe40000000026 */
[----:B------:R-:W-:Y:S01]  /*228e0*/  PRMT R18, RZ, 0x7610, R18 ;  /* 0x00007610ff127816 */ /* 0x000fe20000000012 */
[----:B------:R-:W3:Y:S01]  /*228f0*/  LDL.LU R133, [R1+0x1840] ;  /* 0x0018400001857983 */ /* 0x000ee20000300800 */
[----:B------:R-:W-:-:S03]  /*22900*/  PRMT R60, RZ, 0x7610, R60 ;  /* 0x00007610ff3c7816 */ /* 0x000fc6000000003c */
[----:B------:R-:W3:Y:S04]  /*22910*/  LDL.LU R136, [R1+0x185c] ;  /* 0x00185c0001887983 */ /* 0x000ee80000300800 */
[----:B------:R-:W3:Y:S04]  /*22920*/  LDL.LU R141, [R1+0x1820] ;  /* 0x00182000018d7983 */ /* 0x000ee80000300800 */
[----:B------:R-:W3:Y:S04]  /*22930*/  LDL.LU R144, [R1+0x183c] ;  /* 0x00183c0001907983 */ /* 0x000ee80000300800 */
[----:B------:R-:W3:Y:S01]  /*22940*/  LDL.LU R149, [R1+0x1800] ;  /* 0x0018000001957983 */ /* 0x000ee20000300800 */
[----:B------:R-:W-:-:S05]  /*22950*/  @!P0 IMAD.MOV.U32 R5, RZ, RZ, R30 ;  /* 0x000000ffff058224 */ /* 0x000fca00078e001e */
[----:B------:R0:W3:Y:S02]  /*22960*/  @!P0 LDG.E.U8 R62, desc[UR44][R4.64] ;  /* 0x0000002c043e8981 */ /* 0x0000e4000c1e1100 */
[----:B0-----:R-:W-:Y:S02]  /*22970*/  @!P0 IMAD.MOV.U32 R4, RZ, RZ, R0 ;  /* 0x000000ffff048224 */ /* 0x001fe400078e0000 */
[----:B------:R0:W-:Y:S01]  /*22980*/  STL [R1+0x1ad0], R0 ;  /* 0x001ad00001007387 */ /* 0x0001e20000100800 */
[----:B------:R-:W-:Y:S02]  /*22990*/  PRMT R61, RZ, 0x7610, R61 ;  /* 0x00007610ff3d7816 */ /* 0x000fe4000000003d */
[----:B------:R-:W-:Y:S01]  /*229a0*/  PRMT R58, RZ, 0x7610, R58 ;  /* 0x00007610ff3a7816 */ /* 0x000fe2000000003a */
[----:B------:R-:W3:Y:S04]  /*229b0*/  LDL R44, [R1+0x1880] ;  /* 0x00188000012c7983 */ /* 0x000ee80000100800 */
[----:B0-----:R-:W3:Y:S01]  /*229c0*/  LDL R0, [R1+0x19c0] ;  /* 0x0019c00001007983 */ /* 0x001ee20000100800 */
[----:B----4-:R-:W-:-:S05]  /*229d0*/  @!P0 IMAD.MOV.U32 R5, RZ, RZ, R29 ;  /* 0x000000ffff058224 */ /* 0x010fca00078e001d */
[----:B------:R0:W4:Y:S02]  /*229e0*/  @!P0 LDG.E.U8 R63, desc[UR44][R4.64] ;  /* 0x0000002c043f8981 */ /* 0x000124000c1e1100 */
[----:B0-----:R-:W-:Y:S02]  /*229f0*/  @!P0 IMAD.MOV.U32 R4, RZ, RZ, R32 ;  /* 0x000000ffff048224 */ /* 0x001fe400078e0020 */
[----:B------:R-:W-:Y:S02]  /*22a00*/  @!P0 IMAD.MOV.U32 R5, RZ, RZ, R42 ;  /* 0x000000ffff058224 */ /* 0x000fe400078e002a */
[----:B------:R-:W4:Y:S04]  /*22a10*/  LDL R42, [R1+0x1a1c] ;  /* 0x001a1c00012a7983 */ /* 0x000f280000100800 */
[----:B------:R2:W4:Y:S02]  /*22a20*/  @!P0 LDG.E.U8 R12, desc[UR44][R4.64] ;  /* 0x0000002c040c8981 */ /* 0x000524000c1e1100 */
[----:B--2---:R-:W-:-:S02]  /*22a30*/  @!P0 IMAD.MOV.U32 R5, RZ, RZ, R35 ;  /* 0x000000ffff058224 */ /* 0x004fc400078e0023 */
[----:B---3--:R-:W-:-:S05]  /*22a40*/  @!P0 IMAD.MOV.U32 R4, RZ, RZ, R33 ;  /* 0x000000ffff048224 */ /* 0x008fca00078e0021 */
[----:B------:R0:W2:Y:S02]  /*22a50*/  @!P0 LDG.E.U8 R28, desc[UR44][R4.64] ;  /* 0x0000002c041c8981 */ /* 0x0000a4000c1e1100 */
[----:B0-----:R-:W-:Y:S02]  /*22a60*/  @!P0 IMAD.MOV.U32 R4, RZ, RZ, R40 ;  /* 0x000000ffff048224 */ /* 0x001fe400078e0028 */
[----:B------:R-:W-:-:S05]  /*22a70*/  @!P0 IMAD.MOV.U32 R5, RZ, RZ, R45 ;  /* 0x000000ffff058224 */ /* 0x000fca00078e002d */
[----:B------:R0:W3:Y:S02]  /*22a80*/  @!P0 LDG.E.U8 R38, desc[UR44][R4.64] ;  /* 0x0000002c04268981 */ /* 0x0000e4000c1e1100 */
[----:B0-----:R-:W-:Y:S02]  /*22a90*/  @!P0 IMAD.MOV.U32 R4, RZ, RZ, R43 ;  /* 0x000000ffff048224 */ /* 0x001fe400078e002b */
[----:B------:R-:W-:-:S05]  /*22aa0*/  @!P0 IMAD.MOV.U32 R5, RZ, RZ, R46 ;  /* 0x000000ffff058224 */ /* 0x000fca00078e002e */
[----:B------:R0:W3:Y:S02]  /*22ab0*/  @!P0 LDG.E.U8 R18, desc[UR44][R4.64] ;  /* 0x0000002c04128981 */ /* 0x0000e4000c1e1100 */
[----:B0-----:R-:W-:Y:S02]  /*22ac0*/  @!P0 IMAD.MOV.U32 R4, RZ, RZ, R39 ;  /* 0x000000ffff048224 */ /* 0x001fe400078e0027 */
[----:B------:R-:W-:Y:S01]  /*22ad0*/  @!P0 IMAD.MOV.U32 R5, RZ, RZ, R41 ;  /* 0x000000ffff058224 */ /* 0x000fe200078e0029 */
[----:B------:R-:W2:Y:S04]  /*22ae0*/  LDL R39, [R1+0x19dc] ;  /* 0x0019dc0001277983 */ /* 0x000ea80000100800 */
[----:B------:R0:W3:Y:S04]  /*22af0*/  @!P0 LDG.E.U8 R60, desc[UR44][R4.64] ;  /* 0x0000002c043c8981 */ /* 0x0000e8000c1e1100 */
[----:B------:R-:W4:Y:S01]  /*22b00*/  LDL R41, [R1+0x1a20] ;  /* 0x001a200001297983 */ /* 0x000f220000100800 */
[----:B0-----:R-:W-:-:S02]  /*22b10*/  @!P0 IMAD.MOV.U32 R4, RZ, RZ, R14 ;  /* 0x000000ffff048224 */ /* 0x001fc400078e000e */
[----:B------:R-:W-:Y:S01]  /*22b20*/  @!P0 IMAD.MOV.U32 R5, RZ, RZ, R27 ;  /* 0x000000ffff058224 */ /* 0x000fe200078e001b */
[----:B------:R-:W2:Y:S04]  /*22b30*/  LDL R14, [R1+0x1a40] ;  /* 0x001a4000010e7983 */ /* 0x000ea80000100800 */
[----:B------:R-:W3:Y:S04]  /*22b40*/  LDL R27, [R1+0x1a3c] ;  /* 0x001a3c00011b7983 */ /* 0x000ee80000100800 */
        /* <DEDUP_REMOVED lines=8> */
[----:B------:R-:W-:-:S03]  /*22bd0*/  @!P0 IMAD.MOV.U32 R4, RZ, RZ, R26 ;  /* 0x000000ffff048224 */ /* 0x000fc600078e001a */
[----:B------:R-:W4:Y:S01]  /*22be0*/  LDL R26, [R1+0x19bc] ;  /* 0x0019bc00011a7983 */ /* 0x000f220000100800 */
[----:B------:R-:W-:-:S06]  /*22bf0*/  PRMT R59, RZ, 0x7610, R59 ;  /* 0x00007610ff3b7816 */ /* 0x000fcc000000003b */
[----:B------:R2:W4:Y:S01]  /*22c00*/  @!P0 LDG.E.U8 R59, desc[UR44][R4.64] ;  /* 0x0000002c043b8981 */ /* 0x000522000c1e1100 */
[----:B------:R-:W-:Y:S02]  /*22c10*/  PRMT R56, RZ, 0x7610, R56 ;  /* 0x00007610ff387816 */ /* 0x000fe40000000038 */
[----:B------:R-:W-:Y:S02]  /*22c20*/  PRMT R57, RZ, 0x7610, R57 ;  /* 0x00007610ff397816 */ /* 0x000fe40000000039 */
[----:B------:R-:W-:Y:S02]  /*22c30*/  PRMT R54, RZ, 0x7610, R54 ;  /* 0x00007610ff367816 */ /* 0x000fe40000000036 */
[----:B------:R-:W-:Y:S01]  /*22c40*/  PRMT R55, RZ, 0x7610, R55 ;  /* 0x00007610ff377816 */ /* 0x000fe20000000037 */
[----:B--2---:R-:W-:Y:S02]  /*22c50*/  @!P0 IMAD.MOV.U32 R4, RZ, RZ, R14 ;  /* 0x000000ffff048224 */ /* 0x004fe400078e000e */
[----:B------:R-:W2:Y:S01]  /*22c60*/  LDL R14, [R1+0x19a0] ;  /* 0x0019a000010e7983 */ /* 0x000ea20000100800 */
[----:B---3--:R-:W-:-:S03]  /*22c70*/  @!P0 IMAD.MOV.U32 R5, RZ, RZ, R27 ;  /* 0x000000ffff058224 */ /* 0x008fc600078e001b */
[----:B------:R-:W3:Y:S04]  /*22c80*/  LDL R27, [R1+0x199c] ;  /* 0x00199c00011b7983 */ /* 0x000ee80000100800 */
[----:B------:R4:W3:Y:S02]  /*22c90*/  @!P0 LDG.E.U8 R56, desc[UR44][R4.64] ;  /* 0x0000002c04388981 */ /* 0x0008e4000c1e1100 */
[----:B----4-:R-:W-:Y:S02]  /*22ca0*/  @!P0 IMAD.MOV.U32 R4, RZ, RZ, R41 ;  /* 0x000000ffff048224 */ /* 0x010fe400078e0029 */
[----:B------:R-:W-:Y:S01]  /*22cb0*/  @!P0 IMAD.MOV.U32 R5, RZ, RZ, R42 ;  /* 0x000000ffff058224 */ /* 0x000fe200078e002a */
[----:B------:R-:W-:Y:S01]  /*22cc0*/  PRMT R52, RZ, 0x7610, R52 ;  /* 0x00007610ff347816 */ /* 0x000fe20000000034 */
[----:B------:R-:W4:Y:S04]  /*22cd0*/  LDL R42, [R1+0x193c] ;  /* 0x00193c00012a7983 */ /* 0x000f280000100800 */
[----:B------:R0:W4:Y:S04]  /*22ce0*/  @!P0 LDG.E.U8 R57, desc[UR44][R4.64] ;  /* 0x0000002c04398981 */ /* 0x000128000c1e1100 */
[----:B------:R-:W4:Y:S01]  /*22cf0*/  LDL R41, [R1+0x1940] ;  /* 0x0019400001297983 */ /* 0x000f220000100800 */
[----:B0-----:R-:W-:-:S02]  /*22d00*/  @!P0 IMAD.MOV.U32 R4, RZ, RZ, R31 ;  /* 0x000000ffff048224 */ /* 0x001fc400078e001f */
[----:B------:R-:W-:Y:S01]  /*22d10*/  @!P0 IMAD.MOV.U32 R5, RZ, RZ, R34 ;  /* 0x000000ffff058224 */ /* 0x000fe200078e0022 */
[----:B------:R-:W4:Y:S04]  /*22d20*/  LDL R31, [R1+0x1980] ;  /* 0x00198000011f7983 */ /* 0x000f280000100800 */
[----:B------:R-:W4:Y:S04]  /*22d30*/  LDL R34, [R1+0x197c] ;  /* 0x00197c0001227983 */ /* 0x000f280000100800 */
[----:B------:R0:W4:Y:S02]  /*22d40*/  @!P0 LDG.E.U8 R54, desc[UR44][R4.64] ;  /* 0x0000002c04368981 */ /* 0x000124000c1e1100 */
[----:B0-----:R-:W-:-:S02]  /*22d50*/  @!P0 IMAD.MOV.U32 R4, RZ, RZ, R36 ;  /* 0x000000ffff048224 */ /* 0x001fc400078e0024 */
[----:B------:R-:W-:Y:S01]  /*22d60*/  @!P0 IMAD.MOV.U32 R5, RZ, RZ, R39 ;  /* 0x000000ffff058224 */ /* 0x000fe200078e0027 */
[----:B------:R-:W-:Y:S01]  /*22d70*/  PRMT R53, RZ, 0x7610, R53 ;  /* 0x00007610ff357816 */ /* 0x000fe20000000035 */
[----:B------:R-:W4:Y:S04]  /*22d80*/  LDL R39, [R1+0x18fc] ;  /* 0x0018fc0001277983 */ /* 0x000f280000100800 */
[----:B------:R0:W4:Y:S04]  /*22d90*/  @!P0 LDG.E.U8 R55, desc[UR44][R4.64] ;  /* 0x0000002c04378981 */ /* 0x000128000c1e1100 */
[----:B------:R-:W4:Y:S01]  /*22da0*/  LDL R36, [R1+0x1900] ;  /* 0x0019000001247983 */ /* 0x000f220000100800 */
[----:B0-----:R-:W-:-:S03]  /*22db0*/  @!P0 IMAD.MOV.U32 R4, RZ, RZ, R0 ;  /* 0x000000ffff048224 */ /* 0x001fc600078e0000 */
[----:B------:R-:W4:Y:S01]  /*22dc0*/  LDL R0, [R1+0x1960] ;  /* 0x0019600001007983 */ /* 0x000f220000100800 */
[----:B------:R-:W-:-:S03]  /*22dd0*/  @!P0 IMAD.MOV.U32 R5, RZ, RZ, R26 ;  /* 0x000000ffff058224 */ /* 0x000fc600078e001a */
[----:B------:R-:W4:Y:S04]  /*22de0*/  LDL R26, [R1+0x195c] ;  /* 0x00195c00011a7983 */ /* 0x000f280000100800 */
[----:B------:R2:W4:Y:S01]  /*22df0*/  @!P0 LDG.E.U8 R52, desc[UR44][R4.64] ;  /* 0x0000002c04348981 */ /* 0x000522000c1e1100 */
[----:B------:R-:W-:Y:S01]  /*22e00*/  PRMT R50, RZ, 0x7610, R50 ;  /* 0x00007610ff327816 */ /* 0x000fe20000000032 */
[----:B--2---:R-:W-:Y:S02]  /*22e10*/  @!P0 IMAD.MOV.U32 R4, RZ, RZ, R14 ;  /* 0x000000ffff048224 */ /* 0x004fe400078e000e */
[----:B------:R-:W2:Y:S01]  /*22e20*/  LDL R14, [R1+0x1920] ;  /* 0x00192000010e7983 */ /* 0x000ea20000100800 */
[----:B---3--:R-:W-:-:S03]  /*22e30*/  @!P0 IMAD.MOV.U32 R5, RZ, RZ, R27 ;  /* 0x000000ffff058224 */ /* 0x008fc600078e001b */
[----:B------:R-:W3:Y:S04]  /*22e40*/  LDL R27, [R1+0x191c] ;  /* 0x00191c00011b7983 */ /* 0x000ee80000100800 */
[----:B------:R4:W3:Y:S02]  /*22e50*/  @!P0 LDG.E.U8 R53, desc[UR44][R4.64] ;  /* 0x0000002c04358981 */ /* 0x0008e4000c1e1100 */
[----:B----4-:R-:W-:Y:S02]  /*22e60*/  @!P0 IMAD.MOV.U32 R5, RZ, RZ, R34 ;  /* 0x000000ffff058224 */ /* 0x010fe400078e0022 */
[----:B------:R-:W4:Y:S01]  /*22e70*/  LDL R34, [R1+0x18dc] ;  /* 0x0018dc0001227983 */ /* 0x000f220000100800 */
[----:B------:R-:W-:-:S03]  /*22e80*/  @!P0 IMAD.MOV.U32 R4, RZ, RZ, R31 ;  /* 0x000000ffff048224 */ /* 0x000fc600078e001f */
[----:B------:R-:W4:Y:S04]  /*22e90*/  LDL R31, [R1+0x18e0] ;  /* 0x0018e000011f7983 */ /* 0x000f280000100800 */
[----:B------:R0:W4:Y:S02]  /*22ea0*/  @!P0 LDG.E.U8 R50, desc[UR44][R4.64] ;  /* 0x0000002c04328981 */ /* 0x000124000c1e1100 */
[----:B0-----:R-:W-:Y:S02]  /*22eb0*/  @!P0 IMAD.MOV.U32 R4, RZ, RZ, R0 ;  /* 0x000000ffff048224 */ /* 0x001fe400078e0000 */
[----:B------:R-:W4:Y:S01]  /*22ec0*/  LDL R0, [R1+0x18c0] ;  /* 0x0018c00001007983 */ /* 0x000f220000100800 */
[----:B------:R-:W-:Y:S01]  /*22ed0*/  PRMT R51, RZ, 0x7610, R51 ;  /* 0x00007610ff337816 */ /* 0x000fe20000000033 */
[----:B------:R-:W-:Y:S01]  /*22ee0*/  @!P0 IMAD.MOV.U32 R5, RZ, RZ, R26 ;  /* 0x000000ffff058224 */ /* 0x000fe200078e001a */
[----:B------:R-:W-:Y:S01]  /*22ef0*/  PRMT R48, RZ, 0x7610, R48 ;  /* 0x00007610ff307816 */ /* 0x000fe20000000030 */
[----:B------:R-:W4:Y:S04]  /*22f00*/  LDL R26, [R1+0x18bc] ;  /* 0x0018bc00011a7983 */ /* 0x000f280000100800 */
[----:B------:R0:W4:Y:S02]  /*22f10*/  @!P0 LDG.E.U8 R51, desc[UR44][R4.64] ;  /* 0x0000002c04338981 */ /* 0x000124000c1e1100 */
[----:B0-----:R-:W-:-:S02]  /*22f20*/  @!P0 IMAD.MOV.U32 R4, RZ, RZ, R41 ;  /* 0x000000ffff048224 */ /* 0x001fc400078e0029 */
[----:B------:R-:W-:-:S05]  /*22f30*/  @!P0 IMAD.MOV.U32 R5, RZ, RZ, R42 ;  /* 0x000000ffff058224 */ /* 0x000fca00078e002a */
[----:B------:R2:W4:Y:S01]  /*22f40*/  @!P0 LDG.E.U8 R48, desc[UR44][R4.64] ;  /* 0x0000002c04308981 */ /* 0x000522000c1e1100 */
        /* <DEDUP_REMOVED lines=8> */
[----:B0-----:R-:W-:Y:S02]  /*22fd0*/  @!P0 IMAD.MOV.U32 R4, RZ, RZ, R36 ;  /* 0x000000ffff048224 */ /* 0x001fe400078e0024 */
[----:B------:R-:W-:-:S05]  /*22fe0*/  @!P0 IMAD.MOV.U32 R5, RZ, RZ, R39 ;  /* 0x000000ffff058224 */ /* 0x000fca00078e0027 */
[----:B------:R4:W3:Y:S02]  /*22ff0*/  @!P0 LDG.E.U8 R148, desc[UR44][R4.64] ;  /* 0x0000002c04948981 */ /* 0x0008e4000c1e1100 */
[----:B----4-:R-:W-:Y:S02]  /*23000*/  @!P0 IMAD.MOV.U32 R5, RZ, RZ, R34 ;  /* 0x000000ffff058224 */ /* 0x010fe400078e0022 */
[----:B------:R-:W4:Y:S01]  /*23010*/  LDL.LU R34, [R1+0x181c] ;  /* 0x00181c0001227983 */ /* 0x000f220000300800 */
[----:B------:R-:W-:-:S03]  /*23020*/  @!P0 IMAD.MOV.U32 R4, RZ, RZ, R31 ;  /* 0x000000ffff048224 */ /* 0x000fc600078e001f */
[----:B------:R-:W4:Y:S04]  /*23030*/  LDL R42, [R1+0x17fc] ;  /* 0x0017fc00012a7983 */ /* 0x000f280000100800 */
[----:B------:R0:W4:Y:S01]  /*23040*/  @!P0 LDG.E.U8 R145, desc[UR44][R4.64] ;  /* 0x0000002c04918981 */ /* 0x000122000c1e1100 */
[----:B------:R-:W-:Y:S02]  /*23050*/  PRMT R140, RZ, 0x7610, R140 ;  /* 0x00007610ff8c7816 */ /* 0x000fe4000000008c */
[----:B------:R-:W-:Y:S01]  /*23060*/  PRMT R132, RZ, 0x7610, R132 ;  /* 0x00007610ff847816 */ /* 0x000fe20000000084 */
[----:B------:R-:W4:Y:S01]  /*23070*/  LDL R41, [R1+0x17bc] ;  /* 0x0017bc0001297983 */ /* 0x000f220000100800 */
[----:B------:R-:W-:Y:S02]  /*23080*/  PRMT R129, RZ, 0x7610, R129 ;  /* 0x00007610ff817816 */ /* 0x000fe40000000081 */
[----:B------:R-:W-:Y:S01]  /*23090*/  PRMT R251, RZ, 0x7610, R251 ;  /* 0x00007610fffb7816 */ /* 0x000fe200000000fb */
[----:B------:R-:W4:Y:S01]  /*230a0*/  LDL R39, [R1+0x17c0] ;  /* 0x0017c00001277983 */ /* 0x000f220000100800 */
[----:B------:R-:W-:-:S03]  /*230b0*/  PRMT R248, RZ, 0x7610, R248 ;  /* 0x00007610fff87816 */ /* 0x000fc600000000f8 */
[----:B------:R-:W4:Y:S04]  /*230c0*/  LDL R36, [R1+0x179c] ;  /* 0x00179c0001247983 */ /* 0x000f280000100800 */
[----:B------:R-:W4:Y:S01]  /*230d0*/  LDL R31, [R1+0x17a0] ;  /* 0x0017a000011f7983 */ /* 0x000f220000100800 */
[----:B0-----:R-:W-:-:S03]  /*230e0*/  @!P0 IMAD.MOV.U32 R4, RZ, RZ, R0 ;  /* 0x000000ffff048224 */ /* 0x001fc600078e0000 */
[----:B------:R-:W4:Y:S01]  /*230f0*/  LDL R0, [R1+0x17e0] ;  /* 0x0017e00001007983 */ /* 0x000f220000100800 */
[----:B------:R-:W-:-:S03]  /*23100*/  @!P0 IMAD.MOV.U32 R5, RZ, RZ, R26 ;  /* 0x000000ffff058224 */ /* 0x000fc600078e001a */
[----:B------:R-:W4:Y:S04]  /*23110*/  LDL R26, [R1+0x17dc] ;  /* 0x0017dc00011a7983 */ /* 0x000f280000100800 */
[----:B------:R2:W4:Y:S01]  /*23120*/  @!P0 LDG.E.U8 R140, desc[UR44][R4.64] ;  /* 0x0000002c048c8981 */ /* 0x000522000c1e1100 */
        /* <DEDUP_REMOVED lines=17> */
[----:B----4-:R-:W-:-:S05]  /*23240*/  @!P0 IMAD.MOV.U32 R5, RZ, RZ, R34 ;  /* 0x000000ffff058224 */ /* 0x010fca00078e0022 */
[----:B------:R0:W4:Y:S02]  /*23250*/  @!P0 LDG.E.U8 R247, desc[UR44][R4.64] ;  /* 0x0000002c04f78981 */ /* 0x000124000c1e1100 */
[----:B0-----:R-:W-:Y:S02]  /*23260*/  @!P0 IMAD.MOV.U32 R4, RZ, RZ, R149 ;  /* 0x000000ffff048224 */ /* 0x001fe400078e0095 */
[----:B------:R-:W-:Y:S01]  /*23270*/  @!P0 IMAD.MOV.U32 R5, RZ, RZ, R42 ;  /* 0x000000ffff058224 */ /* 0x000fe200078e002a */
[----:B------:R-:W-:Y:S01]  /*23280*/  PRMT R245, RZ, 0x7610, R245 ;  /* 0x00007610fff57816 */ /* 0x000fe200000000f5 */
[----:B------:R-:W4:Y:S04]  /*23290*/  LDL R42, [R1+0xfac] ;  /* 0x000fac00012a7983 */ /* 0x000f280000100800 */
[----:B------:R0:W4:Y:S02]  /*232a0*/  @!P0 LDG.E.U8 R246, desc[UR44][R4.64] ;  /* 0x0000002c04f68981 */ /* 0x000124000c1e1100 */
[----:B0-----:R-:W-:-:S02]  /*232b0*/  @!P0 IMAD.MOV.U32 R4, RZ, RZ, R0 ;  /* 0x000000ffff048224 */ /* 0x001fc400078e0000 */
[----:B------:R-:W4:Y:S01]  /*232c0*/  LDL R0, [R1+0x1760] ;  /* 0x0017600001007983 */ /* 0x000f220000100800 */
[----:B------:R-:W-:-:S03]  /*232d0*/  @!P0 IMAD.MOV.U32 R5, RZ, RZ, R26 ;  /* 0x000000ffff058224 */ /* 0x000fc600078e001a */
[----:B------:R-:W4:Y:S01]  /*232e0*/  LDL R26, [R1+0x175c] ;  /* 0x00175c00011a7983 */ /* 0x000f220000100800 */
[----:B------:R-:W-:-:S03]  /*232f0*/  PRMT R244, RZ, 0x7610, R244 ;  /* 0x00007610fff47816 */ /* 0x000fc600000000f4 */
[----:B------:R0:W4:Y:S01]  /*23300*/  @!P0 LDG.E.U8 R245, desc[UR44][R4.64] ;  /* 0x0000002c04f58981 */ /* 0x000122000c1e1100 */
[----:B------:R-:W-:Y:S01]  /*23310*/  PRMT R243, RZ, 0x7610, R243 ;  /* 0x00007610fff37816 */ /* 0x000fe200000000f3 */
[----:B0-----:R-:W-:Y:S02]  /*23320*/  @!P0 IMAD.MOV.U32 R4, RZ, RZ, R39 ;  /* 0x000000ffff048224 */ /* 0x001fe400078e0027 */
        /* <DEDUP_REMOVED lines=8> */
[----:B------:R2:W4:Y:S01]  /*233b0*/  @!P0 LDG.E.U8 R243, desc[UR44][R4.64] ;  /* 0x0000002c04f38981 */ /* 0x000522000c1e1100 */
[----:B------:R-:W-:Y:S01]  /*233c0*/  PRMT R242, RZ, 0x7610, R242 ;  /* 0x00007610fff27816 */ /* 0x000fe200000000f2 */
[----:B--2---:R-:W-:-:S02]  /*233d0*/  @!P0 IMAD.MOV.U32 R4, RZ, RZ, R14 ;  /* 0x000000ffff048224 */ /* 0x004fc400078e000e */
[----:B------:R-:W2:Y:S01]  /*233e0*/  LDL R14, [R1+0x1700] ;  /* 0x00170000010e7983 */ /* 0x000ea20000100800 */
[----:B---3--:R-:W-:-:S03]  /*233f0*/  @!P0 IMAD.MOV.U32 R5, RZ, RZ, R27 ;  /* 0x000000ffff058224 */ /* 0x008fc600078e001b */
[----:B------:R-:W3:Y:S04]  /*23400*/  LDL R27, [R1+0x16fc] ;  /* 0x0016fc00011b7983 */ /* 0x000ee80000100800 */
[----:B------:R4:W3:Y:S02]  /*23410*/  @!P0 LDG.E.U8 R242, desc[UR44][R4.64] ;  /* 0x0000002c04f28981 */ /* 0x0008e4000c1e1100 */
[----:B----4-:R-:W-:Y:S02]  /*23420*/  @!P0 IMAD.MOV.U32 R4, RZ, RZ, R0 ;  /* 0x000000ffff048224 */ /* 0x010fe400078e0000 */
[----:B------:R-:W4:Y:S01]  /*23430*/  LDL R0, [R1+0x16e0] ;  /* 0x0016e00001007983 */ /* 0x000f220000100800 */
[----:B------:R-:W-:Y:S01]  /*23440*/  PRMT R241, RZ, 0x7610, R241 ;  /* 0x00007610fff17816 */ /* 0x000fe200000000f1 */
[----:B------:R-:W-:-:S02]  /*23450*/  @!P0 IMAD.MOV.U32 R5, RZ, RZ, R26 ;  /* 0x000000ffff058224 */ /* 0x000fc400078e001a */
[----:B------:R-:W4:Y:S01]  /*23460*/  LDL R26, [R1+0x16dc] ;  /* 0x0016dc00011a7983 */ /* 0x000f220000100800 */
[----:B------:R-:W-:-:S03]  /*23470*/  PRMT R240, RZ, 0x7610, R240 ;  /* 0x00007610fff07816 */ /* 0x000fc600000000f0 */
[----:B------:R0:W4:Y:S01]  /*23480*/  @!P0 LDG.E.U8 R241, desc[UR44][R4.64] ;  /* 0x0000002c04f18981 */ /* 0x000122000c1e1100 */
[----:B------:R-:W-:Y:S01]  /*23490*/  PRMT R239, RZ, 0x7610, R239 ;  /* 0x00007610ffef7816 */ /* 0x000fe200000000ef */
[----:B0-----:R-:W-:Y:S02]  /*234a0*/  @!P0 IMAD.MOV.U32 R4, RZ, RZ, R39 ;  /* 0x000000ffff048224 */ /* 0x001fe400078e0027 */
[----:B------:R-:W4:Y:S01]  /*234b0*/  LDL R39, [R1+0x16c0] ;  /* 0x0016c00001277983 */ /* 0x000f220000100800 */
[----:B------:R-:W-:-:S03]  /*234c0*/  @!P0 IMAD.MOV.U32 R5, RZ, RZ, R41 ;  /* 0x000000ffff058224 */ /* 0x000fc600078e0029 */
[----:B------:R-:W4:Y:S04]  /*234d0*/  LDL R41, [R1+0x16bc] ;  /* 0x0016bc0001297983 */ /* 0x000f280000100800 */
[----:B------:R0:W4:Y:S02]  /*234e0*/  @!P0 LDG.E.U8 R240, desc[UR44][R4.64] ;  /* 0x0000002c04f08981 */ /* 0x000124000c1e1100 */
[----:B0-----:R-:W-:Y:S02]  /*234f0*/  @!P0 IMAD.MOV.U32 R4, RZ, RZ, R31 ;  /* 0x000000ffff048224 */ /* 0x001fe400078e001f */
        /* <DEDUP_REMOVED lines=139> */
[----:B------:R-:W-:Y:S02]  /*23db0*/  @!P0 IMAD.MOV.U32 R5, RZ, RZ, R41 ;  /* 0x000000ffff058224 */ /* 0x000fe400078e0029 */
[----:B------:R-:W4:Y:S04]  /*23dc0*/  LDL R41, [R1+0xfb0] ;  /* 0x000fb00001297983 */ /* 0x000f280000100800 */
[----:B------:R0:W4:Y:S02]  /*23dd0*/  @!P0 LDG.E.U8 R216, desc[UR44][R4.64] ;  /* 0x0000002c04d88981 */ /* 0x000124000c1e1100 */
[----:B0-----:R-:W-:-:S02]  /*23de0*/  @!P0 IMAD.MOV.U32 R4, RZ, RZ, R31 ;  /* 0x000000ffff048224 */ /* 0x001fc400078e001f */
[----:B------:R-:W-:Y:S02]  /*23df0*/  @!P0 IMAD.MOV.U32 R5, RZ, RZ, R36 ;  /* 0x000000ffff058224 */ /* 0x000fe400078e0024 */
[----:B------:R-:W4:Y:S04]  /*23e00*/  LDL R36, [R1+0xf90] ;  /* 0x000f900001247983 */ /* 0x000f280000100800 */
[----:B------:R2:W4:Y:S01]  /*23e10*/  @!P0 LDG.E.U8 R215, desc[UR44][R4.64] ;  /* 0x0000002c04d78981 */ /* 0x000522000c1e1100 */
[----:B------:R-:W-:Y:S01]  /*23e20*/  PRMT R214, RZ, 0x7610, R214 ;  /* 0x00007610ffd67816 */ /* 0x000fe200000000d6 */
[----:B--2---:R-:W-:Y:S02]  /*23e30*/  @!P0 IMAD.MOV.U32 R4, RZ, RZ, R14 ;  /* 0x000000ffff048224 */ /* 0x004fe400078e000e */
[----:B------:R-:W2:Y:S04]  /*23e40*/  LDL R14, [R1+0xf70] ;  /* 0x000f7000010e7983 */ /* 0x000ea80000100800 */
[----:B------:R-:W2:Y:S01]  /*23e50*/  LDL.LU R39, [R1+0xf6c] ;  /* 0x000f6c0001277983 */ /* 0x000ea20000300800 */
[----:B---3--:R-:W-:-:S03]  /*23e60*/  @!P0 IMAD.MOV.U32 R5, RZ, RZ, R27 ;  /* 0x000000ffff058224 */ /* 0x008fc600078e001b */
[----:B------:R-:W3:Y:S04]  /*23e70*/  LDL.LU R31, [R1+0xf4c] ;  /* 0x000f4c00011f7983 */ /* 0x000ee80000300800 */
[----:B------:R-:W3:Y:S04]  /*23e80*/  LDL.LU R27, [R1+0xf50] ;  /* 0x000f5000011b7983 */ /* 0x000ee80000300800 */
[----:B------:R4:W3:Y:S02]  /*23e90*/  @!P0 LDG.E.U8 R214, desc[UR44][R4.64] ;  /* 0x0000002c04d68981 */ /* 0x0008e4000c1e1100 */
[----:B----4-:R-:W-:-:S02]  /*23ea0*/  @!P0 IMAD.MOV.U32 R4, RZ, RZ, R0 ;  /* 0x000000ffff048224 */ /* 0x010fc400078e0000 */
[----:B------:R-:W4:Y:S01]  /*23eb0*/  LDL R0, [R1+0xf2c] ;  /* 0x000f2c0001007983 */ /* 0x000f220000100800 */
[----:B------:R-:W-:Y:S01]  /*23ec0*/  PRMT R213, RZ, 0x7610, R213 ;  /* 0x00007610ffd57816 */ /* 0x000fe200000000d5 */
[----:B------:R-:W-:Y:S01]  /*23ed0*/  @!P0 IMAD.MOV.U32 R5, RZ, RZ, R26 ;  /* 0x000000ffff058224 */ /* 0x000fe200078e001a */
[----:B------:R-:W-:Y:S01]  /*23ee0*/  PRMT R212, RZ, 0x7610, R212 ;  /* 0x00007610ffd47816 */ /* 0x000fe200000000d4 */
[----:B------:R-:W4:Y:S04]  /*23ef0*/  LDL.LU R26, [R1+0xf30] ;  /* 0x000f3000011a7983 */ /* 0x000f280000300800 */
[----:B------:R0:W4:Y:S01]  /*23f00*/  @!P0 LDG.E.U8 R213, desc[UR44][R4.64] ;  /* 0x0000002c04d58981 */ /* 0x000122000c1e1100 */
[----:B------:R-:W-:Y:S01]  /*23f10*/  PRMT R211, RZ, 0x7610, R211 ;  /* 0x00007610ffd37816 */ /* 0x000fe200000000d3 */
[----:B0-----:R-:W-:-:S02]  /*23f20*/  @!P0 IMAD.MOV.U32 R5, RZ, RZ, R42 ;  /* 0x000000ffff058224 */ /* 0x001fc400078e002a */
[----:B------:R-:W-:-:S05]  /*23f30*/  @!P0 IMAD.MOV.U32 R4, RZ, RZ, R41 ;  /* 0x000000ffff048224 */ /* 0x000fca00078e0029 */
[----:B------:R0:W4:Y:S01]  /*23f40*/  @!P0 LDG.E.U8 R212, desc[UR44][R4.64] ;  /* 0x0000002c04d48981 */ /* 0x000122000c1e1100 */
[----:B------:R-:W-:Y:S01]  /*23f50*/  PRMT R210, RZ, 0x7610, R210 ;  /* 0x00007610ffd27816 */ /* 0x000fe200000000d2 */
[----:B0-----:R-:W-:Y:S02]  /*23f60*/  @!P0 IMAD.MOV.U32 R5, RZ, RZ, R3 ;  /* 0x000000ffff058224 */ /* 0x001fe400078e0003 */
[----:B------:R-:W-:-:S05]  /*23f70*/  @!P0 IMAD.MOV.U32 R4, RZ, RZ, R36 ;  /* 0x000000ffff048224 */ /* 0x000fca00078e0024 */
[----:B------:R2:W4:Y:S01]  /*23f80*/  @!P0 LDG.E.U8 R211, desc[UR44][R4.64] ;  /* 0x0000002c04d38981 */ /* 0x000522000c1e1100 */
[----:B------:R-:W-:-:S03]  /*23f90*/  PRMT R209, RZ, 0x7610, R209 ;  /* 0x00007610ffd17816 */ /* 0x000fc600000000d1 */
[----:B------:R0:W-:Y:S04]  /*23fa0*/  STL [R1+0x1ad4], R3 ;  /* 0x001ad40301007387 */ /* 0x0001e80000100800 */
[----:B------:R-:W4:Y:S04]  /*23fb0*/  LDL.LU R41, [R1+0xf0c] ;  /* 0x000f0c0001297983 */ /* 0x000f280000300800 */
[----:B------:R-:W4:Y:S01]  /*23fc0*/  LDL.LU R36, [R1+0xef0] ;  /* 0x000ef00001247983 */ /* 0x000f220000300800 */
[----:B--2---:R-:W-:-:S03]  /*23fd0*/  @!P0 IMAD.MOV.U32 R4, RZ, RZ, R14 ;  /* 0x000000ffff048224 */ /* 0x004fc600078e000e */
[----:B------:R-:W2:Y:S01]  /*23fe0*/  LDL.LU R14, [R1+0xf10] ;  /* 0x000f1000010e7983 */ /* 0x000ea20000300800 */
[----:B------:R-:W-:-:S03]  /*23ff0*/  @!P0 IMAD.MOV.U32 R5, RZ, RZ, R39 ;  /* 0x000000ffff058224 */ /* 0x000fc600078e0027 */
[----:B0-----:R-:W2:Y:S04]  /*24000*/  LDL R3, [R1+0x1a90] ;  /* 0x001a900001037983 */ /* 0x001ea80000100800 */
[----:B------:R3:W2:Y:S02]  /*24010*/  @!P0 LDG.E.U8 R210, desc[UR44][R4.64] ;  /* 0x0000002c04d28981 */ /* 0x0006a4000c1e1100 */
[----:B---3--:R-:W-:Y:S02]  /*24020*/  @!P0 IMAD.MOV.U32 R4, RZ, RZ, R27 ;  /* 0x000000ffff048224 */ /* 0x008fe400078e001b */
[----:B------:R-:W-:-:S05]  /*24030*/  @!P0 IMAD.MOV.U32 R5, RZ, RZ, R31 ;  /* 0x000000ffff058224 */ /* 0x000fca00078e001f */
[----:B------:R4:W3:Y:S02]  /*24040*/  @!P0 LDG.E.U8 R209, desc[UR44][R4.64] ;  /* 0x0000002c04d18981 */ /* 0x0008e4000c1e1100 */
[----:B----4-:R-:W-:Y:S02]  /*24050*/  @!P0 IMAD.MOV.U32 R5, RZ, RZ, R0 ;  /* 0x000000ffff058224 */ /* 0x010fe400078e0000 */
[----:B------:R-:W4:Y:S04]  /*24060*/  LDL R0, [R1+0x1a78] ;  /* 0x001a780001007983 */ /* 0x000f280000100800 */
[----:B------:R-:W3:Y:S04]  /*24070*/  LDL.LU R137, [R1+0xecc] ;  /* 0x000ecc0001897983 */ /* 0x000ee80000300800 */
[----:B------:R-:W4:Y:S04]  /*24080*/  LDL.LU R44, [R1+0xeec] ;  /* 0x000eec00012c7983 */ /* 0x000f280000300800 */
[----:B------:R-:W3:Y:S01]  /*24090*/  LDL.LU R42, [R1+0xed0] ;  /* 0x000ed000012a7983 */ /* 0x000ee20000300800 */
[----:B------:R-:W-:Y:S01]  /*240a0*/  PRMT R208, RZ, 0x7610, R208 ;  /* 0x00007610ffd07816 */ /* 0x000fe200000000d0 */
[----:B------:R-:W-:Y:S01]  /*240b0*/  @!P0 IMAD.MOV.U32 R4, RZ, RZ, R26 ;  /* 0x000000ffff048224 */ /* 0x000fe200078e001a */
[----:B------:R-:W-:Y:S01]  /*240c0*/  PRMT R207, RZ, 0x7610, R207 ;  /* 0x00007610ffcf7816 */ /* 0x000fe200000000cf */
[----:B------:R-:W3:Y:S04]  /*240d0*/  LDL.LU R127, [R1+0x1858] ;  /* 0x00185800017f7983 */ /* 0x000ee80000300800 */
[----:B------:R0:W3:Y:S01]  /*240e0*/  @!P0 LDG.E.U8 R208, desc[UR44][R4.64] ;  /* 0x0000002c04d08981 */ /* 0x0000e2000c1e1100 */
[----:B------:R-:W-:-:S02]  /*240f0*/  PRMT R206, RZ, 0x7610, R206 ;  /* 0x00007610ffce7816 */ /* 0x000fc400000000ce */
[----:B------:R-:W-:Y:S01]  /*24100*/  PRMT R205, RZ, 0x7610, R205 ;  /* 0x00007610ffcd7816 */ /* 0x000fe200000000cd */
[----:B------:R-:W3:Y:S04]  /*24110*/  LDL.LU R130, [R1+0x1874] ;  /* 0x0018740001827983 */ /* 0x000ee80000300800 */
[----:B------:R-:W3:Y:S04]  /*24120*/  LDL.LU R135, [R1+0x1838] ;  /* 0x0018380001877983 */ /* 0x000ee80000300800 */
[----:B------:R-:W3:Y:S04]  /*24130*/  LDL.LU R138, [R1+0x1854] ;  /* 0x00185400018a7983 */ /* 0x000ee80000300800 */
[----:B------:R-:W3:Y:S04]  /*24140*/  LDL.LU R143, [R1+0x1818] ;  /* 0x00181800018f7983 */ /* 0x000ee80000300800 */
[----:B------:R-:W3:Y:S04]  /*24150*/  LDL.LU R146, [R1+0x1834] ;  /* 0x0018340001927983 */ /* 0x000ee80000300800 */
[----:B------:R-:W3:Y:S01]  /*24160*/  LDL.LU R151, [R1+0x17f8] ;  /* 0x0017f80001977983 */ /* 0x000ee20000300800 */
[----:B0-----:R-:W-:-:S02]  /*24170*/  @!P0 IMAD.MOV.U32 R5, RZ, RZ, R41 ;  /* 0x000000ffff058224 */ /* 0x001fc400078e0029 */
[----:B--2---:R-:W-:-:S05]  /*24180*/  @!P0 IMAD.MOV.U32 R4, RZ, RZ, R14 ;  /* 0x000000ffff048224 */ /* 0x004fca00078e000e */
[----:B------:R0:W2:Y:S02]  /*24190*/  @!P0 LDG.E.U8 R207, desc[UR44][R4.64] ;  /* 0x0000002c04cf8981 */ /* 0x0000a4000c1e1100 */
[----:B0-----:R-:W-:Y:S02]  /*241a0*/  @!P0 IMAD.MOV.U32 R4, RZ, RZ, R36 ;  /* 0x000000ffff048224 */ /* 0x001fe400078e0024 */
[----:B----4-:R-:W-:-:S05]  /*241b0*/  @!P0 IMAD.MOV.U32 R5, RZ, RZ, R44 ;  /* 0x000000ffff058224 */ /* 0x010fca00078e002c */
[----:B------:R3:W4:Y:S02]  /*241c0*/  @!P0 LDG.E.U8 R206, desc[UR44][R4.64] ;  /* 0x0000002c04ce8981 */ /* 0x000724000c1e1100 */
[----:B---3--:R-:W-:Y:S02]  /*241d0*/  @!P0 IMAD.MOV.U32 R4, RZ, RZ, R42 ;  /* 0x000000ffff048224 */ /* 0x008fe400078e002a */
[----:B------:R-:W-:-:S05]  /*241e0*/  @!P0 IMAD.MOV.U32 R5, RZ, RZ, R137 ;  /* 0x000000ffff058224 */ /* 0x000fca00078e0089 */
[----:B------:R0:W3:Y:S04]  /*241f0*/  @!P0 LDG.E.U8 R205, desc[UR44][R4.64] ;  /* 0x0000002c04cd8981 */ /* 0x0000e8000c1e1100 */
[----:B------:R-:W0:Y:S04]  /*24200*/  LDL R4, [R1+0x169c] ;  /* 0x00169c0001047983 */ /* 0x000e280000100800 */
[----:B------:R-:W0:Y:S01]  /*24210*/  LDL R5, [R1+0x1aa0] ;  /* 0x001aa00001057983 */ /* 0x000e220000100800 */
[----:B------:R-:W-:Y:S02]  /*24220*/  PRMT R204, RZ, 0x7610, R204 ;  /* 0x00007610ffcc7816 */ /* 0x000fe400000000cc */
[----:B0-----:R-:W-:-:S04]  /*24230*/  @!P0 LOP3.LUT R5, R5, R4, RZ, 0x3c, !PT ;  /* 0x0000000405058212 */ /* 0x001fc800078e3cff */
[----:B------:R-:W-:-:S04]  /*24240*/  @!P0 LOP3.LUT R4, R5, R4, RZ, 0x3c, !PT ;  /* 0x0000000405048212 */ /* 0x000fc800078e3cff */
[----:B------:R-:W-:-:S05]  /*24250*/  @!P0 LOP3.LUT R5, R5, R4, RZ, 0x3c, !PT ;  /* 0x0000000405058212 */ /* 0x000fca00078e3cff */
[----:B------:R0:W3:Y:S04]  /*24260*/  @!P0 LDG.E.U8 R204, desc[UR44][R4.64] ;  /* 0x0000002c04cc8981 */ /* 0x0000e8000c1e1100 */
[----:B------:R-:W2:Y:S01]  /*24270*/  LDL R5, [R1+0x168c] ;  /* 0x00168c0001057983 */ /* 0x000ea20000100800 */
[----:B------:R-:W-:Y:S01]  /*24280*/  PRMT R203, RZ, 0x7610, R203 ;  /* 0x00007610ffcb7816 */ /* 0x000fe200000000cb */
[----:B0-----:R-:W-:Y:S01]  /*24290*/  @!P0 IMAD.MOV.U32 R4, RZ, RZ, R3 ;  /* 0x000000ffff048224 */ /* 0x001fe200078e0003 */
[----:B------:R-:W-:Y:S01]  /*242a0*/  PRMT R202, RZ, 0x7610, R202 ;  /* 0x00007610ffca7816 */ /* 0x000fe200000000ca */
[----:B------:R-:W4:Y:S04]  /*242b0*/  LDL R3, [R1+0x1a18] ;  /* 0x001a180001037983 */ /* 0x000f280000100800 */
[----:B--2---:R0:W2:Y:S04]  /*242c0*/  @!P0 LDG.E.U8 R203, desc[UR44][R4.64] ;  /* 0x0000002c04cb8981 */ /* 0x0040a8000c1e1100 */
[----:B------:R-:W3:Y:S01]  /*242d0*/  LDL R5, [R1+0x1a74] ;  /* 0x001a740001057983 */ /* 0x000ee20000100800 */
[----:B0-----:R-:W-:Y:S01]  /*242e0*/  @!P0 IMAD.MOV.U32 R4, RZ, RZ, R0 ;  /* 0x000000ffff048224 */ /* 0x001fe200078e0000 */
[----:B------:R-:W-:-:S02]  /*242f0*/  PRMT R201, RZ, 0x7610, R201 ;  /* 0x00007610ffc97816 */ /* 0x000fc400000000c9 */
[----:B------:R-:W-:Y:S01]  /*24300*/  PRMT R200, RZ, 0x7610, R200 ;  /* 0x00007610ffc87816 */ /* 0x000fe200000000c8 */
[----:B------:R-:W2:Y:S04]  /*24310*/  LDL R0, [R1+0x19f8] ;  /* 0x0019f80001007983 */ /* 0x000ea80000100800 */
[----:B---3--:R0:W3:Y:S04]  /*24320*/  @!P0 LDG.E.U8 R202, desc[UR44][R4.64] ;  /* 0x0000002c04ca8981 */ /* 0x0080e8000c1e1100 */
[----:B------:R-:W0:Y:S04]  /*24330*/  LDL R4, [R1+0x1a54] ;  /* 0x001a540001047983 */ /* 0x000e280000100800 */
[----:B------:R-:W0:Y:S02]  /*24340*/  LDL R5, [R1+0x1a58] ;  /* 0x001a580001057983 */ /* 0x000e240000100800 */
[----:B0-----:R-:W-:-:S04]  /*24350*/  @!P0 LOP3.LUT R5, R5, R4, RZ, 0x3c, !PT ;  /* 0x0000000405058212 */ /* 0x001fc800078e3cff */
[----:B------:R-:W-:-:S04]  /*24360*/  @!P0 LOP3.LUT R4, R5, R4, RZ, 0x3c, !PT ;  /* 0x0000000405048212 */ /* 0x000fc800078e3cff */
[----:B------:R-:W-:-:S05]  /*24370*/  @!P0 LOP3.LUT R5, R5, R4, RZ, 0x3c, !PT ;  /* 0x0000000405058212 */ /* 0x000fca00078e3cff */
[----:B------:R0:W3:Y:S04]  /*24380*/  @!P0 LDG.E.U8 R201, desc[UR44][R4.64] ;  /* 0x0000002c04c98981 */ /* 0x0000e8000c1e1100 */
[----:B------:R-:W0:Y:S04]  /*24390*/  LDL R4, [R1+0x1a34] ;  /* 0x001a340001047983 */ /* 0x000e280000100800 */
[----:B------:R-:W0:Y:S02]  /*243a0*/  LDL R5, [R1+0x1a38] ;  /* 0x001a380001057983 */ /* 0x000e240000100800 */
[----:B0-----:R-:W-:-:S04]  /*243b0*/  @!P0 LOP3.LUT R5, R5, R4, RZ, 0x3c, !PT ;  /* 0x0000000405058212 */ /* 0x001fc800078e3cff */
[----:B------:R-:W-:-:S04]  /*243c0*/  @!P0 LOP3.LUT R4, R5, R4, RZ, 0x3c, !PT ;  /* 0x0000000405048212 */ /* 0x000fc800078e3cff */
[----:B------:R-:W-:-:S05]  /*243d0*/  @!P0 LOP3.LUT R5, R5, R4, RZ, 0x3c, !PT ;  /* 0x0000000405058212 */ /* 0x000fca00078e3cff */
[----:B------:R4:W3:Y:S04]  /*243e0*/  @!P0 LDG.E.U8 R200, desc[UR44][R4.64] ;  /* 0x0000002c04c88981 */ /* 0x0008e8000c1e1100 */
[----:B------:R-:W2:Y:S01]  /*243f0*/  LDL R5, [R1+0x1a14] ;  /* 0x001a140001057983 */ /* 0x000ea20000100800 */
[----:B------:R-:W-:Y:S01]  /*24400*/  PRMT R199, RZ, 0x7610, R199 ;  /* 0x00007610ffc77816 */ /* 0x000fe200000000c7 */
[----:B----4-:R-:W-:Y:S01]  /*24410*/  @!P0 IMAD.MOV.U32 R4, RZ, RZ, R3 ;  /* 0x000000ffff048224 */ /* 0x010fe200078e0003 */
        /* <DEDUP_REMOVED lines=71> */
[----:B----4-:R-:W-:Y:S02]  /*24890*/  @!P0 IMAD.MOV.U32 R4, RZ, RZ, R3 ;  /* 0x000000ffff048224 */ /* 0x010fe400078e0003 */
[----:B------:R-:W4:Y:S01]  /*248a0*/  LDL R3, [R1+0x1814] ;  /* 0x0018140001037983 */ /* 0x000f220000100800 */
[----:B------:R-:W-:Y:S02]  /*248b0*/  PRMT R185, RZ, 0x7610, R185 ;  /* 0x00007610ffb97816 */ /* 0x000fe400000000b9 */
[----:B------:R-:W-:-:S02]  /*248c0*/  PRMT R184, RZ, 0x7610, R184 ;  /* 0x00007610ffb87816 */ /* 0x000fc400000000b8 */
[----:B------:R-:W-:Y:S01]  /*248d0*/  PRMT R183, RZ, 0x7610, R183 ;  /* 0x00007610ffb77816 */ /* 0x000fe200000000b7 */
[----:B--2---:R0:W2:Y:S02]  /*248e0*/  @!P0 LDG.E.U8 R186, desc[UR44][R4.64] ;  /* 0x0000002c04ba8981 */ /* 0x0040a4000c1e1100 */
[----:B0-----:R-:W-:Y:S02]  /*248f0*/  @!P0 IMAD.MOV.U32 R4, RZ, RZ, R0 ;  /* 0x000000ffff048224 */ /* 0x001fe400078e0000 */
[----:B------:R-:W3:Y:S01]  /*24900*/  LDL R0, [R1+0x17f4] ;  /* 0x0017f40001007983 */ /* 0x000ee20000100800 */
[----:B------:R-:W-:-:S05]  /*24910*/  @!P0 IMAD.MOV.U32 R5, RZ, RZ, R130 ;  /* 0x000000ffff058224 */ /* 0x000fca00078e0082 */
[----:B------:R0:W2:Y:S02]  /*24920*/  @!P0 LDG.E.U8 R185, desc[UR44][R4.64] ;  /* 0x0000002c04b98981 */ /* 0x0000a4000c1e1100 */
        /* <DEDUP_REMOVED lines=9> */
[----:B----4-:R-:W-:Y:S01]  /*249c0*/  @!P0 IMAD.MOV.U32 R5, RZ, RZ, R3 ;  /* 0x000000ffff058224 */ /* 0x010fe200078e0003 */
[----:B------:R-:W-:Y:S01]  /*249d0*/  PRMT R180, RZ, 0x7610, R180 ;  /* 0x00007610ffb47816 */ /* 0x000fe200000000b4 */
[----:B------:R-:W4:Y:S04]  /*249e0*/  LDL R3, [R1+0x1798] ;  /* 0x0017980001037983 */ /* 0x000f280000100800 */
[----:B------:R0:W2:Y:S02]  /*249f0*/  @!P0 LDG.E.U8 R182, desc[UR44][R4.64] ;  /* 0x0000002c04b68981 */ /* 0x0000a4000c1e1100 */
[----:B0-----:R-:W-:-:S02]  /*24a00*/  @!P0 IMAD.MOV.U32 R4, RZ, RZ, R151 ;  /* 0x000000ffff048224 */ /* 0x001fc400078e0097 */
[----:B---3--:R-:W-:Y:S01]  /*24a10*/  @!P0 IMAD.MOV.U32 R5, RZ, RZ, R0 ;  /* 0x000000ffff058224 */ /* 0x008fe200078e0000 */
[----:B------:R-:W-:Y:S01]  /*24a20*/  PRMT R179, RZ, 0x7610, R179 ;  /* 0x00007610ffb37816 */ /* 0x000fe200000000b3 */
[----:B------:R-:W3:Y:S04]  /*24a30*/  LDL R0, [R1+0x1778] ;  /* 0x0017780001007983 */ /* 0x000ee80000100800 */
[----:B------:R0:W2:Y:S04]  /*24a40*/  @!P0 LDG.E.U8 R181, desc[UR44][R4.64] ;  /* 0x0000002c04b58981 */ /* 0x0000a8000c1e1100 */
[----:B------:R-:W0:Y:S04]  /*24a50*/  LDL R4, [R1+0x17d4] ;  /* 0x0017d40001047983 */ /* 0x000e280000100800 */
[----:B------:R-:W0:Y:S02]  /*24a60*/  LDL R5, [R1+0x17d8] ;  /* 0x0017d80001057983 */ /* 0x000e240000100800 */
[----:B0-----:R-:W-:-:S04]  /*24a70*/  @!P0 LOP3.LUT R5, R5, R4, RZ, 0x3c, !PT ;  /* 0x0000000405058212 */ /* 0x001fc800078e3cff */
[----:B------:R-:W-:-:S04]  /*24a80*/  @!P0 LOP3.LUT R4, R5, R4, RZ, 0x3c, !PT ;  /* 0x0000000405048212 */ /* 0x000fc800078e3cff */
[----:B------:R-:W-:-:S05]  /*24a90*/  @!P0 LOP3.LUT R5, R5, R4, RZ, 0x3c, !PT ;  /* 0x0000000405058212 */ /* 0x000fca00078e3cff */
[----:B------:R0:W2:Y:S04]  /*24aa0*/  @!P0 LDG.E.U8 R180, desc[UR44][R4.64] ;  /* 0x0000002c04b48981 */ /* 0x0000a8000c1e1100 */
[----:B------:R-:W0:Y:S04]  /*24ab0*/  LDL R4, [R1+0x17b4] ;  /* 0x0017b40001047983 */ /* 0x000e280000100800 */
[----:B------:R-:W0:Y:S02]  /*24ac0*/  LDL R5, [R1+0x17b8] ;  /* 0x0017b80001057983 */ /* 0x000e240000100800 */
[----:B0-----:R-:W-:-:S04]  /*24ad0*/  @!P0 LOP3.LUT R5, R5, R4, RZ, 0x3c, !PT ;  /* 0x0000000405058212 */ /* 0x001fc800078e3cff */
[----:B------:R-:W-:-:S04]  /*24ae0*/  @!P0 LOP3.LUT R4, R5, R4, RZ, 0x3c, !PT ;  /* 0x0000000405048212 */ /* 0x000fc800078e3cff */
[----:B------:R-:W-:-:S05]  /*24af0*/  @!P0 LOP3.LUT R5, R5, R4, RZ, 0x3c, !PT ;  /* 0x0000000405058212 */ /* 0x000fca00078e3cff */
[----:B------:R4:W2:Y:S04]  /*24b00*/  @!P0 LDG.E.U8 R179, desc[UR44][R4.64] ;  /* 0x0000002c04b38981 */ /* 0x0008a8000c1e1100 */
[----:B------:R-:W3:Y:S01]  /*24b10*/  LDL R5, [R1+0x1794] ;  /* 0x0017940001057983 */ /* 0x000ee20000100800 */
[----:B------:R-:W-:Y:S01]  /*24b20*/  PRMT R178, RZ, 0x7610, R178 ;  /* 0x00007610ffb27816 */ /* 0x000fe200000000b2 */
[----:B----4-:R-:W-:Y:S01]  /*24b30*/  @!P0 IMAD.MOV.U32 R4, RZ, RZ, R3 ;  /* 0x000000ffff048224 */ /* 0x010fe200078e0003 */
[----:B------:R-:W-:Y:S01]  /*24b40*/  PRMT R177, RZ, 0x7610, R177 ;  /* 0x00007610ffb17816 */ /* 0x000fe200000000b1 */
[----:B------:R-:W4:Y:S04]  /*24b50*/  LDL R3, [R1+0x1718] ;  /* 0x0017180001037983 */ /* 0x000f280000100800 */
[----:B---3--:R0:W3:Y:S04]  /*24b60*/  @!P0 LDG.E.U8 R178, desc[UR44][R4.64] ;  /* 0x0000002c04b28981 */ /* 0x0080e8000c1e1100 */
[----:B------:R-:W2:Y:S01]  /*24b70*/  LDL R5, [R1+0x1774] ;  /* 0x0017740001057983 */ /* 0x000ea20000100800 */
[----:B0-----:R-:W-:Y:S01]  /*24b80*/  @!P0 IMAD.MOV.U32 R4, RZ, RZ, R0 ;  /* 0x000000ffff048224 */ /* 0x001fe200078e0000 */
[----:B------:R-:W-:-:S02]  /*24b90*/  PRMT R176, RZ, 0x7610, R176 ;  /* 0x00007610ffb07816 */ /* 0x000fc400000000b0 */
[----:B------:R-:W-:Y:S01]  /*24ba0*/  PRMT R175, RZ, 0x7610, R175 ;  /* 0x00007610ffaf7816 */ /* 0x000fe200000000af */
[----:B------:R0:W-:Y:S04]  /*24bb0*/  STS.U8 [R188+UR46+0x4200], R174 ;  /* 0x004200aebc007988 */ /* 0x0001e8000800002e */
[----:B------:R-:W3:Y:S04]  /*24bc0*/  LDL R0, [R1+0x16f8] ;  /* 0x0016f80001007983 */ /* 0x000ee80000100800 */
[----:B--2---:R1:W2:Y:S04]  /*24bd0*/  @!P0 LDG.E.U8 R177, desc[UR44][R4.64] ;  /* 0x0000002c04b18981 */ /* 0x0042a8000c1e1100 */
[----:B------:R-:W1:Y:S04]  /*24be0*/  LDL R4, [R1+0x1754] ;  /* 0x0017540001047983 */ /* 0x000e680000100800 */
[----:B------:R-:W1:Y:S02]  /*24bf0*/  LDL R5, [R1+0x1758] ;  /* 0x0017580001057983 */ /* 0x000e640000100800 */
[----:B-1----:R-:W-:-:S04]  /*24c00*/  @!P0 LOP3.LUT R5, R5, R4, RZ, 0x3c, !PT ;  /* 0x0000000405058212 */ /* 0x002fc800078e3cff */
[----:B------:R-:W-:-:S04]  /*24c10*/  @!P0 LOP3.LUT R4, R5, R4, RZ, 0x3c, !PT ;  /* 0x0000000405048212 */ /* 0x000fc800078e3cff */
[----:B------:R-:W-:-:S05]  /*24c20*/  @!P0 LOP3.LUT R5, R5, R4, RZ, 0x3c, !PT ;  /* 0x0000000405058212 */ /* 0x000fca00078e3cff */
[----:B------:R1:W2:Y:S04]  /*24c30*/  @!P0 LDG.E.U8 R176, desc[UR44][R4.64] ;  /* 0x0000002c04b08981 */ /* 0x0002a8000c1e1100 */
[----:B------:R-:W1:Y:S04]  /*24c40*/  LDL R4, [R1+0x1734] ;  /* 0x0017340001047983 */ /* 0x000e680000100800 */
[----:B------:R-:W1:Y:S02]  /*24c50*/  LDL R5, [R1+0x1738] ;  /* 0x0017380001057983 */ /* 0x000e640000100800 */
[----:B-1----:R-:W-:-:S04]  /*24c60*/  @!P0 LOP3.LUT R5, R5, R4, RZ, 0x3c, !PT ;  /* 0x0000000405058212 */ /* 0x002fc800078e3cff */
[----:B------:R-:W-:-:S04]  /*24c70*/  @!P0 LOP3.LUT R4, R5, R4, RZ, 0x3c, !PT ;  /* 0x0000000405048212 */ /* 0x000fc800078e3cff */
[----:B------:R-:W-:-:S05]  /*24c80*/  @!P0 LOP3.LUT R5, R5, R4, RZ, 0x3c, !PT ;  /* 0x0000000405058212 */ /* 0x000fca00078e3cff */
[----:B------:R4:W2:Y:S04]  /*24c90*/  @!P0 LDG.E.U8 R175, desc[UR44][R4.64] ;  /* 0x0000002c04af8981 */ /* 0x0008a8000c1e1100 */
[----:B------:R-:W3:Y:S01]  /*24ca0*/  LDL R5, [R1+0x1714] ;  /* 0x0017140001057983 */ /* 0x000ee20000100800 */
[----:B0-----:R-:W-:Y:S01]  /*24cb0*/  PRMT R174, RZ, 0x7610, R174 ;  /* 0x00007610ffae7816 */ /* 0x001fe200000000ae */
[----:B----4-:R-:W-:Y:S02]  /*24cc0*/  @!P0 IMAD.MOV.U32 R4, RZ, RZ, R3 ;  /* 0x000000ffff048224 */ /* 0x010fe400078e0003 */
[----:B------:R0:W-:Y:S04]  /*24cd0*/  STS.U8 [R188+UR46+0x4000], R173 ;  /* 0x004000adbc007988 */ /* 0x0001e8000800002e */
[----:B------:R1:W-:Y:S04]  /*24ce0*/  STS.U8 [R188+UR46+0x3e00], R172 ;  /* 0x003e00acbc007988 */ /* 0x0003e8000800002e */
[----:B------:R4:W-:Y:S04]  /*24cf0*/  STS.U8 [R188+UR46+0x4800], R252 ;  /* 0x004800fcbc007988 */ /* 0x0009e8000800002e */
[----:B------:R-:W2:Y:S04]  /*24d00*/  LDL R3, [R1+0x1288] ;  /* 0x0012880001037983 */ /* 0x000ea80000100800 */
[----:B---3--:R3:W2:Y:S01]  /*24d10*/  @!P0 LDG.E.U8 R174, desc[UR44][R4.64] ;  /* 0x0000002c04ae8981 */ /* 0x0086a2000c1e1100 */
[----:B0-----:R-:W-:-:S02]  /*24d20*/  PRMT R173, RZ, 0x7610, R173 ;  /* 0x00007610ffad7816 */ /* 0x001fc400000000ad */
[----:B-1----:R-:W-:Y:S01]  /*24d30*/  PRMT R172, RZ, 0x7610, R172 ;  /* 0x00007610ffac7816 */ /* 0x002fe200000000ac */
[----:B----4-:R-:W4:Y:S04]  /*24d40*/  LDL R252, [R1+0x1284] ;  /* 0x0012840001fc7983 */ /* 0x010f280000100800 */
[----:B------:R-:W2:Y:S01]  /*24d50*/  LDL R5, [R1+0x16f4] ;  /* 0x0016f40001057983 */ /* 0x000ea20000100800 */
[----:B---3--:R-:W-:-:S03]  /*24d60*/  @!P0 IMAD.MOV.U32 R4, RZ, RZ, R0 ;  /* 0x000000ffff048224 */ /* 0x008fc600078e0000 */
[----:B------:R0:W-:Y:S04]  /*24d70*/  STS.U8 [R188+UR46+0x4400], R249 ;  /* 0x004400f9bc007988 */ /* 0x0001e8000800002e */
[----:B------:R-:W3:Y:S04]  /*24d80*/  LDL R0, [R1+0x1268] ;  /* 0x0012680001007983 */ /* 0x000ee80000100800 */
[----:B0-----:R-:W3:Y:S04]  /*24d90*/  LDL R249, [R1+0x1264] ;  /* 0x0012640001f97983 */ /* 0x001ee80000100800 */
[----:B--2---:R0:W2:Y:S04]  /*24da0*/  @!P0 LDG.E.U8 R173, desc[UR44][R4.64] ;  /* 0x0000002c04ad8981 */ /* 0x0040a8000c1e1100 */
[----:B------:R-:W0:Y:S04]  /*24db0*/  LDL R4, [R1+0x16d4] ;  /* 0x0016d40001047983 */ /* 0x000e280000100800 */
[----:B------:R-:W0:Y:S02]  /*24dc0*/  LDL R5, [R1+0x16d8] ;  /* 0x0016d80001057983 */ /* 0x000e240000100800 */
[----:B0-----:R-:W-:-:S04]  /*24dd0*/  @!P0 LOP3.LUT R5, R5, R4, RZ, 0x3c, !PT ;  /* 0x0000000405058212 */ /* 0x001fc800078e3cff */
[----:B------:R-:W-:-:S04]  /*24de0*/  @!P0 LOP3.LUT R4, R5, R4, RZ, 0x3c, !PT ;  /* 0x0000000405048212 */ /* 0x000fc800078e3cff */
[----:B------:R-:W-:-:S05]  /*24df0*/  @!P0 LOP3.LUT R5, R5, R4, RZ, 0x3c, !PT ;  /* 0x0000000405058212 */ /* 0x000fca00078e3cff */
[----:B------:R0:W2:Y:S04]  /*24e00*/  @!P0 LDG.E.U8 R172, desc[UR44][R4.64] ;  /* 0x0000002c04ac8981 */ /* 0x0000a8000c1e1100 */
[----:B------:R-:W0:Y:S04]  /*24e10*/  LDL R4, [R1+0x16b4] ;  /* 0x0016b40001047983 */ /* 0x000e280000100800 */
[----:B------:R-:W0:Y:S04]  /*24e20*/  LDL R5, [R1+0x16b8] ;  /* 0x0016b80001057983 */ /* 0x000e280000100800 */
[----:B------:R1:W-:Y:S04]  /*24e30*/  STS.U8 [R188+UR46+0x3c00], R171 ;  /* 0x003c00abbc007988 */ /* 0x0003e8000800002e */
[----:B------:R4:W-:Y:S01]  /*24e40*/  STS.U8 [R188+UR46+0x3a00], R170 ;  /* 0x003a00aabc007988 */ /* 0x0009e2000800002e */
[----:B-1----:R-:W-:-:S02]  /*24e50*/  PRMT R171, RZ, 0x7610, R171 ;  /* 0x00007610ffab7816 */ /* 0x002fc400000000ab */
[----:B----4-:R-:W-:Y:S01]  /*24e60*/  PRMT R170, RZ, 0x7610, R170 ;  /* 0x00007610ffaa7816 */ /* 0x010fe200000000aa */
[----:B------:R1:W-:Y:S04]  /*24e70*/  STS.U8 [R188+UR46+0x3800], R169 ;  /* 0x003800a9bc007988 */ /* 0x0003e8000800002e */
[----:B------:R4:W-:Y:S01]  /*24e80*/  STS.U8 [R188+UR46+0x4600], R250 ;  /* 0x004600fabc007988 */ /* 0x0009e2000800002e */
[----:B-1----:R-:W-:-:S03]  /*24e90*/  PRMT R169, RZ, 0x7610, R169 ;  /* 0x00007610ffa97816 */ /* 0x002fc600000000a9 */
[----:B------:R1:W-:Y:S04]  /*24ea0*/  STS.U8 [R188+UR46+0x4a00], R81 ;  /* 0x004a0051bc007988 */ /* 0x0003e8000800002e */
[----:B----4-:R-:W4:Y:S04]  /*24eb0*/  LDL R250, [R1+0x1248] ;  /* 0x0012480001fa7983 */ /* 0x010f280000100800 */
[----:B------:R3:W-:Y:S04]  /*24ec0*/  STS.U8 [R188+UR46+0x4c00], R78 ;  /* 0x004c004ebc007988 */ /* 0x0007e8000800002e */
[----:B-1----:R-:W2:Y:S04]  /*24ed0*/  LDL.LU R81, [R1+0x2048] ;  /* 0x0020480001517983 */ /* 0x002ea80000300800 */
[----:B---3--:R-:W3:Y:S01]  /*24ee0*/  LDL.LU R78, [R1+0x2044] ;  /* 0x00204400014e7983 */ /* 0x008ee20000300800 */
[----:B0-----:R-:W-:-:S04]  /*24ef0*/  @!P0 LOP3.LUT R5, R5, R4, RZ, 0x3c, !PT ;  /* 0x0000000405058212 */ /* 0x001fc800078e3cff */
[----:B------:R-:W-:-:S04]  /*24f00*/  @!P0 LOP3.LUT R4, R5, R4, RZ, 0x3c, !PT ;  /* 0x0000000405048212 */ /* 0x000fc800078e3cff */
[----:B------:R-:W-:-:S05]  /*24f10*/  @!P0 LOP3.LUT R5, R5, R4, RZ, 0x3c, !PT ;  /* 0x0000000405058212 */ /* 0x000fca00078e3cff */
[----:B------:R0:W3:Y:S02]  /*24f20*/  @!P0 LDG.E.U8 R171, desc[UR44][R4.64] ;  /* 0x0000002c04ab8981 */ /* 0x0000e4000c1e1100 */
[----:B0-----:R-:W-:Y:S02]  /*24f30*/  @!P0 IMAD.MOV.U32 R4, RZ, RZ, R3 ;  /* 0x000000ffff048224 */ /* 0x001fe400078e0003 */
[----:B------:R-:W-:Y:S01]  /*24f40*/  @!P0 IMAD.MOV.U32 R5, RZ, RZ, R252 ;  /* 0x000000ffff058224 */ /* 0x000fe200078e00fc */
[----:B------:R0:W-:Y:S04]  /*24f50*/  STS.U8 [R188+UR46+0x3600], R168 ;  /* 0x003600a8bc007988 */ /* 0x0001e8000800002e */
[----:B------:R1:W3:Y:S04]  /*24f60*/  @!P0 LDG.E.U8 R170, desc[UR44][R4.64] ;  /* 0x0000002c04aa8981 */ /* 0x0002e8000c1e1100 */
[----:B------:R-:W2:Y:S04]  /*24f70*/  LDL R252, [R1+0x1204] ;  /* 0x0012040001fc7983 */ /* 0x000ea80000100800 */
[----:B------:R-:W3:Y:S01]  /*24f80*/  LDL R3, [R1+0x1208] ;  /* 0x0012080001037983 */ /* 0x000ee20000100800 */
[----:B-1----:R-:W-:-:S02]  /*24f90*/  @!P0 IMAD.MOV.U32 R4, RZ, RZ, R0 ;  /* 0x000000ffff048224 */ /* 0x002fc400078e0000 */
[----:B------:R-:W-:-:S05]  /*24fa0*/  @!P0 IMAD.MOV.U32 R5, RZ, RZ, R249 ;  /* 0x000000ffff058224 */ /* 0x000fca00078e00f9 */
[----:B------:R4:W2:Y:S04]  /*24fb0*/  @!P0 LDG.E.U8 R169, desc[UR44][R4.64] ;  /* 0x0000002c04a98981 */ /* 0x0008a8000c1e1100 */
[----:B------:R-:W3:Y:S01]  /*24fc0*/  LDL R5, [R1+0x1244] ;  /* 0x0012440001057983 */ /* 0x000ee20000100800 */
[----:B0-----:R-:W-:Y:S01]  /*24fd0*/  PRMT R168, RZ, 0x7610, R168 ;  /* 0x00007610ffa87816 */ /* 0x001fe200000000a8 */
[----:B----4-:R-:W-:Y:S02]  /*24fe0*/  @!P0 IMAD.MOV.U32 R4, RZ, RZ, R250 ;  /* 0x000000ffff048224 */ /* 0x010fe400078e00fa */
[----:B------:R0:W-:Y:S04]  /*24ff0*/  STS.U8 [R188+UR46+0x4e00], R79 ;  /* 0x004e004fbc007988 */ /* 0x0001e8000800002e */
[----:B0-----:R-:W4:Y:S04]  /*25000*/  LDL.LU R79, [R1+0x2040] ;  /* 0x00204000014f7983 */ /* 0x001f280000300800 */
[----:B------:R-:W4:Y:S04]  /*25010*/  LDL R249, [R1+0x11e4] ;  /* 0x0011e40001f97983 */ /* 0x000f280000100800 */
[----:B------:R-:W4:Y:S04]  /*25020*/  LDL R0, [R1+0x11e8] ;  /* 0x0011e80001007983 */ /* 0x000f280000100800 */
[----:B---3--:R0:W3:Y:S04]  /*25030*/  @!P0 LDG.E.U8 R168, desc[UR44][R4.64] ;  /* 0x0000002c04a88981 */ /* 0x0080e8000c1e1100 */
[----:B------:R-:W0:Y:S04]  /*25040*/  LDL R4, [R1+0x1224] ;  /* 0x0012240001047983 */ /* 0x000e280000100800 */
[----:B------:R-:W0:Y:S04]  /*25050*/  LDL R5, [R1+0x1228] ;  /* 0x0012280001057983 */ /* 0x000e280000100800 */
[----:B------:R1:W-:Y:S04]  /*25060*/  STS.U8 [R188+UR46+0x3400], R167 ;  /* 0x003400a7bc007988 */ /* 0x0003e8000800002e */
[----:B------:R2:W-:Y:S01]  /*25070*/  STS.U8 [R188+UR46+0x3200], R166 ;  /* 0x003200a6bc007988 */ /* 0x0005e2000800002e */
[----:B-1----:R-:W-:-:S02]  /*25080*/  PRMT R167, RZ, 0x7610, R167 ;  /* 0x00007610ffa77816 */ /* 0x002fc400000000a7 */
[----:B--2---:R-:W-:Y:S01]  /*25090*/  PRMT R166, RZ, 0x7610, R166 ;  /* 0x00007610ffa67816 */ /* 0x004fe200000000a6 */
[----:B------:R1:W-:Y:S04]  /*250a0*/  STS.U8 [R188+UR46+0x3000], R165 ;  /* 0x003000a5bc007988 */ /* 0x0003e8000800002e */
[----:B------:R2:W-:Y:S01]  /*250b0*/  STS.U8 [R188+UR46+0x5000], R76 ;  /* 0x0050004cbc007988 */ /* 0x0005e2000800002e */
[----:B-1----:R-:W-:-:S03]  /*250c0*/  PRMT R165, RZ, 0x7610, R165 ;  /* 0x00007610ffa57816 */ /* 0x002fc600000000a5 */
[----:B------:R1:W-:Y:S04]  /*250d0*/  STS.U8 [R188+UR46+0x5200], R77 ;  /* 0x0052004dbc007988 */ /* 0x0003e8000800002e */
[----:B--2---:R-:W2:Y:S04]  /*250e0*/  LDL.LU R76, [R1+0x203c] ;  /* 0x00203c00014c7983 */ /* 0x004ea80000300800 */
[----:B------:R-:W3:Y:S04]  /*250f0*/  LDL R250, [R1+0x11c8] ;  /* 0x0011c80001fa7983 */ /* 0x000ee80000100800 */
[----:B-1----:R-:W2:Y:S04]  /*25100*/  LDL.LU R77, [R1+0x2038] ;  /* 0x00203800014d7983 */ /* 0x002ea80000300800 */
[----:B------:R1:W-:Y:S04]  /*25110*/  STS.U8 [R188+UR46+0x5400], R74 ;  /* 0x0054004abc007988 */ /* 0x0003e8000800002e */
[----:B-1----:R-:W2:Y:S01]  /*25120*/  LDL.LU R74, [R1+0x2034] ;  /* 0x00203400014a7983 */ /* 0x002ea20000300800 */
[----:B0-----:R-:W-:-:S04]  /*25130*/  @!P0 LOP3.LUT R5, R5, R4, RZ, 0x3c, !PT ;  /* 0x0000000405058212 */ /* 0x001fc800078e3cff */
[----:B------:R-:W-:-:S04]  /*25140*/  @!P0 LOP3.LUT R4, R5, R4, RZ, 0x3c, !PT ;  /* 0x0000000405048212 */ /* 0x000fc800078e3cff */
[----:B------:R-:W-:-:S05]  /*25150*/  @!P0 LOP3.LUT R5, R5, R4, RZ, 0x3c, !PT ;  /* 0x0000000405058212 */ /* 0x000fca00078e3cff */
[----:B------:R0:W2:Y:S02]  /*25160*/  @!P0 LDG.E.U8 R167, desc[UR44][R4.64] ;  /* 0x0000002c04a78981 */ /* 0x0000a4000c1e1100 */
[----:B0-----:R-:W-:Y:S02]  /*25170*/  @!P0 IMAD.MOV.U32 R4, RZ, RZ, R3 ;  /* 0x000000ffff048224 */ /* 0x001fe400078e0003 */
[----:B------:R-:W-:Y:S01]  /*25180*/  @!P0 IMAD.MOV.U32 R5, RZ, RZ, R252 ;  /* 0x000000ffff058224 */ /* 0x000fe200078e00fc */
[----:B------:R0:W-:Y:S04]  /*25190*/  STS.U8 [R188+UR46+0x2e00], R164 ;  /* 0x002e00a4bc007988 */ /* 0x0001e8000800002e */
[----:B------:R4:W2:Y:S04]  /*251a0*/  @!P0 LDG.E.U8 R166, desc[UR44][R4.64] ;  /* 0x0000002c04a68981 */ /* 0x0008a8000c1e1100 */
[----:B------:R-:W2:Y:S04]  /*251b0*/  LDL R252, [R1+0x1184] ;  /* 0x0011840001fc7983 */ /* 0x000ea80000100800 */
[----:B------:R-:W2:Y:S01]  /*251c0*/  LDL R3, [R1+0x1188] ;  /* 0x0011880001037983 */ /* 0x000ea20000100800 */
[----:B----4-:R-:W-:-:S02]  /*251d0*/  @!P0 IMAD.MOV.U32 R4, RZ, RZ, R0 ;  /* 0x000000ffff048224 */ /* 0x010fc400078e0000 */
[----:B------:R-:W-:-:S05]  /*251e0*/  @!P0 IMAD.MOV.U32 R5, RZ, RZ, R249 ;  /* 0x000000ffff058224 */ /* 0x000fca00078e00f9 */
[----:B------:R3:W4:Y:S04]  /*251f0*/  @!P0 LDG.E.U8 R165, desc[UR44][R4.64] ;  /* 0x0000002c04a58981 */ /* 0x000728000c1e1100 */
[----:B------:R-:W2:Y:S01]  /*25200*/  LDL R5, [R1+0x11c4] ;  /* 0x0011c40001057983 */ /* 0x000ea20000100800 */
[----:B0-----:R-:W-:Y:S01]  /*25210*/  PRMT R164, RZ, 0x7610, R164 ;  /* 0x00007610ffa47816 */ /* 0x001fe200000000a4 */
[----:B---3--:R-:W-:Y:S02]  /*25220*/  @!P0 IMAD.MOV.U32 R4, RZ, RZ, R250 ;  /* 0x000000ffff048224 */ /* 0x008fe400078e00fa */
[----:B------:R0:W-:Y:S04]  /*25230*/  STS.U8 [R188+UR46+0x5600], R75 ;  /* 0x0056004bbc007988 */ /* 0x0001e8000800002e */
[----:B0-----:R-:W3:Y:S04]  /*25240*/  LDL.LU R75, [R1+0x2030] ;  /* 0x00203000014b7983 */ /* 0x001ee80000300800 */
[----:B------:R-:W4:Y:S04]  /*25250*/  LDL R249, [R1+0x1164] ;  /* 0x0011640001f97983 */ /* 0x000f280000100800 */
[----:B------:R-:W3:Y:S04]  /*25260*/  LDL R0, [R1+0x1168] ;  /* 0x0011680001007983 */ /* 0x000ee80000100800 */
[----:B--2---:R0:W2:Y:S04]  /*25270*/  @!P0 LDG.E.U8 R164, desc[UR44][R4.64] ;  /* 0x0000002c04a48981 */ /* 0x0040a8000c1e1100 */
        /* <DEDUP_REMOVED lines=10> */
[----:B----4-:R-:W4:Y:S04]  /*25320*/  LDL.LU R72, [R1+0x202c] ;  /* 0x00202c0001487983 */ /* 0x010f280000300800 */
[----:B------:R-:W2:Y:S04]  /*25330*/  LDL R250, [R1+0x1148] ;  /* 0x0011480001fa7983 */ /* 0x000ea80000100800 */
[----:B-1----:R-:W4:Y:S04]  /*25340*/  LDL.LU R73, [R1+0x2028] ;  /* 0x0020280001497983 */ /* 0x002f280000300800 */
[----:B------:R1:W-:Y:S04]  /*25350*/  STS.U8 [R188+UR46+0x5c00], R70 ;  /* 0x005c0046bc007988 */ /* 0x0003e8000800002e */
[----:B-1----:R-:W4:Y:S01]  /*25360*/  LDL.LU R70, [R1+0x2024] ;  /* 0x0020240001467983 */ /* 0x002f220000300800 */
[----:B0-----:R-:W-:-:S04]  /*25370*/  @!P0 LOP3.LUT R5, R5, R4, RZ, 0x3c, !PT ;  /* 0x0000000405058212 */ /* 0x001fc800078e3cff */
[----:B------:R-:W-:-:S04]  /*25380*/  @!P0 LOP3.LUT R4, R5, R4, RZ, 0x3c, !PT ;  /* 0x0000000405048212 */ /* 0x000fc800078e3cff */
[----:B------:R-:W-:-:S05]  /*25390*/  @!P0 LOP3.LUT R5, R5, R4, RZ, 0x3c, !PT ;  /* 0x0000000405058212 */ /* 0x000fca00078e3cff */
[----:B------:R0:W4:Y:S02]  /*253a0*/  @!P0 LDG.E.U8 R163, desc[UR44][R4.64] ;  /* 0x0000002c04a38981 */ /* 0x000124000c1e1100 */
[----:B0-----:R-:W-:Y:S02]  /*253b0*/  @!P0 IMAD.MOV.U32 R4, RZ, RZ, R3 ;  /* 0x000000ffff048224 */ /* 0x001fe400078e0003 */
[----:B------:R-:W-:Y:S01]  /*253c0*/  @!P0 IMAD.MOV.U32 R5, RZ, RZ, R252 ;  /* 0x000000ffff058224 */ /* 0x000fe200078e00fc */
[----:B------:R0:W-:Y:S04]  /*253d0*/  STS.U8 [R188+UR46+0x2600], R160 ;  /* 0x002600a0bc007988 */ /* 0x0001e8000800002e */
[----:B------:R3:W4:Y:S04]  /*253e0*/  @!P0 LDG.E.U8 R162, desc[UR44][R4.64] ;  /* 0x0000002c04a28981 */ /* 0x000728000c1e1100 */
[----:B------:R-:W4:Y:S04]  /*253f0*/  LDL R252, [R1+0x1104] ;  /* 0x0011040001fc7983 */ /* 0x000f280000100800 */
[----:B------:R-:W4:Y:S01]  /*25400*/  LDL R3, [R1+0x1108] ;  /* 0x0011080001037983 */ /* 0x000f220000100800 */
[----:B---3--:R-:W-:-:S02]  /*25410*/  @!P0 IMAD.MOV.U32 R4, RZ, RZ, R0 ;  /* 0x000000ffff048224 */ /* 0x008fc400078e0000 */
[----:B------:R-:W-:Y:S01]  /*25420*/  @!P0 IMAD.MOV.U32 R5, RZ, RZ, R249 ;  /* 0x000000ffff058224 */ /* 0x000fe200078e00f9 */
[----:B0-----:R-:W-:Y:S01]  /*25430*/  PRMT R160, RZ, 0x7610, R160 ;  /* 0x00007610ffa07816 */ /* 0x001fe200000000a0 */
[----:B------:R-:W3:Y:S04]  /*25440*/  LDL R249, [R1+0x10e4] ;  /* 0x0010e40001f97983 */ /* 0x000ee80000100800 */
[----:B------:R2:W3:Y:S04]  /*25450*/  @!P0 LDG.E.U8 R161, desc[UR44][R4.64] ;  /* 0x0000002c04a18981 */ /* 0x0004e8000c1e1100 */
[----:B------:R-:W3:Y:S04]  /*25460*/  LDL R0, [R1+0x10e8] ;  /* 0x0010e80001007983 */ /* 0x000ee80000100800 */
[----:B------:R-:W4:Y:S01]  /*25470*/  LDL R5, [R1+0x1144] ;  /* 0x0011440001057983 */ /* 0x000f220000100800 */
[----:B--2---:R-:W-:-:S03]  /*25480*/  @!P0 IMAD.MOV.U32 R4, RZ, RZ, R250 ;  /* 0x000000ffff048224 */ /* 0x004fc600078e00fa */
[----:B------:R0:W-:Y:S04]  /*25490*/  STS.U8 [R188+UR46+0x5e00], R71 ;  /* 0x005e0047bc007988 */ /* 0x0001e8000800002e */
[----:B0-----:R-:W2:Y:S04]  /*254a0*/  LDL.LU R71, [R1+0x2020] ;  /* 0x0020200001477983 */ /* 0x001ea80000300800 */
[----:B----4-:R0:W4:Y:S04]  /*254b0*/  @!P0 LDG.E.U8 R160, desc[UR44][R4.64] ;  /* 0x0000002c04a08981 */ /* 0x010128000c1e1100 */
[----:B------:R-:W0:Y:S04]  /*254c0*/  LDL R4, [R1+0x1124] ;  /* 0x0011240001047983 */ /* 0x000e280000100800 */
[----:B------:R-:W0:Y:S04]  /*254d0*/  LDL R5, [R1+0x1128] ;  /* 0x0011280001057983 */ /* 0x000e280000100800 */
[----:B------:R1:W-:Y:S04]  /*254e0*/  STS.U8 [R188+UR46+0x2400], R159 ;  /* 0x0024009fbc007988 */ /* 0x0003e8000800002e */
[----:B------:R3:W-:Y:S01]  /*254f0*/  STS.U8 [R188+UR46+0x2200], R158 ;  /* 0x0022009ebc007988 */ /* 0x0007e2000800002e */
[----:B-1----:R-:W-:-:S02]  /*25500*/  PRMT R159, RZ, 0x7610, R159 ;  /* 0x00007610ff9f7816 */ /* 0x002fc4000000009f */
[----:B---3--:R-:W-:Y:S01]  /*25510*/  PRMT R158, RZ, 0x7610, R158 ;  /* 0x00007610ff9e7816 */ /* 0x008fe2000000009e */
[----:B------:R1:W-:Y:S04]  /*25520*/  STS.U8 [R188+UR46+0x2000], R157 ;  /* 0x0020009dbc007988 */ /* 0x0003e8000800002e */
[----:B------:R3:W-:Y:S01]  /*25530*/  STS.U8 [R188+UR46+0x6000], R68 ;  /* 0x00600044bc007988 */ /* 0x0007e2000800002e */
[----:B-1----:R-:W-:-:S03]  /*25540*/  PRMT R157, RZ, 0x7610, R157 ;  /* 0x00007610ff9d7816 */ /* 0x002fc6000000009d */
[----:B------:R1:W-:Y:S04]  /*25550*/  STS.U8 [R188+UR46+0x6200], R69 ;  /* 0x00620045bc007988 */ /* 0x0003e8000800002e */
[----:B---3--:R-:W3:Y:S04]  /*25560*/  LDL.LU R68, [R1+0x201c] ;  /* 0x00201c0001447983 */ /* 0x008ee80000300800 */
[----:B------:R-:W2:Y:S04]  /*25570*/  LDL R250, [R1+0x10c8] ;  /* 0x0010c80001fa7983 */ /* 0x000ea80000100800 */
[----:B-1----:R-:W3:Y:S04]  /*25580*/  LDL.LU R69, [R1+0x2018] ;  /* 0x0020180001457983 */ /* 0x002ee80000300800 */
[----:B------:R1:W-:Y:S01]  /*25590*/  STS.U8 [R188+UR46+0x6400], R66 ;  /* 0x00640042bc007988 */ /* 0x0003e2000800002e */
[----:B0-----:R-:W-:-:S04]  /*255a0*/  @!P0 LOP3.LUT R5, R5, R4, RZ, 0x3c, !PT ;  /* 0x0000000405058212 */ /* 0x001fc800078e3cff */
[----:B------:R-:W-:-:S04]  /*255b0*/  @!P0 LOP3.LUT R4, R5, R4, RZ, 0x3c, !PT ;  /* 0x0000000405048212 */ /* 0x000fc800078e3cff */
[----:B------:R-:W-:-:S05]  /*255c0*/  @!P0 LOP3.LUT R5, R5, R4, RZ, 0x3c, !PT ;  /* 0x0000000405058212 */ /* 0x000fca00078e3cff */
[----:B------:R0:W4:Y:S02]  /*255d0*/  @!P0 LDG.E.U8 R159, desc[UR44][R4.64] ;  /* 0x0000002c049f8981 */ /* 0x000124000c1e1100 */
[----:B0-----:R-:W-:Y:S02]  /*255e0*/  @!P0 IMAD.MOV.U32 R4, RZ, RZ, R3 ;  /* 0x000000ffff048224 */ /* 0x001fe400078e0003 */
[----:B------:R-:W-:Y:S01]  /*255f0*/  @!P0 IMAD.MOV.U32 R5, RZ, RZ, R252 ;  /* 0x000000ffff058224 */ /* 0x000fe200078e00fc */
[----:B------:R-:W3:Y:S04]  /*25600*/  LDL R3, [R1+0x10a8] ;  /* 0x0010a80001037983 */ /* 0x000ee80000100800 */
[----:B------:R0:W4:Y:S04]  /*25610*/  @!P0 LDG.E.U8 R158, desc[UR44][R4.64] ;  /* 0x0000002c049e8981 */ /* 0x000128000c1e1100 */
[----:B-1----:R-:W4:Y:S04]  /*25620*/  LDL.LU R66, [R1+0x2014] ;  /* 0x0020140001427983 */ /* 0x002f280000300800 */
[----:B------:R1:W-:Y:S01]  /*25630*/  STS.U8 [R188+UR46+0x1e00], R156 ;  /* 0x001e009cbc007988 */ /* 0x0003e2000800002e */
[----:B0-----:R-:W-:-:S02]  /*25640*/  @!P0 IMAD.MOV.U32 R4, RZ, RZ, R0 ;  /* 0x000000ffff048224 */ /* 0x001fc400078e0000 */
[----:B------:R-:W-:Y:S01]  /*25650*/  @!P0 IMAD.MOV.U32 R5, RZ, RZ, R249 ;  /* 0x000000ffff058224 */ /* 0x000fe200078e00f9 */
[----:B------:R-:W4:Y:S04]  /*25660*/  LDL R252, [R1+0x1088] ;  /* 0x0010880001fc7983 */ /* 0x000f280000100800 */
[----:B------:R2:W4:Y:S04]  /*25670*/  @!P0 LDG.E.U8 R157, desc[UR44][R4.64] ;  /* 0x0000002c049d8981 */ /* 0x000528000c1e1100 */
[----:B------:R-:W3:Y:S01]  /*25680*/  LDL R5, [R1+0x10c4] ;  /* 0x0010c40001057983 */ /* 0x000ee20000100800 */
[----:B-1----:R-:W-:Y:S01]  /*25690*/  PRMT R156, RZ, 0x7610, R156 ;  /* 0x00007610ff9c7816 */ /* 0x002fe2000000009c */
[----:B--2---:R-:W-:-:S02]  /*256a0*/  @!P0 IMAD.MOV.U32 R4, RZ, RZ, R250 ;  /* 0x000000ffff048224 */ /* 0x004fc400078e00fa */
[----:B------:R0:W-:Y:S04]  /*256b0*/  STS.U8 [R188+UR46+0x6600], R67 ;  /* 0x00660043bc007988 */ /* 0x0001e8000800002e */
[----:B0-----:R-:W2:Y:S04]  /*256c0*/  LDL.LU R67, [R1+0x2010] ;  /* 0x0020100001437983 */ /* 0x001ea80000300800 */
[----:B------:R0:W-:Y:S04]  /*256d0*/  STS.U8 [R188+UR46+0x1c00], R155 ;  /* 0x001c009bbc007988 */ /* 0x0001e8000800002e */
[----:B------:R-:W2:Y:S04]  /*256e0*/  LDL R249, [R1+0x1064] ;  /* 0x0010640001f97983 */ /* 0x000ea80000100800 */
[----:B------:R-:W2:Y:S04]  /*256f0*/  LDL R0, [R1+0x1068] ;  /* 0x0010680001007983 */ /* 0x000ea80000100800 */
[----:B---3--:R1:W3:Y:S04]  /*25700*/  @!P0 LDG.E.U8 R156, desc[UR44][R4.64] ;  /* 0x0000002c049c8981 */ /* 0x0082e8000c1e1100 */
[----:B------:R4:W-:Y:S04]  /*25710*/  STS.U8 [R188+UR46+0x6800], R47 ;  /* 0x0068002fbc007988 */ /* 0x0009e8000800002e */
[----:B------:R-:W3:Y:S04]  /*25720*/  LDL R250, [R1+0x1044] ;  /* 0x0010440001fa7983 */ /* 0x000ee80000100800 */
[----:B------:R-:W2:Y:S01]  /*25730*/  LDL R5, [R1+0x10a4] ;  /* 0x0010a40001057983 */ /* 0x000ea20000100800 */
[----:B0-----:R-:W-:Y:S01]  /*25740*/  PRMT R155, RZ, 0x7610, R155 ;  /* 0x00007610ff9b7816 */ /* 0x001fe2000000009b */
[----:B-1----:R-:W-:-:S02]  /*25750*/  @!P0 IMAD.MOV.U32 R4, RZ, RZ, R3 ;  /* 0x000000ffff048224 */ /* 0x002fc400078e0003 */
[----:B----4-:R-:W4:Y:S04]  /*25760*/  LDL R47, [R1+0x1048] ;  /* 0x00104800012f7983 */ /* 0x010f280000100800 */
[----:B------:R0:W-:Y:S04]  /*25770*/  STS.U8 [R188+UR46+0x1a00], R154 ;  /* 0x001a009abc007988 */ /* 0x0001e8000800002e */
[----:B------:R1:W-:Y:S04]  /*25780*/  STS.U8 [R188+UR46+0x6a00], R13 ;  /* 0x006a000dbc007988 */ /* 0x0003e8000800002e */
[----:B------:R-:W3:Y:S04]  /*25790*/  LDL R3, [R1+0x1028] ;  /* 0x0010280001037983 */ /* 0x000ee80000100800 */
[----:B--2---:R2:W3:Y:S01]  /*257a0*/  @!P0 LDG.E.U8 R155, desc[UR44][R4.64] ;  /* 0x0000002c049b8981 */ /* 0x0044e2000c1e1100 */
[----:B0-----:R-:W-:-:S03]  /*257b0*/  PRMT R154, RZ, 0x7610, R154 ;  /* 0x00007610ff9a7816 */ /* 0x001fc6000000009a */
[----:B-1----:R-:W3:Y:S04]  /*257c0*/  LDL R13, [R1+0x1024] ;  /* 0x00102400010d7983 */ /* 0x002ee80000100800 */
[----:B------:R-:W4:Y:S01]  /*257d0*/  LDL R5, [R1+0x1084] ;  /* 0x0010840001057983 */ /* 0x000f220000100800 */
[----:B--2---:R-:W-:-:S03]  /*257e0*/  @!P0 IMAD.MOV.U32 R4, RZ, RZ, R252 ;  /* 0x000000ffff048224 */ /* 0x004fc600078e00fc */
[----:B------:R0:W-:Y:S04]  /*257f0*/  STS.U8 [R188+UR46+0x1800], R153 ;  /* 0x00180099bc007988 */ /* 0x0001e8000800002e */
[----:B------:R1:W-:Y:S01]  /*25800*/  STS.U8 [R188+UR46+0x6c00], R64 ;  /* 0x006c0040bc007988 */ /* 0x0003e2000800002e */
[----:B0-----:R-:W-:-:S03]  /*25810*/  PRMT R153, RZ, 0x7610, R153 ;  /* 0x00007610ff997816 */ /* 0x001fc60000000099 */
[----:B-1----:R-:W2:Y:S04]  /*25820*/  LDL.LU R64, [R1+0x200c] ;  /* 0x00200c0001407983 */ /* 0x002ea80000300800 */
[----:B------:R0:W-:Y:S04]  /*25830*/  STS.U8 [R188+UR46+0x6e00], R65 ;  /* 0x006e0041bc007988 */ /* 0x0001e8000800002e */
[----:B----4-:R1:W4:Y:S02]  /*25840*/  @!P0 LDG.E.U8 R154, desc[UR44][R4.64] ;  /* 0x0000002c049a8981 */ /* 0x010324000c1e1100 */
[----:B-1----:R-:W-:-:S02]  /*25850*/  @!P0 IMAD.MOV.U32 R4, RZ, RZ, R0 ;  /* 0x000000ffff048224 */ /* 0x002fc400078e0000 */
[----:B------:R-:W-:Y:S01]  /*25860*/  @!P0 IMAD.MOV.U32 R5, RZ, RZ, R249 ;  /* 0x000000ffff058224 */ /* 0x000fe200078e00f9 */
[----:B------:R-:W2:Y:S04]  /*25870*/  LDL R0, [R1+0x1008] ;  /* 0x0010080001007983 */ /* 0x000ea80000100800 */
[----:B------:R-:W4:Y:S04]  /*25880*/  LDL R249, [R1+0x1004] ;  /* 0x0010040001f97983 */ /* 0x000f280000100800 */
[----:B------:R1:W4:Y:S04]  /*25890*/  @!P0 LDG.E.U8 R153, desc[UR44][R4.64] ;  /* 0x0000002c04998981 */ /* 0x000328000c1e1100 */
[----:B0-----:R-:W4:Y:S01]  /*258a0*/  LDL.LU R65, [R1+0x2008] ;  /* 0x0020080001417983 */ /* 0x001f220000300800 */
[----:B-1----:R-:W-:-:S03]  /*258b0*/  @!P0 IMAD.MOV.U32 R4, RZ, RZ, R47 ;  /* 0x000000ffff048224 */ /* 0x002fc600078e002f */
[----:B------:R-:W4:Y:S01]  /*258c0*/  LDL R47, [R1+0xfe8] ;  /* 0x000fe800012f7983 */ /* 0x000f220000100800 */
[----:B---3--:R-:W-:-:S03]  /*258d0*/  @!P0 IMAD.MOV.U32 R5, RZ, RZ, R250 ;  /* 0x000000ffff058224 */ /* 0x008fc600078e00fa */
[----:B------:R-:W3:Y:S04]  /*258e0*/  LDL R250, [R1+0xfe4] ;  /* 0x000fe40001fa7983 */ /* 0x000ee80000100800 */
[----:B------:R0:W-:Y:S04]  /*258f0*/  STS.U8 [R188+UR46+0x1600], R152 ;  /* 0x00160098bc007988 */ /* 0x0001e8000800002e */
[----:B------:R1:W-:Y:S01]  /*25900*/  STS.U8 [R188+UR46+0x7000], R24 ;  /* 0x00700018bc007988 */ /* 0x0003e2000800002e */
[----:B0-----:R-:W-:-:S03]  /*25910*/  PRMT R152, RZ, 0x7610, R152 ;  /* 0x00007610ff987816 */ /* 0x001fc60000000098 */
[----:B------:R0:W-:Y:S04]  /*25920*/  STS.U8 [R188+UR46+0x1400], R23 ;  /* 0x00140017bc007988 */ /* 0x0001e8000800002e */
[----:B-1----:R-:W3:Y:S04]  /*25930*/  LDL R24, [R1+0xfc4] ;  /* 0x000fc40001187983 */ /* 0x002ee80000100800 */
[----:B------:R1:W3:Y:S01]  /*25940*/  @!P0 LDG.E.U8 R152, desc[UR44][R4.64] ;  /* 0x0000002c04988981 */ /* 0x0002e2000c1e1100 */
[----:B0-----:R-:W-:-:S03]  /*25950*/  PRMT R23, RZ, 0x7610, R23 ;  /* 0x00007610ff177816 */ /* 0x001fc60000000017 */
[----:B------:R0:W-:Y:S01]  /*25960*/  STS.U8 [R188+UR46+0x1200], R22 ;  /* 0x00120016bc007988 */ /* 0x0001e2000800002e */
[----:B-1----:R-:W-:Y:S02]  /*25970*/  @!P0 IMAD.MOV.U32 R4, RZ, RZ, R3 ;  /* 0x000000ffff048224 */ /* 0x002fe400078e0003 */
[----:B------:R-:W-:Y:S02]  /*25980*/  @!P0 IMAD.MOV.U32 R5, RZ, RZ, R13 ;  /* 0x000000ffff058224 */ /* 0x000fe400078e000d */
[----:B------:R-:W3:Y:S01]  /*25990*/  LDL R13, [R1+0xfc8] ;  /* 0x000fc800010d7983 */ /* 0x000ee20000100800 */
[----:B0-----:R-:W-:-:S03]  /*259a0*/  PRMT R22, RZ, 0x7610, R22 ;  /* 0x00007610ff167816 */ /* 0x001fc60000000016 */
[----:B------:R2:W3:Y:S04]  /*259b0*/  @!P0 LDG.E.U8 R23, desc[UR44][R4.64] ;  /* 0x0000002c04178981 */ /* 0x0004e8000c1e1100 */
[----:B------:R0:W-:Y:S04]  /*259c0*/  STS.U8 [R188+UR46+0x7200], R2 ;  /* 0x00720002bc007988 */ /* 0x0001e8000800002e */
[----:B------:R-:W3:Y:S04]  /*259d0*/  LDL.LU R3, [R1+0xfa4] ;  /* 0x000fa40001037983 */ /* 0x000ee80000300800 */
[----:B0-----:R-:W3:Y:S04]  /*259e0*/  LDL.LU R2, [R1+0xf84] ;  /* 0x000f840001027983 */ /* 0x001ee80000300800 */
[----:B------:R0:W-:Y:S01]  /*259f0*/  STS.U8 [R188+UR46+0x7400], R62 ;  /* 0x0074003ebc007988 */ /* 0x0001e2000800002e */
[----:B--2---:R-:W-:-:S02]  /*25a00*/  @!P0 IMAD.MOV.U32 R4, RZ, RZ, R0 ;  /* 0x000000ffff048224 */ /* 0x004fc400078e0000 */
[----:B----4-:R-:W-:Y:S02]  /*25a10*/  @!P0 IMAD.MOV.U32 R5, RZ, RZ, R249 ;  /* 0x000000ffff058224 */ /* 0x010fe400078e00f9 */
[----:B------:R-:W2:Y:S04]  /*25a20*/  LDL R249, [R1+0xfa8] ;  /* 0x000fa80001f97983 */ /* 0x000ea80000100800 */
[----:B------:R1:W4:Y:S04]  /*25a30*/  @!P0 LDG.E.U8 R22, desc[UR44][R4.64] ;  /* 0x0000002c04168981 */ /* 0x000328000c1e1100 */
[----:B0-----:R-:W4:Y:S04]  /*25a40*/  LDL.LU R62, [R1+0x2004] ;  /* 0x00200400013e7983 */ /* 0x001f280000300800 */
[----:B------:R-:W4:Y:S01]  /*25a50*/  LDL.LU R0, [R1+0xf68] ;  /* 0x000f680001007983 */ /* 0x000f220000300800 */
[----:B-1----:R-:W-:-:S03]  /*25a60*/  @!P0 IMAD.MOV.U32 R4, RZ, RZ, R47 ;  /* 0x000000ffff048224 */ /* 0x002fc600078e002f */
[----:B------:R-:W4:Y:S01]  /*25a70*/  LDL R47, [R1+0xf88] ;  /* 0x000f8800012f7983 */ /* 0x000f220000100800 */
[----:B---3--:R-:W-:-:S03]  /*25a80*/  @!P0 IMAD.MOV.U32 R5, RZ, RZ, R250 ;  /* 0x000000ffff058224 */ /* 0x008fc600078e00fa */
[----:B------:R0:W-:Y:S04]  /*25a90*/  STS.U8 [R188+UR46+0x1000], R21 ;  /* 0x00100015bc007988 */ /* 0x0001e8000800002e */
[----:B------:R1:W-:Y:S01]  /*25aa0*/  STS.U8 [R188+UR46+0x7600], R63 ;  /* 0x0076003fbc007988 */ /* 0x0003e2000800002e */
[----:B0-----:R-:W-:-:S03]  /*25ab0*/  PRMT R21, RZ, 0x7610, R21 ;  /* 0x00007610ff157816 */ /* 0x001fc60000000015 */
[----:B------:R0:W-:Y:S04]  /*25ac0*/  STS.U8 [R188+UR46+0xe00], R20 ;  /* 0x000e0014bc007988 */ /* 0x0001e8000800002e */
[----:B-1----:R-:W3:Y:S04]  /*25ad0*/  LDL.LU R63, [R1+0x2000] ;  /* 0x00200000013f7983 */ /* 0x002ee80000300800 */
[----:B------:R1:W3:Y:S01]  /*25ae0*/  @!P0 LDG.E.U8 R21, desc[UR44][R4.64] ;  /* 0x0000002c04158981 */ /* 0x0002e2000c1e1100 */
[----:B0-----:R-:W-:-:S03]  /*25af0*/  PRMT R20, RZ, 0x7610, R20 ;  /* 0x00007610ff147816 */ /* 0x001fc60000000014 */
[----:B------:R0:W-:Y:S01]  /*25b00*/  STS.U8 [R188+UR46+0x7800], R12 ;  /* 0x0078000cbc007988 */ /* 0x0001e2000800002e */
[----:B-1----:R-:W-:-:S03]  /*25b10*/  @!P0 IMAD.MOV.U32 R5, RZ, RZ, R24 ;  /* 0x000000ffff058224 */ /* 0x002fc600078e0018 */
[----:B------:R-:W3:Y:S01]  /*25b20*/  LDL.LU R24, [R1+0xf64] ;  /* 0x000f640001187983 */ /* 0x000ee20000300800 */
[----:B------:R-:W-:-:S03]  /*25b30*/  @!P0 IMAD.MOV.U32 R4, RZ, RZ, R13 ;  /* 0x000000ffff048224 */ /* 0x000fc600078e000d */
[----:B------:R-:W3:Y:S04]  /*25b40*/  LDL.LU R13, [R1+0xf48] ;  /* 0x000f4800010d7983 */ /* 0x000ee80000300800 */
[----:B0-----:R-:W3:Y:S04]  /*25b50*/  LDL.LU R12, [R1+0xf44] ;  /* 0x000f4400010c7983 */ /* 0x001ee80000300800 */
[----:B------:R0:W-:Y:S04]  /*25b60*/  STS.U8 [R188+UR46+0xc00], R19 ;  /* 0x000c0013bc007988 */ /* 0x0001e8000800002e */
[----:B------:R1:W3:Y:S04]  /*25b70*/  @!P0 LDG.E.U8 R20, desc[UR44][R4.64] ;  /* 0x0000002c04148981 */ /* 0x0002e8000c1e1100 */
[----:B------:R-:W-:Y:S01]  /*25b80*/  STL [R1+0x1ad8], R3 ;  /* 0x001ad80301007387 */ /* 0x000fe20000100800 */
[----:B0-----:R-:W-:-:S03]  /*25b90*/  PRMT R19, RZ, 0x7610, R19 ;  /* 0x00007610ff137816 */ /* 0x001fc60000000013 */
[----:B------:R0:W-:Y:S01]  /*25ba0*/  STS.U8 [R188+UR46+0x7a00], R28 ;  /* 0x007a001cbc007988 */ /* 0x0001e2000800002e */
[----:B-1----:R-:W-:Y:S02]  /*25bb0*/  @!P0 IMAD.MOV.U32 R5, RZ, RZ, R3 ;  /* 0x000000ffff058224 */ /* 0x002fe400078e0003 */
[----:B------:R-:W-:Y:S01]  /*25bc0*/  IMAD.MOV.U32 R250, RZ, RZ, R40 ;  /* 0x000000fffffa7224 */ /* 0x000fe200078e0028 */
[----:B0-----:R-:W3:Y:S04]  /*25bd0*/  LDL.LU R28, [R1+0xf28] ;  /* 0x000f2800011c7983 */ /* 0x001ee80000300800 */
[----:B------:R-:W3:Y:S04]  /*25be0*/  LDL R3, [R1+0xf24] ;  /* 0x000f240001037983 */ /* 0x000ee80000100800 */
[----:B------:R0:W-:Y:S01]  /*25bf0*/  STS.U8 [R188+UR46+0x7c00], R38 ;  /* 0x007c0026bc007988 */ /* 0x0001e2000800002e */
[----:B--2---:R-:W-:-:S02]  /*25c00*/  @!P0 IMAD.MOV.U32 R4, RZ, RZ, R249 ;  /* 0x000000ffff048224 */ /* 0x004fc400078e00f9 */
[----:B------:R-:W-:Y:S02]  /*25c10*/  IMAD.MOV.U32 R249, RZ, RZ, R35 ;  /* 0x000000fffff97224 */ /* 0x000fe400078e0023 */
[----:B------:R-:W2:Y:S04]  /*25c20*/  LDL.LU R35, [R1+0xf08] ;  /* 0x000f080001237983 */ /* 0x000ea80000300800 */
[----:B------:R4:W2:Y:S04]  /*25c30*/  @!P0 LDG.E.U8 R19, desc[UR44][R4.64] ;  /* 0x0000002c04138981 */ /* 0x0008a8000c1e1100 */
[----:B------:R-:W-:Y:S01]  /*25c40*/  STL [R1+0x1adc], R2 ;  /* 0x001adc0201007387 */ /* 0x000fe20000100800 */
[----:B----4-:R-:W-:-:S03]  /*25c50*/  @!P0 IMAD.MOV.U32 R4, RZ, RZ, R47 ;  /* 0x000000ffff048224 */ /* 0x010fc600078e002f */
[----:B------:R-:W4:Y:S04]  /*25c60*/  LDL.LU R47, [R1+0xee4] ;  /* 0x000ee400012f7983 */ /* 0x000f280000300800 */
[----:B------:R-:W4:Y:S04]  /*25c70*/  LDL.LU R40, [R1+0xf04] ;  /* 0x000f040001287983 */ /* 0x000f280000300800 */
[----:B0-----:R-:W4:Y:S04]  /*25c80*/  LDL.LU R38, [R1+0xee8] ;  /* 0x000ee80001267983 */ /* 0x001f280000300800 */
[----:B------:R0:W-:Y:S02]  /*25c90*/  STS.U8 [R188+UR46+0x7e00], R18 ;  /* 0x007e0012bc007988 */ /* 0x0001e4000800002e */
[----:B0-----:R-:W0:Y:S01]  /*25ca0*/  S2R R18, SR_TID.X ;  /* 0x0000000000127919 */ /* 0x001e220000002100 */
[----:B------:R-:W-:Y:S01]  /*25cb0*/  @!P0 IMAD.MOV.U32 R5, RZ, RZ, R2 ;  /* 0x000000ffff058224 */ /* 0x000fe200078e0002 */
[----:B------:R1:W-:Y:S04]  /*25cc0*/  STS.U8 [R188+UR46+0x600], R11 ;  /* 0x0006000bbc007988 */ /* 0x0003e8000800002e */
[----:B------:R1:W-:Y:S02]  /*25cd0*/  STS.U8 [R188+UR46+0xa00], R10 ;  /* 0x000a000abc007988 */ /* 0x0003e4000800002e */
[----:B-1----:R-:W-:-:S02]  /*25ce0*/  PRMT R11, RZ, 0x7610, R11 ;  /* 0x00007610ff0b7816 */ /* 0x002fc4000000000b */
[----:B------:R-:W-:-:S04]  /*25cf0*/  PRMT R10, RZ, 0x7610, R10 ;  /* 0x00007610ff0a7816 */ /* 0x000fc8000000000a */
[----:B------:R1:W4:Y:S04]  /*25d00*/  @!P0 LDG.E.U8 R11, desc[UR44][R4.64] ;  /* 0x0000002c040b8981 */ /* 0x000328000c1e1100 */
[----:B------:R3:W-:Y:S01]  /*25d10*/  STS.U8 [R188+UR46], R9 ;  /* 0x00000009bc007988 */ /* 0x0007e2000800002e */
[----:B0-----:R-:W-:Y:S01]  /*25d20*/  LOP3.LUT R18, R18, 0x7f, RZ, 0xc0, !PT ;  /* 0x0000007f12127812 */ /* 0x001fe200078ec0ff */
[----:B-1----:R-:W-:Y:S02]  /*25d30*/  @!P0 IMAD.MOV.U32 R4, RZ, RZ, R0 ;  /* 0x000000ffff048224 */ /* 0x002fe400078e0000 */
[----:B---3--:R-:W-:Y:S01]  /*25d40*/  @!P0 IMAD.MOV.U32 R5, RZ, RZ, R24 ;  /* 0x000000ffff058224 */ /* 0x008fe200078e0018 */
[----:B------:R-:W-:Y:S01]  /*25d50*/  LOP3.LUT R18, R18, 0x10, RZ, 0x3c, !PT ;  /* 0x0000001012127812 */ /* 0x000fe200078e3cff */
[----:B------:R-:W-:Y:S01]  /*25d60*/  STS.U8 [R188+UR46+0x200], R6 ;  /* 0x00020006bc007988 */ /* 0x000fe2000800002e */
[----:B------:R-:W-:-:S03]  /*25d70*/  PRMT R9, RZ, 0x7610, R9 ;  /* 0x00007610ff097816 */ /* 0x000fc60000000009 */
[----:B------:R0:W-:Y:S04]  /*25d80*/  STS.U8 [R188+UR46+0x400], R8 ;  /* 0x00040008bc007988 */ /* 0x0001e8000800002e */
[----:B------:R-:W-:Y:S04]  /*25d90*/  STS.U8 [R188+UR46+0x800], R7 ;  /* 0x00080007bc007988 */ /* 0x000fe8000800002e */
[----:B------:R1:W3:Y:S04]  /*25da0*/  @!P0 LDG.E.U8 R10, desc[UR44][R4.64] ;  /* 0x0000002c040a8981 */ /* 0x0002e8000c1e1100 */
[----:B------:R-:W-:Y:S04]  /*25db0*/  STL [R1+0x1ae0], R0 ;  /* 0x001ae00001007387 */ /* 0x000fe80000100800 */
[----:B------:R0:W-:Y:S01]  /*25dc0*/  STS.U8 [R18+UR46+0x80], R60 ;  /* 0x0000803c12007988 */ /* 0x0001e2000800002e */
[----:B-1----:R-:W-:-:S02]  /*25dd0*/  @!P0 IMAD.MOV.U32 R4, RZ, RZ, R13 ;  /* 0x000000ffff048224 */ /* 0x002fc400078e000d */
[----:B------:R-:W-:Y:S01]  /*25de0*/  @!P0 IMAD.MOV.U32 R5, RZ, RZ, R12 ;  /* 0x000000ffff058224 */ /* 0x000fe200078e000c */
[----:B------:R1:W-:Y:S01]  /*25df0*/  STS.U8 [R18+UR46+0x280], R61 ;  /* 0x0002803d12007988 */ /* 0x0003e2000800002e */
[----:B0-----:R-:W-:-:S03]  /*25e00*/  PRMT R8, RZ, 0x7610, R8 ;  /* 0x00007610ff087816 */ /* 0x001fc60000000008 */
[----:B------:R0:W-:Y:S04]  /*25e10*/  STS.U8 [R18+UR46+0x480], R58 ;  /* 0x0004803a12007988 */ /* 0x0001e8000800002e */
[----:B------:R-:W3:Y:S04]  /*25e20*/  LDL.LU R60, [R1+0x1ffc] ;  /* 0x001ffc00013c7983 */ /* 0x000ee80000300800 */
[----:B-1----:R-:W3:Y:S04]  /*25e30*/  LDL.LU R61, [R1+0x1ff8] ;  /* 0x001ff800013d7983 */ /* 0x002ee80000300800 */
[----:B0-----:R-:W3:Y:S04]  /*25e40*/  LDL.LU R58, [R1+0x1ff4] ;  /* 0x001ff400013a7983 */ /* 0x001ee80000300800 */
[----:B------:R0:W-:Y:S04]  /*25e50*/  STS.U8 [R18+UR46+0x680], R59 ;  /* 0x0006803b12007988 */ /* 0x0001e8000800002e */
[----:B------:R1:W-:Y:S04]  /*25e60*/  STS.U8 [R18+UR46+0x880], R56 ;  /* 0x0008803812007988 */ /* 0x0003e8000800002e */
[----:B------:R1:W3:Y:S04]  /*25e70*/  @!P0 LDG.E.U8 R9, desc[UR44][R4.64] ;  /* 0x0000002c04098981 */ /* 0x0002e8000c1e1100 */
[----:B0-----:R-:W3:Y:S04]  /*25e80*/  LDL.LU R59, [R1+0x1ff0] ;  /* 0x001ff000013b7983 */ /* 0x001ee80000300800 */
[----:B-1----:R-:W3:Y:S01]  /*25e90*/  LDL.LU R56, [R1+0x1fec] ;  /* 0x001fec0001387983 */ /* 0x002ee20000300800 */
[----:B------:R-:W-:-:S03]  /*25ea0*/  @!P0 IMAD.MOV.U32 R4, RZ, RZ, R28 ;  /* 0x000000ffff048224 */ /* 0x000fc600078e001c */
[----:B------:R0:W-:Y:S01]  /*25eb0*/  STS.U8 [R18+UR46+0xa80], R57 ;  /* 0x000a803912007988 */ /* 0x0001e2000800002e */
[----:B------:R-:W-:-:S03]  /*25ec0*/  @!P0 IMAD.MOV.U32 R5, RZ, RZ, R3 ;  /* 0x000000ffff058224 */ /* 0x000fc600078e0003 */
[----:B------:R1:W-:Y:S04]  /*25ed0*/  STS.U8 [R18+UR46+0xc80], R54 ;  /* 0x000c803612007988 */ /* 0x0003e8000800002e */
[----:B------:R1:W-:Y:S04]  /*25ee0*/  STS.U8 [R18+UR46+0xe80], R55 ;  /* 0x000e803712007988 */ /* 0x0003e8000800002e */
[----:B0-----:R-:W3:Y:S04]  /*25ef0*/  LDL.LU R57, [R1+0x1fe8] ;  /* 0x001fe80001397983 */ /* 0x001ee80000300800 */
[----:B-1----:R-:W3:Y:S01]  /*25f00*/  LDL.LU R54, [R1+0x1fe4] ;  /* 0x001fe40001367983 */ /* 0x002ee20000300800 */
[----:B------:R-:W-:-:S03]  /*25f10*/  PRMT R7, RZ, 0x7610, R7 ;  /* 0x00007610ff077816 */ /* 0x000fc60000000007 */
[----:B------:R-:W3:Y:S04]  /*25f20*/  LDL.LU R55, [R1+0x1fe0] ;  /* 0x001fe00001377983 */ /* 0x000ee80000300800 */
[----:B------:R0:W-:Y:S04]  /*25f30*/  STS.U8 [R18+UR46+0x1080], R52 ;  /* 0x0010803412007988 */ /* 0x0001e8000800002e */
[----:B------:R1:W-:Y:S04]  /*25f40*/  STS.U8 [R18+UR46+0x1280], R53 ;  /* 0x0012803512007988 */ /* 0x0003e8000800002e */
[----:B------:R1:W-:Y:S04]  /*25f50*/  STS.U8 [R18+UR46+0x1480], R50 ;  /* 0x0014803212007988 */ /* 0x0003e8000800002e */
[----:B0-----:R-:W3:Y:S04]  /*25f60*/  LDL.LU R52, [R1+0x1fdc] ;  /* 0x001fdc0001347983 */ /* 0x001ee80000300800 */
[----:B-1----:R-:W3:Y:S04]  /*25f70*/  LDL.LU R53, [R1+0x1fd8] ;  /* 0x001fd80001357983 */ /* 0x002ee80000300800 */
[----:B------:R2:W3:Y:S04]  /*25f80*/  @!P0 LDG.E.U8 R8, desc[UR44][R4.64] ;  /* 0x0000002c04088981 */ /* 0x0004e8000c1e1100 */
[----:B------:R-:W3:Y:S04]  /*25f90*/  LDL.LU R50, [R1+0x1fd4] ;  /* 0x001fd40001327983 */ /* 0x000ee80000300800 */
[----:B------:R0:W-:Y:S04]  /*25fa0*/  STS.U8 [R18+UR46+0x1680], R51 ;  /* 0x0016803312007988 */ /* 0x0001e8000800002e */
[----:B------:R1:W-:Y:S01]  /*25fb0*/  STS.U8 [R18+UR46+0x1880], R48 ;  /* 0x0018803012007988 */ /* 0x0003e2000800002e */
[----:B------:R-:W-:-:S03]  /*25fc0*/  IMAD.MOV.U32 R252, RZ, RZ, R137 ;  /* 0x000000fffffc7224 */ /* 0x000fc600078e0089 */
        /* <DEDUP_REMOVED lines=10> */
[----:B------:R-:W3:Y:S04]  /*26070*/  LDL.LU R137, [R1+0x1830] ;  /* 0x0018300001897983 */ /* 0x000ee80000300800 */
[----:B------:R0:W-:Y:S04]  /*26080*/  STS.U8 [R18+UR46+0x1e80], R145 ;  /* 0x001e809112007988 */ /* 0x0001e8000800002e */
[----:B------:R-:W3:Y:S04]  /*26090*/  LDL.LU R140, [R1+0x184c] ;  /* 0x00184c00018c7983 */ /* 0x000ee80000300800 */
[----:B------:R1:W-:Y:S04]  /*260a0*/  STS.U8 [R18+UR46+0x1c80], R148 ;  /* 0x001c809412007988 */ /* 0x0003e8000800002e */
[----:B0-----:R-:W3:Y:S04]  /*260b0*/  LDL.LU R145, [R1+0x1810] ;  /* 0x0018100001917983 */ /* 0x001ee80000300800 */
[----:B-1----:R-:W3:Y:S04]  /*260c0*/  LDL.LU R148, [R1+0x182c] ;  /* 0x00182c0001947983 */ /* 0x002ee80000300800 */
[----:B------:R-:W3:Y:S04]  /*260d0*/  LDL.LU R0, [R1+0xfc0] ;  /* 0x000fc00001007983 */ /* 0x000ee80000300800 */
[----:B------:R-:W3:Y:S04]  /*260e0*/  LDL.LU R2, [R1+0xfdc] ;  /* 0x000fdc0001027983 */ /* 0x000ee80000300800 */
[----:B------:R-:W3:Y:S04]  /*260f0*/  LDL.LU R3, [R1+0xfa0] ;  /* 0x000fa00001037983 */ /* 0x000ee80000300800 */
[----:B------:R-:W3:Y:S04]  /*26100*/  LDL.LU R188, [R1+0xf80] ;  /* 0x000f800001bc7983 */ /* 0x000ee80000300800 */
[----:B------:R0:W-:Y:S04]  /*26110*/  STS.U8 [R18+UR46+0x2680], R251 ;  /* 0x002680fb12007988 */ /* 0x0001e8000800002e */
[----:B------:R-:W-:Y:S01]  /*26120*/  STS.U8 [R18+UR46+0x2880], R248 ;  /* 0x002880f812007988 */ /* 0x000fe2000800002e */
[----:B--2---:R-:W-:-:S03]  /*26130*/  @!P0 IMAD.MOV.U32 R4, RZ, RZ, R35 ;  /* 0x000000ffff048224 */ /* 0x004fc600078e0023 */
[----:B------:R1:W-:Y:S01]  /*26140*/  STS.U8 [R18+UR46+0x2a80], R247 ;  /* 0x002a80f712007988 */ /* 0x0003e2000800002e */
[----:B0-----:R-:W-:Y:S02]  /*26150*/  IMAD.MOV.U32 R251, RZ, RZ, R46 ;  /* 0x000000fffffb7224 */ /* 0x001fe400078e002e */
[----:B----4-:R-:W-:-:S05]  /*26160*/  @!P0 IMAD.MOV.U32 R5, RZ, RZ, R40 ;  /* 0x000000ffff058224 */ /* 0x010fca00078e0028 */
[----:B------:R0:W2:Y:S02]  /*26170*/  @!P0 LDG.E.U8 R7, desc[UR44][R4.64] ;  /* 0x0000002c04078981 */ /* 0x0000a4000c1e1100 */
[----:B0-----:R-:W-:Y:S02]  /*26180*/  @!P0 IMAD.MOV.U32 R4, RZ, RZ, R38 ;  /* 0x000000ffff048224 */ /* 0x001fe400078e0026 */
[----:B------:R-:W-:-:S05]  /*26190*/  @!P0 IMAD.MOV.U32 R5, RZ, RZ, R47 ;  /* 0x000000ffff058224 */ /* 0x000fca00078e002f */
[----:B------:R0:W4:Y:S01]  /*261a0*/  @!P0 LDG.E.U8 R6, desc[UR44][R4.64] ;  /* 0x0000002c04068981 */ /* 0x000122000c1e1100 */
[----:B-1----:R-:W-:-:S03]  /*261b0*/  IMAD.MOV.U32 R247, RZ, RZ, R47 ;  /* 0x000000fffff77224 */ /* 0x002fc600078e002f */
[----:B------:R1:W-:Y:S01]  /*261c0*/  STS.U8 [R18+UR46+0x2c80], R246 ;  /* 0x002c80f612007988 */ /* 0x0003e2000800002e */
[----:B0-----:R-:W-:Y:S02]  /*261d0*/  IMAD.MOV.U32 R5, RZ, RZ, R250 ;  /* 0x000000ffff057224 */ /* 0x001fe400078e00fa */
[----:B------:R-:W-:Y:S01]  /*261e0*/  IMAD.MOV.U32 R4, RZ, RZ, R249 ;  /* 0x000000ffff047224 */ /* 0x000fe200078e00f9 */
[----:B------:R-:W2:Y:S04]  /*261f0*/  LDL.LU R250, [R1+0xec4] ;  /* 0x000ec40001fa7983 */ /* 0x000ea80000300800 */
[----:B------:R-:W4:Y:S04]  /*26200*/  LDL.LU R249, [R1+0xebc] ;  /* 0x000ebc0001f97983 */ /* 0x000f280000300800 */
[----:B------:R-:W2:Y:S04]  /*26210*/  LDL.LU R46, [R1+0x1fc4] ;  /* 0x001fc400012e7983 */ /* 0x000ea80000300800 */
[----:B------:R-:W4:Y:S04]  /*26220*/  LDL.LU R248, [R1+0xedc] ;  /* 0x000edc0001f87983 */ /* 0x000f280000300800 */
[----:B------:R-:W2:Y:S04]  /*26230*/  LDL.LU R47, [R1+0x1fc0] ;  /* 0x001fc000012f7983 */ /* 0x000ea80000300800 */
[----:B------:R0:W-:Y:S04]  /*26240*/  STS.U8 [R18+UR46+0x2e80], R245 ;  /* 0x002e80f512007988 */ /* 0x0001e8000800002e */
[----:B-1----:R-:W4:Y:S04]  /*26250*/  LDL.LU R246, [R1+0xec0] ;  /* 0x000ec00001f67983 */ /* 0x002f280000300800 */
[----:B------:R1:W-:Y:S01]  /*26260*/  STS.U8 [R18+UR46+0x3080], R244 ;  /* 0x003080f412007988 */ /* 0x0003e2000800002e */
[----:B0-----:R-:W-:-:S03]  /*26270*/  IMAD.MOV.U32 R245, RZ, RZ, R44 ;  /* 0x000000fffff57224 */ /* 0x001fc600078e002c */
[----:B------:R-:W4:Y:S04]  /*26280*/  LDL.LU R44, [R1+0x1fbc] ;  /* 0x001fbc00012c7983 */ /* 0x000f280000300800 */
[----:B------:R0:W-:Y:S04]  /*26290*/  STS.U8 [R18+UR46+0x3280], R243 ;  /* 0x003280f312007988 */ /* 0x0001e8000800002e */
[----:B-1----:R-:W4:Y:S04]  /*262a0*/  LDL.LU R244, [R1+0xec8] ;  /* 0x000ec80001f47983 */ /* 0x002f280000300800 */
[----:B------:R1:W-:Y:S01]  /*262b0*/  STS.U8 [R18+UR46+0x3480], R242 ;  /* 0x003480f212007988 */ /* 0x0003e2000800002e */
[----:B0-----:R-:W-:-:S03]  /*262c0*/  IMAD.MOV.U32 R243, RZ, RZ, R45 ;  /* 0x000000fffff37224 */ /* 0x001fc600078e002d */
[----:B------:R-:W4:Y:S04]  /*262d0*/  LDL.LU R45, [R1+0x1fb8] ;  /* 0x001fb800012d7983 */ /* 0x000f280000300800 */
[----:B------:R0:W-:Y:S01]  /*262e0*/  STS.U8 [R18+UR46+0x3680], R241 ;  /* 0x003680f112007988 */ /* 0x0001e2000800002e */
[----:B-1----:R-:W-:-:S03]  /*262f0*/  IMAD.MOV.U32 R242, RZ, RZ, R42 ;  /* 0x000000fffff27224 */ /* 0x002fc600078e002a */
[----:B------:R-:W4:Y:S04]  /*26300*/  LDL.LU R42, [R1+0x1fb4] ;  /* 0x001fb400012a7983 */ /* 0x000f280000300800 */
[----:B------:R1:W-:Y:S04]  /*26310*/  STS.U8 [R18+UR46+0x3880], R240 ;  /* 0x003880f012007988 */ /* 0x0003e8000800002e */
[----:B0-----:R-:W4:Y:S04]  /*26320*/  LDL.LU R241, [R1+0xefc] ;  /* 0x000efc0001f17983 */ /* 0x001f280000300800 */
[----:B------:R0:W-:Y:S01]  /*26330*/  STS.U8 [R18+UR46+0x3a80], R239 ;  /* 0x003a80ef12007988 */ /* 0x0001e2000800002e */
[----:B-1----:R-:W-:-:S03]  /*26340*/  IMAD.MOV.U32 R240, RZ, RZ, R43 ;  /* 0x000000fffff07224 */ /* 0x002fc600078e002b */
[----:B------:R-:W4:Y:S04]  /*26350*/  LDL.LU R43, [R1+0x1fb0] ;  /* 0x001fb000012b7983 */ /* 0x000f280000300800 */
        /* <DEDUP_REMOVED lines=51> */
[----:B------:R0:W-:Y:S04]  /*26690*/  STS.U8 [R18+UR46+0x6e80], R213 ;  /* 0x006e80d512007988 */ /* 0x0001e8000800002e */
[----:B------:R-:W4:Y:S01]  /*266a0*/  LDL.LU R29, [R1+0x1f78] ;  /* 0x001f7800011d7983 */ /* 0x000f220000300800 */
[----:B-1----:R-:W-:-:S03]  /*266b0*/  IMAD.MOV.U32 R220, RZ, RZ, R26 ;  /* 0x000000ffffdc7224 */ /* 0x002fc600078e001a */
[----:B------:R1:W-:Y:S01]  /*266c0*/  STS.U8 [R18+UR46+0x6280], R219 ;  /* 0x006280db12007988 */ /* 0x0003e2000800002e */
[----:B0-----:R-:W-:-:S03]  /*266d0*/  IMAD.MOV.U32 R213, RZ, RZ, R17 ;  /* 0x000000ffffd57224 */ /* 0x001fc600078e0011 */
[----:B------:R0:W-:Y:S04]  /*266e0*/  STS.U8 [R18+UR46+0x6a80], R215 ;  /* 0x006a80d712007988 */ /* 0x0001e8000800002e */
[----:B------:R-:W4:Y:S01]  /*266f0*/  LDL.LU R26, [R1+0x1f74] ;  /* 0x001f7400011a7983 */ /* 0x000f220000300800 */
[----:B-1----:R-:W-:-:S03]  /*26700*/  IMAD.MOV.U32 R219, RZ, RZ, R27 ;  /* 0x000000ffffdb7224 */ /* 0x002fc600078e001b */
[----:B------:R-:W4:Y:S01]  /*26710*/  LDL.LU R27, [R1+0x1f70] ;  /* 0x001f7000011b7983 */ /* 0x000f220000300800 */
[----:B0-----:R-:W-:-:S03]  /*26720*/  IMAD.MOV.U32 R215, RZ, RZ, R25 ;  /* 0x000000ffffd77224 */ /* 0x001fc600078e0019 */
[----:B------:R0:W-:Y:S04]  /*26730*/  STS.U8 [R18+UR46+0x6480], R218 ;  /* 0x006480da12007988 */ /* 0x0001e8000800002e */
[----:B------:R-:W-:Y:S04]  /*26740*/  STS.U8 [R18+UR46+0x6680], R217 ;  /* 0x006680d912007988 */ /* 0x000fe8000800002e */
[----:B------:R1:W-:Y:S04]  /*26750*/  STS.U8 [R18+UR46+0x6880], R216 ;  /* 0x006880d812007988 */ /* 0x0003e8000800002e */
[----:B0-----:R-:W4:Y:S04]  /*26760*/  LDL.LU R218, [R1+0xeb8] ;  /* 0x000eb80001da7983 */ /* 0x001f280000300800 */
[----:B------:R0:W-:Y:S01]  /*26770*/  STS.U8 [R18+UR46+0x7480], R210 ;  /* 0x007480d212007988 */ /* 0x0001e2000800002e */
[----:B-1----:R-:W-:-:S03]  /*26780*/  IMAD.MOV.U32 R216, RZ, RZ, R24 ;  /* 0x000000ffffd87224 */ /* 0x002fc600078e0018 */
[----:B------:R-:W4:Y:S04]  /*26790*/  LDL.LU R217, [R1+0xf5c] ;  /* 0x000f5c0001d97983 */ /* 0x000f280000300800 */
[----:B------:R1:W-:Y:S01]  /*267a0*/  STS.U8 [R18+UR46+0x7280], R211 ;  /* 0x007280d312007988 */ /* 0x0003e2000800002e */
[----:B0-----:R-:W-:-:S03]  /*267b0*/  IMAD.MOV.U32 R210, RZ, RZ, R213 ;  /* 0x000000ffffd27224 */ /* 0x001fc600078e00d5 */
[----:B------:R-:W4:Y:S01]  /*267c0*/  LDL.LU R24, [R1+0x1f6c] ;  /* 0x001f6c0001187983 */ /* 0x000f220000300800 */
[----:B------:R-:W-:Y:S02]  /*267d0*/  IMAD.MOV.U32 R213, RZ, RZ, R231 ;  /* 0x000000ffffd57224 */ /* 0x000fe400078e00e7 */
[----:B------:R-:W-:Y:S01]  /*267e0*/  IMAD.MOV.U32 R231, RZ, RZ, R235 ;  /* 0x000000ffffe77224 */ /* 0x000fe200078e00eb */
[----:B------:R-:W4:Y:S01]  /*267f0*/  LDL.LU R25, [R1+0x1f68] ;  /* 0x001f680001197983 */ /* 0x000f220000300800 */
[----:B-1----:R-:W-:-:S03]  /*26800*/  IMAD.MOV.U32 R211, RZ, RZ, R215 ;  /* 0x000000ffffd37224 */ /* 0x002fc600078e00d7 */
[----:B------:R0:W-:Y:S01]  /*26810*/  STS.U8 [R18+UR46+0x6c80], R214 ;  /* 0x006c80d612007988 */ /* 0x0001e2000800002e */
[----:B------:R-:W-:Y:S02]  /*26820*/  IMAD.MOV.U32 R215, RZ, RZ, R232 ;  /* 0x000000ffffd77224 */ /* 0x000fe400078e00e8 */
[----:B------:R-:W-:Y:S02]  /*26830*/  IMAD.MOV.U32 R235, RZ, RZ, R4 ;  /* 0x000000ffffeb7224 */ /* 0x000fe400078e0004 */
[----:B------:R-:W-:Y:S01]  /*26840*/  IMAD.MOV.U32 R232, RZ, RZ, R5 ;  /* 0x000000ffffe87224 */ /* 0x000fe200078e0005 */
[----:B0-----:R-:W4:Y:S04]  /*26850*/  LDL.LU R214, [R1+0xf40] ;  /* 0x000f400001d67983 */ /* 0x001f280000300800 */
[----:B------:R-:W3:Y:S04]  /*26860*/  LDL R5, [R1+0x1698] ;  /* 0x0016980001057983 */ /* 0x000ee80000100800 */
[----:B------:R-:W3:Y:S04]  /*26870*/  LDL R4, [R1+0x1a9c] ;  /* 0x001a9c0001047983 */ /* 0x000ee80000100800 */
[----:B------:R0:W-:Y:S04]  /*26880*/  STS.U8 [R18+UR46+0x7c80], R206 ;  /* 0x007c80ce12007988 */ /* 0x0001e8000800002e */
[----:B------:R1:W-:Y:S01]  /*26890*/  STS.U8 [R18+UR46+0x7680], R209 ;  /* 0x007680d112007988 */ /* 0x0003e2000800002e */
[----:B0-----:R-:W-:-:S03]  /*268a0*/  PRMT R206, RZ, 0x7610, R206 ;  /* 0x00007610ffce7816 */ /* 0x001fc600000000ce */
[----:B------:R0:W-:Y:S04]  /*268b0*/  STS.U8 [R18+UR46+0x7880], R208 ;  /* 0x007880d012007988 */ /* 0x0001e8000800002e */
[----:B-1----:R-:W4:Y:S04]  /*268c0*/  LDL.LU R209, [R1+0xf7c] ;  /* 0x000f7c0001d17983 */ /* 0x002f280000300800 */
[----:B------:R1:W-:Y:S04]  /*268d0*/  STS.U8 [R18+UR46+0x7a80], R207 ;  /* 0x007a80cf12007988 */ /* 0x0003e8000800002e */
[----:B0-----:R-:W4:Y:S04]  /*268e0*/  LDL.LU R208, [R1+0xf60] ;  /* 0x000f600001d07983 */ /* 0x001f280000300800 */
[----:B------:R-:W-:Y:S04]  /*268f0*/  STS.U8 [R18+UR46+0x7080], R212 ;  /* 0x007080d412007988 */ /* 0x000fe8000800002e */
[----:B-1----:R-:W4:Y:S04]  /*26900*/  LDL.LU R207, [R1+0xf9c] ;  /* 0x000f9c0001cf7983 */ /* 0x002f280000300800 */
[----:B------:R0:W-:Y:S04]  /*26910*/  STS.U8 [R18+UR46+0x7e80], R205 ;  /* 0x007e80cd12007988 */ /* 0x0001e8000800002e */
[----:B0-----:R-:W4:Y:S04]  /*26920*/  LDL.LU R18, [R1+0xfbc] ;  /* 0x000fbc0001127983 */ /* 0x001f280000300800 */
[----:B---3--:R0:W3:Y:S04]  /*26930*/  @!P0 LDG.E.U8 R206, desc[UR44][R4.64] ;  /* 0x0000002c04ce8981 */ /* 0x0080e8000c1e1100 */
[----:B------:R-:W0:Y:S04]  /*26940*/  LDL R4, [R1+0x1688] ;  /* 0x0016880001047983 */ /* 0x000e280000100800 */
[----:B------:R-:W0:Y:S01]  /*26950*/  LDL R5, [R1+0x1a8c] ;  /* 0x001a8c0001057983 */ /* 0x000e220000100800 */
[----:B------:R-:W-:Y:S01]  /*26960*/  PRMT R205, RZ, 0x7610, R205 ;  /* 0x00007610ffcd7816 */ /* 0x000fe200000000cd */
[----:B------:R-:W1:Y:S01]  /*26970*/  S2R R17, SR_TID.X ;  /* 0x0000000000117919 */ /* 0x000e620000002100 */
[----:B0-----:R-:W-:-:S04]  /*26980*/  @!P0 LOP3.LUT R5, R5, R4, RZ, 0x3c, !PT ;  /* 0x0000000405058212 */ /* 0x001fc800078e3cff */
[----:B------:R-:W-:-:S04]  /*26990*/  @!P0 LOP3.LUT R4, R5, R4, RZ, 0x3c, !PT ;  /* 0x0000000405048212 */ /* 0x000fc800078e3cff */
[----:B------:R-:W-:-:S05]  /*269a0*/  @!P0 LOP3.LUT R5, R5, R4, RZ, 0x3c, !PT ;  /* 0x0000000405058212 */ /* 0x000fca00078e3cff */
[----:B------:R0:W3:Y:S04]  /*269b0*/  @!P0 LDG.E.U8 R205, desc[UR44][R4.64] ;  /* 0x0000002c04cd8981 */ /* 0x0000e8000c1e1100 */
[----:B------:R-:W0:Y:S04]  /*269c0*/  LDL R4, [R1+0x1a6c] ;  /* 0x001a6c0001047983 */ /* 0x000e280000100800 */
[----:B------:R-:W0:Y:S01]  /*269d0*/  LDL R5, [R1+0x1a70] ;  /* 0x001a700001057983 */ /* 0x000e220000100800 */
[----:B-1----:R-:W-:-:S04]  /*269e0*/  LOP3.LUT R17, R17, 0x7f, RZ, 0xc0, !PT ;  /* 0x0000007f11117812 */ /* 0x002fc800078ec0ff */
[----:B------:R-:W-:-:S05]  /*269f0*/  LOP3.LUT R17, R17, 0x20, RZ, 0x3c, !PT ;  /* 0x0000002011117812 */ /* 0x000fca00078e3cff */
[----:B------:R1:W-:Y:S02]  /*26a00*/  STS.U8 [R17+UR46+0x100], R204 ;  /* 0x000100cc11007988 */ /* 0x0003e4000800002e */
[----:B-1----:R-:W-:Y:S02]  /*26a10*/  PRMT R204, RZ, 0x7610, R204 ;  /* 0x00007610ffcc7816 */ /* 0x002fe400000000cc */
[----:B0-----:R-:W-:-:S04]  /*26a20*/  @!P0 LOP3.LUT R5, R5, R4, RZ, 0x3c, !PT ;  /* 0x0000000405058212 */ /* 0x001fc800078e3cff */
[----:B------:R-:W-:-:S04]  /*26a30*/  @!P0 LOP3.LUT R4, R5, R4, RZ, 0x3c, !PT ;  /* 0x0000000405048212 */ /* 0x000fc800078e3cff */
[----:B------:R-:W-:-:S05]  /*26a40*/  @!P0 LOP3.LUT R5, R5, R4, RZ, 0x3c, !PT ;  /* 0x0000000405058212 */ /* 0x000fca00078e3cff */
[----:B------:R0:W3:Y:S04]  /*26a50*/  @!P0 LDG.E.U8 R204, desc[UR44][R4.64] ;  /* 0x0000002c04cc8981 */ /* 0x0000e8000c1e1100 */
[----:B------:R-:W0:Y:S04]  /*26a60*/  LDL R4, [R1+0x1a4c] ;  /* 0x001a4c0001047983 */ /* 0x000e280000100800 */
[----:B------:R-:W0:Y:S04]  /*26a70*/  LDL R5, [R1+0x1a50] ;  /* 0x001a500001057983 */ /* 0x000e280000100800 */
[----:B------:R1:W-:Y:S02]  /*26a80*/  STS.U8 [R17+UR46+0x300], R203 ;  /* 0x000300cb11007988 */ /* 0x0003e4000800002e */
[----:B-1----:R-:W-:-:S02]  /*26a90*/  PRMT R203, RZ, 0x7610, R203 ;  /* 0x00007610ffcb7816 */ /* 0x002fc400000000cb */
        /* <DEDUP_REMOVED lines=117> */
[----:B------:R1:W-:Y:S04]  /*271f0*/  STS.U8 [R17+UR46+0x2100], R187 ;  /* 0x002100bb11007988 */ /* 0x0003e8000800002e */
[----:B------:R2:W-:Y:S01]  /*27200*/  STS.U8 [R17+UR46+0x2300], R186 ;  /* 0x002300ba11007988 */ /* 0x0005e2000800002e */
[----:B-1----:R-:W-:-:S02]  /*27210*/  PRMT R187, RZ, 0x7610, R187 ;  /* 0x00007610ffbb7816 */ /* 0x002fc400000000bb */
[----:B--2---:R-:W-:Y:S01]  /*27220*/  PRMT R186, RZ, 0x7610, R186 ;  /* 0x00007610ffba7816 */ /* 0x004fe200000000ba */
[----:B------:R1:W-:Y:S02]  /*27230*/  STS.U8 [R17+UR46+0x2500], R185 ;  /* 0x002500b911007988 */ /* 0x0003e4000800002e */
[----:B-1----:R-:W-:Y:S01]  /*27240*/  PRMT R185, RZ, 0x7610, R185 ;  /* 0x00007610ffb97816 */ /* 0x002fe200000000b9 */
[----:B0-----:R-:W-:Y:S02]  /*27250*/  @!P0 IMAD.MOV.U32 R4, RZ, RZ, R5 ;  /* 0x000000ffff048224 */ /* 0x001fe400078e0005 */
[----:B------:R-:W-:-:S05]  /*27260*/  @!P0 IMAD.MOV.U32 R5, RZ, RZ, R132 ;  /* 0x000000ffff058224 */ /* 0x000fca00078e0084 */
[----:B------:R0:W2:Y:S02]  /*27270*/  @!P0 LDG.E.U8 R187, desc[UR44][R4.64] ;  /* 0x0000002c04bb8981 */ /* 0x0000a4000c1e1100 */
[----:B0-----:R-:W-:Y:S02]  /*27280*/  @!P0 IMAD.MOV.U32 R4, RZ, RZ, R129 ;  /* 0x000000ffff048224 */ /* 0x001fe400078e0081 */
[----:B------:R-:W-:-:S05]  /*27290*/  @!P0 IMAD.MOV.U32 R5, RZ, RZ, R140 ;  /* 0x000000ffff058224 */ /* 0x000fca00078e008c */
[----:B------:R0:W2:Y:S02]  /*272a0*/  @!P0 LDG.E.U8 R186, desc[UR44][R4.64] ;  /* 0x0000002c04ba8981 */ /* 0x0000a4000c1e1100 */
[----:B0-----:R-:W-:Y:S02]  /*272b0*/  @!P0 IMAD.MOV.U32 R4, RZ, RZ, R137 ;  /* 0x000000ffff048224 */ /* 0x001fe400078e0089 */
[----:B------:R-:W-:-:S05]  /*272c0*/  @!P0 IMAD.MOV.U32 R5, RZ, RZ, R148 ;  /* 0x000000ffff058224 */ /* 0x000fca00078e0094 */
[----:B------:R0:W2:Y:S04]  /*272d0*/  @!P0 LDG.E.U8 R185, desc[UR44][R4.64] ;  /* 0x0000002c04b98981 */ /* 0x0000a8000c1e1100 */
[----:B------:R-:W3:Y:S04]  /*272e0*/  LDL R5, [R1+0x180c] ;  /* 0x00180c0001057983 */ /* 0x000ee80000100800 */
[----:B------:R1:W-:Y:S04]  /*272f0*/  STL.64 [R1+0x1d50], R150 ;  /* 0x001d509601007387 */ /* 0x0003e80000100a00 */
[----:B-1----:R-:W2:Y:S04]  /*27300*/  LDL R150, [R1+0x17ec] ;  /* 0x0017ec0001967983 */ /* 0x002ea80000100800 */
[----:B------:R-:W2:Y:S04]  /*27310*/  LDL R151, [R1+0x17f0] ;  /* 0x0017f00001977983 */ /* 0x000ea80000100800 */
[----:B------:R-:W-:Y:S04]  /*27320*/  STL.64 [R1+0x1d48], R148 ;  /* 0x001d489401007387 */ /* 0x000fe80000100a00 */
        /* <DEDUP_REMOVED lines=51> */
[----:B----4-:R-:W-:Y:S04]  /*27660*/  STL.64 [R1+0x1ba8], R44 ;  /* 0x001ba82c01007387 */ /* 0x010fe80000100a00 */
        /* <DEDUP_REMOVED lines=9> */
[----:B------:R1:W-:Y:S04]  /*27700*/  STL.64 [R1+0x1b58], R24 ;  /* 0x001b581801007387 */ /* 0x0003e80000100a00 */
[----:B-1----:R-:W4:Y:S04]  /*27710*/  LDL R25, [R1+0x17cc] ;  /* 0x0017cc0001197983 */ /* 0x002f280000100800 */
[----:B------:R-:W4:Y:S01]  /*27720*/  LDL R24, [R1+0x17d0] ;  /* 0x0017d00001187983 */ /* 0x000f220000100800 */
[----:B0-----:R-:W-:-:S03]  /*27730*/  @!P0 IMAD.MOV.U32 R4, RZ, RZ, R145 ;  /* 0x000000ffff048224 */ /* 0x001fc600078e0091 */
[----:B------:R0:W-:Y:S04]  /*27740*/  STS.U8 [R17+UR46+0x2700], R184 ;  /* 0x002700b811007988 */ /* 0x0001e8000800002e */
[----:B------:R1:W-:Y:S01]  /*27750*/  STS.U8 [R17+UR46+0x2900], R183 ;  /* 0x002900b711007988 */ /* 0x0003e2000800002e */
[----:B0-----:R-:W-:Y:S02]  /*27760*/  PRMT R184, RZ, 0x7610, R184 ;  /* 0x00007610ffb87816 */ /* 0x001fe400000000b8 */
[----:B-1----:R-:W-:-:S04]  /*27770*/  PRMT R183, RZ, 0x7610, R183 ;  /* 0x00007610ffb77816 */ /* 0x002fc800000000b7 */
[----:B---3--:R2:W3:Y:S02]  /*27780*/  @!P0 LDG.E.U8 R184, desc[UR44][R4.64] ;  /* 0x0000002c04b88981 */ /* 0x0084e4000c1e1100 */
[----:B--2---:R-:W-:Y:S02]  /*27790*/  @!P0 IMAD.MOV.U32 R5, RZ, RZ, R150 ;  /* 0x000000ffff058224 */ /* 0x004fe400078e0096 */
[----:B------:R-:W-:-:S05]  /*277a0*/  @!P0 IMAD.MOV.U32 R4, RZ, RZ, R151 ;  /* 0x000000ffff048224 */ /* 0x000fca00078e0097 */
[----:B------:R4:W2:Y:S02]  /*277b0*/  @!P0 LDG.E.U8 R183, desc[UR44][R4.64] ;  /* 0x0000002c04b78981 */ /* 0x0008a4000c1e1100 */
[----:B----4-:R-:W-:Y:S02]  /*277c0*/  @!P0 IMAD.MOV.U32 R5, RZ, RZ, R25 ;  /* 0x000000ffff058224 */ /* 0x010fe400078e0019 */
[----:B------:R-:W4:Y:S01]  /*277d0*/  LDL R25, [R1+0x17ac] ;  /* 0x0017ac0001197983 */ /* 0x000f220000100800 */
[----:B------:R-:W-:-:S03]  /*277e0*/  @!P0 IMAD.MOV.U32 R4, RZ, RZ, R24 ;  /* 0x000000ffff048224 */ /* 0x000fc600078e0018 */
[----:B------:R-:W3:Y:S04]  /*277f0*/  LDL R24, [R1+0x17b0] ;  /* 0x0017b00001187983 */ /* 0x000ee80000100800 */
[----:B------:R0:W-:Y:S02]  /*27800*/  STS.U8 [R17+UR46+0x2b00], R182 ;  /* 0x002b00b611007988 */ /* 0x0001e4000800002e */
[----:B0-----:R-:W-:-:S06]  /*27810*/  PRMT R182, RZ, 0x7610, R182 ;  /* 0x00007610ffb67816 */ /* 0x001fcc00000000b6 */
[----:B------:R4:W2:Y:S02]  /*27820*/  @!P0 LDG.E.U8 R182, desc[UR44][R4.64] ;  /* 0x0000002c04b68981 */ /* 0x0008a4000c1e1100 */
[----:B----4-:R-:W-:Y:S02]  /*27830*/  @!P0 IMAD.MOV.U32 R5, RZ, RZ, R25 ;  /* 0x000000ffff058224 */ /* 0x010fe400078e0019 */
[----:B------:R-:W4:Y:S01]  /*27840*/  LDL R25, [R1+0x178c] ;  /* 0x00178c0001197983 */ /* 0x000f220000100800 */
[----:B---3--:R-:W-:-:S03]  /*27850*/  @!P0 IMAD.MOV.U32 R4, RZ, RZ, R24 ;  /* 0x000000ffff048224 */ /* 0x008fc600078e0018 */
        /* <DEDUP_REMOVED lines=190> */
[----:B------:R0:W-:Y:S04]  /*28440*/  STS.U8 [R17+UR46+0x6300], R154 ;  /* 0x0063009a11007988 */ /* 0x0001e8000800002e */
[----:B------:R1:W-:Y:S01]  /*28450*/  STS.U8 [R17+UR46+0x6500], R153 ;  /* 0x0065009911007988 */ /* 0x0003e2000800002e */
[----:B0-----:R-:W-:Y:S02]  /*28460*/  PRMT R154, RZ, 0x7610, R154 ;  /* 0x00007610ff9a7816 */ /* 0x001fe4000000009a */
[----:B-1----:R-:W-:-:S04]  /*28470*/  PRMT R153, RZ, 0x7610, R153 ;  /* 0x00007610ff997816 */ /* 0x002fc80000000099 */
[----:B------:R4:W2:Y:S02]  /*28480*/  @!P0 LDG.E.U8 R154, desc[UR44][R4.64] ;  /* 0x0000002c049a8981 */ /* 0x0008a4000c1e1100 */
[----:B----4-:R-:W-:Y:S02]  /*28490*/  @!P0 IMAD.MOV.U32 R5, RZ, RZ, R25 ;  /* 0x000000ffff058224 */ /* 0x010fe400078e0019 */
[----:B------:R-:W4:Y:S01]  /*284a0*/  LDL R25, [R1+0xffc] ;  /* 0x000ffc0001197983 */ /* 0x000f220000100800 */
[----:B---3--:R-:W-:-:S03]  /*284b0*/  @!P0 IMAD.MOV.U32 R4, RZ, RZ, R24 ;  /* 0x000000ffff048224 */ /* 0x008fc600078e0018 */
[----:B------:R-:W3:Y:S04]  /*284c0*/  LDL R24, [R1+0x1000] ;  /* 0x0010000001187983 */ /* 0x000ee80000100800 */
[----:B------:R0:W2:Y:S04]  /*284d0*/  @!P0 LDG.E.U8 R153, desc[UR44][R4.64] ;  /* 0x0000002c04998981 */ /* 0x0000a8000c1e1100 */
[----:B------:R1:W-:Y:S01]  /*284e0*/  STL [R1+0x1ae4], R250 ;  /* 0x001ae4fa01007387 */ /* 0x0003e20000100800 */
[----:B0-----:R-:W-:-:S03]  /*284f0*/  @!P0 IMAD.MOV.U32 R5, RZ, RZ, R250 ;  /* 0x000000ffff058224 */ /* 0x001fc600078e00fa */
[----:B-1----:R-:W2:Y:S01]  /*28500*/  LDL.LU R250, [R1+0xfe0] ;  /* 0x000fe00001fa7983 */ /* 0x002ea20000300800 */
[----:B------:R-:W-:-:S03]  /*28510*/  @!P0 IMAD.MOV.U32 R4, RZ, RZ, R244 ;  /* 0x000000ffff048224 */ /* 0x000fc600078e00f4 */
[----:B------:R0:W-:Y:S04]  /*28520*/  STS.U8 [R17+UR46+0x6700], R152 ;  /* 0x0067009811007988 */ /* 0x0001e8000800002e */
[----:B------:R1:W-:Y:S01]  /*28530*/  STS.U8 [R17+UR46+0x6900], R23 ;  /* 0x0069001711007988 */ /* 0x0003e2000800002e */
[----:B0-----:R-:W-:Y:S02]  /*28540*/  PRMT R152, RZ, 0x7610, R152 ;  /* 0x00007610ff987816 */ /* 0x001fe40000000098 */
[----:B-1----:R-:W-:-:S04]  /*28550*/  PRMT R23, RZ, 0x7610, R23 ;  /* 0x00007610ff177816 */ /* 0x002fc80000000017 */
[----:B------:R4:W2:Y:S04]  /*28560*/  @!P0 LDG.E.U8 R152, desc[UR44][R4.64] ;  /* 0x0000002c04988981 */ /* 0x0008a8000c1e1100 */
[----:B------:R0:W-:Y:S04]  /*28570*/  STS.U8 [R17+UR46+0x6b00], R22 ;  /* 0x006b001611007988 */ /* 0x0001e8000800002e */
[----:B------:R1:W-:Y:S01]  /*28580*/  STS.U8 [R17+UR46+0x6d00], R21 ;  /* 0x006d001511007988 */ /* 0x0003e2000800002e */
[----:B0-----:R-:W-:Y:S02]  /*28590*/  PRMT R22, RZ, 0x7610, R22 ;  /* 0x00007610ff167816 */ /* 0x001fe40000000016 */
[----:B-1----:R-:W-:Y:S01]  /*285a0*/  PRMT R21, RZ, 0x7610, R21 ;  /* 0x00007610ff157816 */ /* 0x002fe20000000015 */
[----:B------:R0:W-:Y:S04]  /*285b0*/  STS.U8 [R17+UR46+0x6f00], R20 ;  /* 0x006f001411007988 */ /* 0x0001e8000800002e */
[----:B------:R1:W-:Y:S01]  /*285c0*/  STS.U8 [R17+UR46+0x7100], R19 ;  /* 0x0071001311007988 */ /* 0x0003e2000800002e */
[----:B0-----:R-:W-:-:S02]  /*285d0*/  PRMT R20, RZ, 0x7610, R20 ;  /* 0x00007610ff147816 */ /* 0x001fc40000000014 */
[----:B-1----:R-:W-:Y:S01]  /*285e0*/  PRMT R19, RZ, 0x7610, R19 ;  /* 0x00007610ff137816 */ /* 0x002fe20000000013 */
        /* <DEDUP_REMOVED lines=12> */
[----:B----4-:R-:W-:Y:S02]  /*286b0*/  @!P0 IMAD.MOV.U32 R5, RZ, RZ, R25 ;  /* 0x000000ffff058224 */ /* 0x010fe400078e0019 */
[----:B---3--:R-:W-:-:S02]  /*286c0*/  @!P0 IMAD.MOV.U32 R4, RZ, RZ, R24 ;  /* 0x000000ffff048224 */ /* 0x008fc400078e0018 */
[----:B------:R-:W3:Y:S04]  /*286d0*/  LDL.LU.64 R24, [R1+0xc00] ;  /* 0x000c000001187983 */ /* 0x000ee80000300a00 */
[----:B------:R0:W4:Y:S04]  /*286e0*/  @!P0 LDG.E.U8 R23, desc[UR44][R4.64] ;  /* 0x0000002c04178981 */ /* 0x000128000c1e1100 */
[----:B------:R-:W3:Y:S04]  /*286f0*/  LDL.LU.64 R26, [R1+0xc08] ;  /* 0x000c0800011a7983 */ /* 0x000ee80000300a00 */
[----:B------:R-:W3:Y:S01]  /*28700*/  LDL.LU.64 R28, [R1+0xc10] ;  /* 0x000c1000011c7983 */ /* 0x000ee20000300a00 */
[----:B0-----:R-:W-:-:S02]  /*28710*/  @!P0 IMAD.MOV.U32 R5, RZ, RZ, R2 ;  /* 0x000000ffff058224 */ /* 0x001fc400078e0002 */
[----:B--2---:R-:W-:Y:S01]  /*28720*/  @!P0 IMAD.MOV.U32 R4, RZ, RZ, R250 ;  /* 0x000000ffff048224 */ /* 0x004fe200078e00fa */
[----:B------:R-:W3:Y:S04]  /*28730*/  LDL.LU.64 R30, [R1+0xc18] ;  /* 0x000c1800011e7983 */ /* 0x000ee80000300a00 */
[----:B------:R0:W2:Y:S04]  /*28740*/  @!P0 LDG.E.U8 R22, desc[UR44][R4.64] ;  /* 0x0000002c04168981 */ /* 0x0000a8000c1e1100 */
[----:B------:R-:W3:Y:S04]  /*28750*/  LDL.LU.64 R32, [R1+0xc20] ;  /* 0x000c200001207983 */ /* 0x000ee80000300a00 */
[----:B------:R-:W3:Y:S01]  /*28760*/  LDL.LU.64 R34, [R1+0xc28] ;  /* 0x000c280001227983 */ /* 0x000ee20000300a00 */
[----:B0-----:R-:W-:-:S02]  /*28770*/  @!P0 IMAD.MOV.U32 R4, RZ, RZ, R0 ;  /* 0x000000ffff048224 */ /* 0x001fc400078e0000 */
[----:B------:R-:W-:Y:S01]  /*28780*/  @!P0 IMAD.MOV.U32 R5, RZ, RZ, R18 ;  /* 0x000000ffff058224 */ /* 0x000fe200078e0012 */
[----:B------:R-:W3:Y:S04]  /*28790*/  LDL.LU.64 R36, [R1+0xc30] ;  /* 0x000c300001247983 */ /* 0x000ee80000300a00 */
[----:B------:R0:W3:Y:S04]  /*287a0*/  @!P0 LDG.E.U8 R21, desc[UR44][R4.64] ;  /* 0x0000002c04158981 */ /* 0x0000e8000c1e1100 */
        /* <DEDUP_REMOVED lines=47> */
[----:B------:R-:W3:Y:S04]  /*28aa0*/  @!P0 LDG.E.U8 R6, desc[UR44][R4.64] ;  /* 0x0000002c04068981 */ /* 0x000ee8000c1e1100 */
[----:B------:R-:W3:Y:S04]  /*28ab0*/  LDL.LU.64 R86, [R1+0xcf8] ;  /* 0x000cf80001567983 */ /* 0x000ee80000300a00 */
        /* <DEDUP_REMOVED lines=31> */
[----:B------:R-:W3:Y:S01]  /*28cb0*/  LDL.LU.64 R150, [R1+0xdf8] ;  /* 0x000df80001967983 */ /* 0x000ee20000300a00 */
[----:B------:R-:W-:-:S02]  /*28cc0*/  IMAD.MOV.U32 R212, RZ, RZ, R16 ;  /* 0x000000ffffd47224 */ /* 0x000fc400078e0010 */
[----:B------:R-:W0:Y:S01]  /*28cd0*/  S2R R16, SR_TID.X ;  /* 0x0000000000107919 */ /* 0x000e220000002100 */
[----:B------:R-:W-:Y:S01]  /*28ce0*/  STS.U8 [R17+UR46+0x7f00], R152 ;  /* 0x007f009811007988 */ /* 0x000fe2000800002e */
[----:B0-----:R-:W-:-:S04]  /*28cf0*/  LOP3.LUT R16, R16, 0x7f, RZ, 0xc0, !PT ;  /* 0x0000007f10107812 */ /* 0x001fc800078ec0ff */
[----:B------:R-:W-:-:S05]  /*28d00*/  LOP3.LUT R16, R16, 0x30, RZ, 0x3c, !PT ;  /* 0x0000003010107812 */ /* 0x000fca00078e3cff */
[----:B------:R-:W-:Y:S04]  /*28d10*/  STS.U8 [R16+UR46+0x180], R206 ;  /* 0x000180ce10007988 */ /* 0x000fe8000800002e */
        /* <DEDUP_REMOVED lines=52> */
[----:B----4-:R-:W-:Y:S04]  /*29060*/  STS.U8 [R16+UR46+0x6b80], R23 ;  /* 0x006b801710007988 */ /* 0x010fe8000800002e */
[----:B--2---:R-:W-:Y:S04]  /*29070*/  STS.U8 [R16+UR46+0x6d80], R22 ;  /* 0x006d801610007988 */ /* 0x004fe8000800002e */
[----:B---3--:R-:W-:Y:S04]  /*29080*/  STS.U8 [R16+UR46+0x6f80], R21 ;  /* 0x006f801510007988 */ /* 0x008fe8000800002e */
[----:B------:R-:W-:Y:S04]  /*29090*/  STS.U8 [R16+UR46+0x7180], R20 ;  /* 0x0071801410007988 */ /* 0x000fe8000800002e */
[----:B------:R-:W-:Y:S04]  /*290a0*/  STS.U8 [R16+UR46+0x7380], R19 ;  /* 0x0073801310007988 */ /* 0x000fe8000800002e */
[----:B------:R-:W-:Y:S04]  /*290b0*/  STS.U8 [R16+UR46+0x7580], R11 ;  /* 0x0075800b10007988 */ /* 0x000fe8000800002e */
[----:B------:R-:W-:Y:S04]  /*290c0*/  STS.U8 [R16+UR46+0x7780], R10 ;  /* 0x0077800a10007988 */ /* 0x000fe8000800002e */
[----:B------:R-:W-:Y:S04]  /*290d0*/  STS.U8 [R16+UR46+0x7980], R9 ;  /* 0x0079800910007988 */ /* 0x000fe8000800002e */
[----:B------:R-:W-:Y:S04]  /*290e0*/  STS.U8 [R16+UR46+0x7b80], R8 ;  /* 0x007b800810007988 */ /* 0x000fe8000800002e */
[----:B------:R-:W-:Y:S04]  /*290f0*/  STS.U8 [R16+UR46+0x7d80], R7 ;  /* 0x007d800710007988 */ /* 0x000fe8000800002e */
[----:B------:R-:W-:Y:S01]  /*29100*/  STS.U8 [R16+UR46+0x7f80], R6 ;  /* 0x007f800610007988 */ /* 0x000fe2000800002e */
[----:B------:R0:W-:Y:S06]  /*29110*/  MEMBAR.ALL.CTA ;  /* 0x0000000000007992 */ /* 0x0001ec0000008000 */
[----:B0-----:R-:W0:Y:S02]  /*29120*/  FENCE.VIEW.ASYNC.S ;  /* 0x00000000000073c6 */ /* 0x001e240000000000 */
[----:B0-----:R-:W-:Y:S06]  /*29130*/  BAR.SYNC.DEFER_BLOCKING 0x0 ;  /* 0x0000000000007b1d */ /* 0x001fec0000010000 */
[----:B------:R-:W-:-:S06]  /*29140*/  WARPGROUP.ARRIVE ;  /* 0x00000000000079c5 */ /* 0x000fcc0000000000 */
[----:B------:R-:W-:Y:S03]  /*29150*/  QGMMA.64x256x32.F32.E4M3.E4M3 R24, gdesc[UR28], R24, gsb0 ;  /* 0x03e000001c1879f3 */ /* 0x000fe60008000818 */
[----:B------:R-:W-:Y:S02]  /*29160*/  WARPGROUP.DEPBAR.LE gsb0, 0x0 ;  /* 0x00008000000079c5 */ /* 0x000fe40000010000 */
[----:B------:R-:W-:-:S15]  /*29170*/  WARPGROUP.ARRIVE ;  /* 0x00000000000079c5 */ /* 0x000fde0000000000 */
[----:B------:R-:W-:-:S08]  /*29180*/  NOP ;  /* 0x0000000000007918 */ /* 0x000fd00000000000 */
[----:B------:R-:W-:Y:S03]  /*29190*/  QGMMA.64x256x32.F32.E4M3.E4M3 R24, gdesc[UR8], R24, gsb0 ;  /* 0x03e00000081879f3 */ /* 0x000fe60008000818 */
[----:B------:R-:W-:Y:S02]  /*291a0*/  WARPGROUP.DEPBAR.LE gsb0, 0x0 ;  /* 0x00008000000079c5 */ /* 0x000fe40000010000 */
[----:B------:R0:W-:Y:S04]  /*291b0*/  STL.64 [R1+0xc00], R24 ;  /* 0x000c001801007387 */ /* 0x0001e80000100a00 */
        /* <DEDUP_REMOVED lines=63> */
[----:B0-----:R-:W4:Y:S04]  /*295b0*/  LDL.LU.64 R24, [R1+0x400] ;  /* 0x0004000001187983 */ /* 0x001f280000300a00 */
[----:B-1----:R-:W4:Y:S04]  /*295c0*/  LDL.LU.64 R26, [R1+0x408] ;  /* 0x00040800011a7983 */ /* 0x002f280000300a00 */
[----:B--2---:R-:W2:Y:S04]  /*295d0*/  LDL.LU.64 R28, [R1+0x410] ;  /* 0x00041000011c7983 */ /* 0x004ea80000300a00 */
[----:B---3--:R-:W3:Y:S04]  /*295e0*/  LDL.LU.64 R30, [R1+0x418] ;  /* 0x00041800011e7983 */ /* 0x008ee80000300a00 */
[----:B----4-:R-:W4:Y:S04]  /*295f0*/  LDL.LU.64 R32, [R1+0x420] ;  /* 0x0004200001207983 */ /* 0x010f280000300a00 */
[----:B------:R-:W2:Y:S04]  /*29600*/  LDL.LU.64 R34, [R1+0x428] ;  /* 0x0004280001227983 */ /* 0x000ea80000300a00 */
[----:B------:R-:W3:Y:S04]  /*29610*/  LDL.LU.64 R36, [R1+0x430] ;  /* 0x0004300001247983 */ /* 0x000ee80000300a00 */
[----:B------:R-:W4:Y:S04]  /*29620*/  LDL.LU.64 R38, [R1+0x438] ;  /* 0x0004380001267983 */ /* 0x000f280000300a00 */
        /* <DEDUP_REMOVED lines=56> */
[----:B---3--:R-:W-:Y:S04]  /*299b0*/  STL.64 [R1+0x1f60], R150 ;  /* 0x001f609601007387 */ /* 0x008fe80000100a00 */
[----:B--2---:R-:W-:Y:S04]  /*299c0*/  STL.64 [R1+0x1f58], R148 ;  /* 0x001f589401007387 */ /* 0x004fe80000100a00 */
        /* <DEDUP_REMOVED lines=44> */
[----:B0-----:R-:W2:Y:S04]  /*29c90*/  LDL.LU.64 R60, [R1+0xa00] ;  /* 0x000a0000013c7983 */ /* 0x001ea80000300a00 */
[----:B------:R-:W2:Y:S04]  /*29ca0*/  LDL.LU.64 R62, [R1+0xa08] ;  /* 0x000a0800013e7983 */ /* 0x000ea80000300a00 */
        /* <DEDUP_REMOVED lines=61> */
[----:B------:R-:W2:Y:S01]  /*2a080*/  LDL.LU.64 R186, [R1+0xbf8] ;  /* 0x000bf80001ba7983 */ /* 0x000ea20000300a00 */
[----:B------:R-:W-:Y:S01]  /*2a090*/  UMOV UR36, UR28 ;  /* 0x0000001c00247c82 */ /* 0x000fe20008000000 */
[----:B------:R-:W-:Y:S01]  /*2a0a0*/  UMOV UR37, UR29 ;  /* 0x0000001d00257c82 */ /* 0x000fe20008000000 */
[----:B------:R-:W-:Y:S01]  /*2a0b0*/  UMOV UR32, UR8 ;  /* 0x0000000800207c82 */ /* 0x000fe20008000000 */
[----:B------:R-:W-:Y:S01]  /*2a0c0*/  UMOV UR33, UR9 ;  /* 0x0000000900217c82 */ /* 0x000fe20008000000 */
[----:B--2---:R-:W-:-:S06]  /*2a0d0*/  WARPGROUP.ARRIVE ;  /* 0x00000000000079c5 */ /* 0x004fcc0000000000 */
[----:B------:R-:W-:Y:S01]  /*2a0e0*/  QGMMA.64x256x32.F32.E4M3.E4M3 R60, gdesc[UR36], R60, gsb0 ;  /* 0x03e00000243c79f3 */ /* 0x000fe2000800083c */
        /* <DEDUP_REMOVED lines=17> */
[----:B------:R0:W-:Y:S01]  /*2a200*/  STL.64 [R1+0x1d68], R24 ;  /* 0x001d681801007387 */ /* 0x0001e20000100a00 */
[----:B------:R-:W-:-:S02]  /*2a210*/  WARPGROUP.DEPBAR.LE gsb0, 0x0 ;  /* 0x00008000000079c5 */ /* 0x000fc40000010000 */
[----:B------:R-:W-:-:S06]  /*2a220*/  WARPGROUP.ARRIVE ;  /* 0x00000000000079c5 */ /* 0x000fcc0000000000 */
        /* <DEDUP_REMOVED lines=66> */
[----:B0-----:R-:W4:Y:S04]  /*2a650*/  LDL.LU.64 R24, [R1+0x800] ;  /* 0x0008000001187983 */ /* 0x001f280000300a00 */
[----:B------:R-:W4:Y:S04]  /*2a660*/  LDL.LU.64 R26, [R1+0x808] ;  /* 0x00080800011a7983 */ /* 0x000f280000300a00 */
        /* <DEDUP_REMOVED lines=16> */
[----:B-1----:R-:W4:Y:S04]  /*2a770*/  LDL.LU.64 R60, [R1+0x890] ;  /* 0x00089000013c7983 */ /* 0x002f280000300a00 */
[----:B--2---:R-:W2:Y:S04]  /*2a780*/  LDL.LU.64 R62, [R1+0x898] ;  /* 0x00089800013e7983 */ /* 0x004ea80000300a00 */
[----:B---3--:R-:W2:Y:S04]  /*2a790*/  LDL.LU.64 R64, [R1+0x8a0] ;  /* 0x0008a00001407983 */ /* 0x008ea80000300a00 */
[----:B----4-:R-:W2:Y:S04]  /*2a7a0*/  LDL.LU.64 R66, [R1+0x8a8] ;  /* 0x0008a80001427983 */ /* 0x010ea80000300a00 */
        /* <DEDUP_REMOVED lines=190> */
[----:B------:R-:W-:Y:S01]  /*2b390*/  QGMMA.64x256x32.F32.E4M3.E4M3 R24, gdesc[UR12], R24, gsb0 ;  /* 0x03e000000c1879f3 */ /* 0x000fe20008000818 */
[----:B------:R-:W-:Y:S02]  /*2b3a0*/  IMAD.MOV.U32 R5, RZ, RZ, R218 ;  /* 0x000000ffff057224 */ /* 0x000fe400078e00da */
[----:B------:R-:W-:Y:S02]  /*2b3b0*/  IMAD.MOV.U32 R218, RZ, RZ, R228 ;  /* 0x000000ffffda7224 */ /* 0x000fe400078e00e4 */
[----:B------:R-:W-:Y:S01]  /*2b3c0*/  IMAD.MOV.U32 R228, RZ, RZ, R13 ;  /* 0x000000ffffe47224 */ /* 0x000fe200078e000d */
[----:B------:R-:W-:Y:S02]  /*2b3d0*/  WARPGROUP.DEPBAR.LE gsb0, 0x0 ;  /* 0x00008000000079c5 */ /* 0x000fe40000010000 */
        /* <DEDUP_REMOVED lines=128> */
[----:B------:R-:W3:Y:S04]  /*2bbe0*/  LDL.LU R13, [R1+0x1d64] ;  /* 0x001d6400010d7983 */ /* 0x000ee80000300800 */
[----:B------:R-:W4:Y:S01]  /*2bbf0*/  LDL R4, [R1+0x1abc] ;  /* 0x001abc0001047983 */ /* 0x000f220000100800 */
[----:B------:R-:W-:-:S05]  /*2bc00*/  VIADD R5, R5, 0x1 ;  /* 0x0000000105057836 */ /* 0x000fca0000000000 */
[----:B------:R0:W-:Y:S01]  /*2bc10*/  STL [R1+0xeb8], R5 ;  /* 0x000eb80501007387 */ /* 0x0001e20000100800 */
[----:B----4-:R-:W-:Y:S01]  /*2bc20*/  ISETP.NE.U32.AND P0, PT, R5, R4, PT ;  /* 0x000000040500720c */ /* 0x010fe20003f05070 */
[----:B0-----:R-:W-:Y:S02]  /*2bc30*/  IMAD.MOV.U32 R5, RZ, RZ, R210 ;  /* 0x000000ffff057224 */ /* 0x001fe400078e00d2 */
[----:B------:R-:W-:Y:S02]  /*2bc40*/  IMAD.MOV.U32 R210, RZ, RZ, R211 ;  /* 0x000000ffffd27224 */ /* 0x000fe400078e00d3 */
[----:B------:R-:W-:Y:S02]  /*2bc50*/  IMAD.MOV.U32 R211, RZ, RZ, R212 ;  /* 0x000000ffffd37224 */ /* 0x000fe400078e00d4 */
[----:B------:R-:W-:Y:S02]  /*2bc60*/  IMAD.MOV.U32 R212, RZ, RZ, R213 ;  /* 0x000000ffffd47224 */ /* 0x000fe400078e00d5 */
[----:B------:R-:W-:-:S02]  /*2bc70*/  IMAD.MOV.U32 R213, RZ, RZ, R215 ;  /* 0x000000ffffd57224 */ /* 0x000fc400078e00d7 */
[----:B------:R-:W-:Y:S02]  /*2bc80*/  IMAD.MOV.U32 R215, RZ, RZ, R216 ;  /* 0x000000ffffd77224 */ /* 0x000fe400078e00d8 */
[----:B------:R-:W-:Y:S02]  /*2bc90*/  IMAD.MOV.U32 R216, RZ, RZ, R218 ;  /* 0x000000ffffd87224 */ /* 0x000fe400078e00da */
[----:B------:R-:W-:Y:S02]  /*2bca0*/  IMAD.MOV.U32 R218, RZ, RZ, R219 ;  /* 0x000000ffffda7224 */ /* 0x000fe400078e00db */
[----:B------:R-:W-:Y:S01]  /*2bcb0*/  IMAD.MOV.U32 R219, RZ, RZ, R220 ;  /* 0x000000ffffdb7224 */ /* 0x000fe200078e00dc */
[----:B------:R-:W-:Y:S01]  /*2bcc0*/  IADD3 R5, P6, R5, UR6, RZ ;  /* 0x0000000605057c10 */ /* 0x000fe2000ffde0ff */
[----:B------:R-:W-:Y:S02]  /*2bcd0*/  IMAD.MOV.U32 R220, RZ, RZ, R221 ;  /* 0x000000ffffdc7224 */ /* 0x000fe400078e00dd */
[----:B------:R-:W-:-:S02]  /*2bce0*/  IMAD.MOV.U32 R221, RZ, RZ, R223 ;  /* 0x000000ffffdd7224 */ /* 0x000fc400078e00df */
[----:B------:R-:W-:Y:S02]  /*2bcf0*/  IMAD.MOV.U32 R223, RZ, RZ, R224 ;  /* 0x000000ffffdf7224 */ /* 0x000fe400078e00e0 */
[----:B------:R-:W-:Y:S02]  /*2bd00*/  IMAD.MOV.U32 R224, RZ, RZ, R226 ;  /* 0x000000ffffe07224 */ /* 0x000fe400078e00e2 */
[----:B------:R-:W-:Y:S02]  /*2bd10*/  IMAD.MOV.U32 R226, RZ, RZ, R12 ;  /* 0x000000ffffe27224 */ /* 0x000fe400078e000c */
[----:B------:R-:W4:Y:S04]  /*2bd20*/  LDL.LU R12, [R1+0x1d60] ;  /* 0x001d6000010c7983 */ /* 0x000f280000300800 */
[----:B------:R0:W-:Y:S04]  /*2bd30*/  STL [R1+0x1680], R5 ;  /* 0x0016800501007387 */ /* 0x0001e80000100800 */
[----:B0-----:R-:W3:Y:S01]  /*2bd40*/  LDL.LU R5, [R1+0x1678] ;  /* 0x0016780001057983 */ /* 0x001ee20000300800 */
[----:B--2---:R-:W-:Y:S01]  /*2bd50*/  WARPGROUP.ARRIVE ;  /* 0x00000000000079c5 */ /* 0x004fe20000000000 */
[----:B------:R-:W-:Y:S01]  /*2bd60*/  UMOV UR18, UR30 ;  /* 0x0000001e00127c82 */ /* 0x000fe20008000000 */
[----:B------:R-:W-:-:S04]  /*2bd70*/  UMOV UR19, UR31 ;  /* 0x0000001f00137c82 */ /* 0x000fc80008000000 */
[----:B------:R-:W-:Y:S01]  /*2bd80*/  QGMMA.64x256x32.F32.E4M3.E4M3 R24, gdesc[UR16], R24, gsb0 ;  /* 0x03e00000101879f3 */ /* 0x000fe20008000818 */
[----:B---3--:R-:W-:-:S05]  /*2bd90*/  IADD3 R5, P1, R5, UR6, RZ ;  /* 0x0000000605057c10 */ /* 0x008fca000ff3e0ff */
[----:B------:R0:W-:Y:S04]  /*2bda0*/  STL [R1+0x1678], R5 ;  /* 0x0016780501007387 */ /* 0x0001e80000100800 */
[----:B0-----:R-:W2:Y:S01]  /*2bdb0*/  LDL.LU R5, [R1+0x1670] ;  /* 0x0016700001057983 */ /* 0x001ea20000300800 */
[----:B----4-:R-:W-:Y:S01]  /*2bdc0*/  IADD3 R12, P3, R12, UR6, RZ ;  /* 0x000000060c0c7c10 */ /* 0x010fe2000ff7e0ff */
[----:B------:R-:W-:Y:S02]  /*2bdd0*/  WARPGROUP.DEPBAR.LE gsb0, 0x0 ;  /* 0x00008000000079c5 */ /* 0x000fe40000010000 */
[----:B------:R-:W-:Y:S01]  /*2bde0*/  WARPGROUP.ARRIVE ;  /* 0x00000000000079c5 */ /* 0x000fe20000000000 */
[----:B------:R-:W-:Y:S01]  /*2bdf0*/  UMOV UR54, UR10 ;  /* 0x0000000a00367c82 */ /* 0x000fe20008000000 */
[----:B------:R-:W-:-:S12]  /*2be00*/  UMOV UR55, UR11 ;  /* 0x0000000b00377c82 */ /* 0x000fd80008000000 */
[----:B------:R-:W-:Y:S01]  /*2be10*/  QGMMA.64x256x32.F32.E4M3.E4M3 R24, gdesc[UR52], R24, gsb0 ;  /* 0x03e00000341879f3 */ /* 0x000fe20008000818 */
[----:B--2---:R-:W-:-:S05]  /*2be20*/  IADD3 R5, P2, R5, UR6, RZ ;  /* 0x0000000605057c10 */ /* 0x004fca000ff5e0ff */
[----:B------:R-:W-:Y:S04]  /*2be30*/  STL [R1+0x1670], R5 ;  /* 0x0016700501007387 */ /* 0x000fe80000100800 */
[----:B------:R0:W-:Y:S04]  /*2be40*/  STL [R1+0x1668], R12 ;  /* 0x0016680c01007387 */ /* 0x0001e80000100800 */
[----:B0-----:R-:W2:Y:S01]  /*2be50*/  LDL.LU R12, [R1+0x1d5c] ;  /* 0x001d5c00010c7983 */ /* 0x001ea20000300800 */
[----:B------:R-:W-:Y:S02]  /*2be60*/  IMAD.MOV.U32 R5, RZ, RZ, R211 ;  /* 0x000000ffff057224 */ /* 0x000fe400078e00d3 */
[----:B------:R-:W-:-:S02]  /*2be70*/  IMAD.MOV.U32 R211, RZ, RZ, R212 ;  /* 0x000000ffffd37224 */ /* 0x000fc400078e00d4 */
[----:B------:R-:W-:Y:S01]  /*2be80*/  IMAD.MOV.U32 R212, RZ, RZ, R213 ;  /* 0x000000ffffd47224 */ /* 0x000fe200078e00d5 */
[----:B------:R-:W-:Y:S01]  /*2be90*/  IADD3 R13, P4, R13, UR6, RZ ;  /* 0x000000060d0d7c10 */ /* 0x000fe2000ff9e0ff */
[----:B------:R-:W-:Y:S02]  /*2bea0*/  IMAD.MOV.U32 R213, RZ, RZ, R218 ;  /* 0x000000ffffd57224 */ /* 0x000fe400078e00da */
[----:B------:R-:W-:Y:S02]  /*2beb0*/  IMAD.MOV.U32 R218, RZ, RZ, R219 ;  /* 0x000000ffffda7224 */ /* 0x000fe400078e00db */
[----:B------:R-:W-:Y:S02]  /*2bec0*/  IMAD.MOV.U32 R219, RZ, RZ, R220 ;  /* 0x000000ffffdb7224 */ /* 0x000fe400078e00dc */
[----:B------:R-:W-:Y:S02]  /*2bed0*/  IMAD.MOV.U32 R220, RZ, RZ, R221 ;  /* 0x000000ffffdc7224 */ /* 0x000fe400078e00dd */
[----:B------:R-:W-:-:S02]  /*2bee0*/  IMAD.MOV.U32 R221, RZ, RZ, R223 ;  /* 0x000000ffffdd7224 */ /* 0x000fc400078e00df */
[----:B------:R-:W-:Y:S02]  /*2bef0*/  IMAD.MOV.U32 R223, RZ, RZ, R224 ;  /* 0x000000ffffdf7224 */ /* 0x000fe400078e00e0 */
[----:B------:R-:W-:Y:S02]  /*2bf00*/  IMAD.MOV.U32 R224, RZ, RZ, R226 ;  /* 0x000000ffffe07224 */ /* 0x000fe400078e00e2 */
[----:B------:R-:W-:Y:S02]  /*2bf10*/  IMAD.MOV.U32 R226, RZ, RZ, R227 ;  /* 0x000000ffffe27224 */ /* 0x000fe400078e00e3 */
[----:B------:R-:W-:Y:S02]  /*2bf20*/  IMAD.MOV.U32 R227, RZ, RZ, R228 ;  /* 0x000000ffffe37224 */ /* 0x000fe400078e00e4 */
[----:B------:R-:W-:Y:S02]  /*2bf30*/  IMAD.MOV.U32 R228, RZ, RZ, R14 ;  /* 0x000000ffffe47224 */ /* 0x000fe400078e000e */
[----:B------:R-:W3:Y:S01]  /*2bf40*/  LDL.LU R14, [R1+0x1d58] ;  /* 0x001d5800010e7983 */ /* 0x000ee20000300800 */
[----:B------:R-:W-:-:S02]  /*2bf50*/  WARPGROUP.DEPBAR.LE gsb0, 0x0 ;  /* 0x00008000000079c5 */ /* 0x000fc40000010000 */
[----:B--2---:R-:W-:Y:S02]  /*2bf60*/  IADD3.X R12, R12, UR5, RZ, P4, !PT ;  /* 0x000000050c0c7c10 */ /* 0x004fe4000a7fe4ff */
[----:B------:R-:W-:-:S05]  /*2bf70*/  IADD3 R5, P4, R5, UR6, RZ ;  /* 0x0000000605057c10 */ /* 0x000fca000ff9e0ff */
[----:B------:R-:W-:Y:S04]  /*2bf80*/  STL [R1+0x1660], R5 ;  /* 0x0016600501007387 */ /* 0x000fe80000100800 */
        /* <DEDUP_REMOVED lines=64> */
[----:B0-----:R-:W2:Y:S01]  /*2c390*/  LDL.LU R151, [R1+0x1658] ;  /* 0x0016580001977983 */ /* 0x001ea20000300800 */
[----:B------:R-:W-:-:S04]  /*2c3a0*/  IADD3 R15, P5, R15, UR6, RZ ;  /* 0x000000060f0f7c10 */ /* 0x000fc8000ffbe0ff */
[----:B---3--:R-:W-:Y:S02]  /*2c3b0*/  IADD3.X R14, R14, UR5, RZ, P5, !PT ;  /* 0x000000050e0e7c10 */ /* 0x008fe4000affe4ff */
[----:B--2---:R-:W-:-:S05]  /*2c3c0*/  IADD3 R151, P5, R151, UR6, RZ ;  /* 0x0000000697977c10 */ /* 0x004fca000ffbe0ff */
[----:B------:R0:W-:Y:S04]  /*2c3d0*/  STL [R1+0x1658], R151 ;  /* 0x0016589701007387 */ /* 0x0001e80000100800 */
[----:B0-----:R-:W2:Y:S02]  /*2c3e0*/  LDL.LU R151, [R1+0x167c] ;  /* 0x00167c0001977983 */ /* 0x001ea40000300800 */
[----:B--2---:R-:W-:-:S05]  /*2c3f0*/  IADD3.X R151, R151, UR5, RZ, P6, !PT ;  /* 0x0000000597977c10 */ /* 0x004fca000b7fe4ff */
[----:B------:R0:W-:Y:S04]  /*2c400*/  STL [R1+0x167c], R151 ;  /* 0x00167c9701007387 */ /* 0x0001e80000100800 */
[----:B0-----:R-:W2:Y:S02]  /*2c410*/  LDL.LU R151, [R1+0x1650] ;  /* 0x0016500001977983 */ /* 0x001ea40000300800 */
        /* <DEDUP_REMOVED lines=29> */
[----:B------:R-:W2:Y:S04]  /*2c5f0*/  LDL.LU R5, [R1+0x1628] ;  /* 0x0016280001057983 */ /* 0x000ea80000300800 */
        /* <DEDUP_REMOVED lines=63> */
[----:B0-----:R-:W3:Y:S01]  /*2c9f0*/  LDL.LU.64 R150, [R1+0x3f8] ;  /* 0x0003f80001967983 */ /* 0x001ee20000300a00 */
        /* <DEDUP_REMOVED lines=43> */
[----:B------:R0:W-:Y:S02]  /*2ccb0*/  STL [R1+0x15f0], R5 ;  /* 0x0015f00501007387 */ /* 0x0001e40000100800 */
[----:B0-----:R-:W-:Y:S02]  /*2ccc0*/  IMAD.MOV.U32 R5, RZ, RZ, R210 ;  /* 0x000000ffff057224 */ /* 0x001fe400078e00d2 */
[----:B------:R-:W2:Y:S03]  /*2ccd0*/  LDL.LU R210, [R1+0x12fc] ;  /* 0x0012fc0001d27983 */ /* 0x000ea60000300800 */
[----:B------:R-:W-:-:S05]  /*2cce0*/  IADD3.X R5, R5, UR5, RZ, P1, !PT ;  /* 0x0000000505057c10 */ /* 0x000fca0008ffe4ff */
[----:B------:R0:W-:Y:S04]  /*2ccf0*/  STL [R1+0x1614], R5 ;  /* 0x0016140501007387 */ /* 0x0001e80000100800 */
[----:B0-----:R-:W4:Y:S02]  /*2cd00*/  LDL.LU R5, [R1+0x15e8] ;  /* 0x0015e80001057983 */ /* 0x001f240000300800 */
[----:B----4-:R-:W-:-:S05]  /*2cd10*/  IADD3 R5, P1, R5, UR6, RZ ;  /* 0x0000000605057c10 */ /* 0x010fca000ff3e0ff */
[----:B------:R0:W-:Y:S04]  /*2cd20*/  STL [R1+0x15e8], R5 ;  /* 0x0015e80501007387 */ /* 0x0001e80000100800 */
[----:B0-----:R-:W4:Y:S02]  /*2cd30*/  LDL.LU R5, [R1+0x160c] ;  /* 0x00160c0001057983 */ /* 0x001f240000300800 */
[----:B----4-:R-:W-:-:S05]  /*2cd40*/  IADD3.X R5, R5, UR5, RZ, P2, !PT ;  /* 0x0000000505057c10 */ /* 0x010fca00097fe4ff */
        /* <DEDUP_REMOVED lines=496> */
[----:B0-----:R-:W4:Y:S01]  /*2ec50*/  LDL.LU R5, [R1+0x1374] ;  /* 0x0013740001057983 */ /* 0x001f220000300800 */
[----:B---3--:R-:W-:Y:S01]  /*2ec60*/  WARPGROUP.ARRIVE ;  /* 0x00000000000079c5 */ /* 0x008fe20000000000 */
[----:B------:R-:W-:Y:S01]  /*2ec70*/  UMOV UR18, UR38 ;  /* 0x0000002600127c82 */ /* 0x000fe20008000000 */
[----:B------:R-:W-:-:S04]  /*2ec80*/  UMOV UR19, UR39 ;  /* 0x0000002700137c82 */ /* 0x000fc80008000000 */
[----:B------:R-:W-:Y:S01]  /*2ec90*/  QGMMA.64x256x32.F32.E4M3.E4M3 R24, gdesc[UR16], R24, gsb0 ;  /* 0x03e00000101879f3 */ /* 0x000fe20008000818 */
[----:B----4-:R-:W-:-:S05]  /*2eca0*/  IADD3.X R5, R5, UR5, RZ, P1, !PT ;  /* 0x0000000505057c10 */ /* 0x010fca0008ffe4ff */
[----:B------:R0:W-:Y:S04]  /*2ecb0*/  STL [R1+0x1374], R5 ;  /* 0x0013740501007387 */ /* 0x0001e80000100800 */
[----:B0-----:R-:W3:Y:S01]  /*2ecc0*/  LDL.LU R5, [R1+0x1348] ;  /* 0x0013480001057983 */ /* 0x001ee20000300800 */
[----:B------:R-:W-:Y:S02]  /*2ecd0*/  WARPGROUP.DEPBAR.LE gsb0, 0x0 ;  /* 0x00008000000079c5 */ /* 0x000fe40000010000 */
[----:B------:R-:W-:Y:S01]  /*2ece0*/  WARPGROUP.ARRIVE ;  /* 0x00000000000079c5 */ /* 0x000fe20000000000 */
[----:B------:R-:W-:Y:S01]  /*2ecf0*/  UMOV UR32, UR52 ;  /* 0x0000003400207c82 */ /* 0x000fe20008000000 */
[----:B------:R-:W-:-:S13]  /*2ed00*/  UMOV UR33, UR53 ;  /* 0x0000003500217c82 */ /* 0x000fda0008000000 */
[----:B------:R-:W-:Y:S01]  /*2ed10*/  QGMMA.64x256x32.F32.E4M3.E4M3 R24, gdesc[UR32], R24, gsb0 ;  /* 0x03e00000201879f3 */ /* 0x000fe20008000818 */
[----:B---3--:R-:W-:-:S05]  /*2ed20*/  IADD3 R5, P1, R5, UR6, RZ ;  /* 0x0000000605057c10 */ /* 0x008fca000ff3e0ff */
[----:B------:R0:W-:Y:S04]  /*2ed30*/  STL [R1+0x1348], R5 ;  /* 0x0013480501007387 */ /* 0x0001e80000100800 */
[----:B0-----:R-:W3:Y:S01]  /*2ed40*/  LDL.LU R5, [R1+0x136c] ;  /* 0x00136c0001057983 */ /* 0x001ee20000300800 */
[----:B------:R-:W-:Y:S02]  /*2ed50*/  WARPGROUP.DEPBAR.LE gsb0, 0x0 ;  /* 0x00008000000079c5 */ /* 0x000fe40000010000 */
[----:B---3--:R-:W-:-:S05]  /*2ed60*/  IADD3.X R5, R5, UR5, RZ, P2, !PT ;  /* 0x0000000505057c10 */ /* 0x008fca00097fe4ff */
        /* <DEDUP_REMOVED lines=65> */
[----:B0-----:R-:W3:Y:S02]  /*2f180*/  LDL.LU R151, [R1+0x1340] ;  /* 0x0013400001977983 */ /* 0x001ee40000300800 */
[----:B---3--:R-:W-:-:S05]  /*2f190*/  IADD3 R151, P2, R151, UR6, RZ ;  /* 0x0000000697977c10 */ /* 0x008fca000ff5e0ff */
[----:B------:R0:W-:Y:S04]  /*2f1a0*/  STL [R1+0x1340], R151 ;  /* 0x0013409701007387 */ /* 0x0001e80000100800 */
[----:B0-----:R-:W3:Y:S02]  /*2f1b0*/  LDL.LU R151, [R1+0x1364] ;  /* 0x0013640001977983 */ /* 0x001ee40000300800 */
[----:B---3--:R-:W-:-:S05]  /*2f1c0*/  IADD3.X R151, R151, UR5, RZ, P3, !PT ;  /* 0x0000000597977c10 */ /* 0x008fca0009ffe4ff */
[----:B------:R0:W-:Y:S04]  /*2f1d0*/  STL [R1+0x1364], R151 ;  /* 0x0013649701007387 */ /* 0x0001e80000100800 */
        /* <DEDUP_REMOVED lines=30> */
[----:B------:R-:W3:Y:S04]  /*2f3c0*/  LDL.LU R5, [R1+0x1310] ;  /* 0x0013100001057983 */ /* 0x000ee80000300800 */
[----:B------:R-:W4:Y:S04]  /*2f3d0*/  LDL.LU.64 R24, [R1] ;  /* 0x0000000001187983 */ /* 0x000f280000300a00 */
        /* <DEDUP_REMOVED lines=62> */
[----:B0-----:R-:W4:Y:S01]  /*2f7c0*/  LDL.LU.64 R150, [R1+0x1f8] ;  /* 0x0001f80001967983 */ /* 0x001f220000300a00 */
        /* <DEDUP_REMOVED lines=43> */
[----:B------:R2:W-:Y:S02]  /*2fa80*/  STL [R1+0x12d8], R5 ;  /* 0x0012d80501007387 */ /* 0x0005e40000100800 */
[----:B--2---:R-:W-:Y:S02]  /*2fa90*/  IMAD.MOV.U32 R5, RZ, RZ, R210 ;  /* 0x000000ffff057224 */ /* 0x004fe400078e00d2 */
[----:B------:R-:W-:Y:S02]  /*2faa0*/  IMAD.MOV.U32 R210, RZ, RZ, R211 ;  /* 0x000000ffffd27224 */ /* 0x000fe400078e00d3 */
[----:B------:R-:W-:Y:S02]  /*2fab0*/  IMAD.MOV.U32 R211, RZ, RZ, R212 ;  /* 0x000000ffffd37224 */ /* 0x000fe400078e00d4 */
[----:B------:R-:W-:Y:S02]  /*2fac0*/  IMAD.MOV.U32 R212, RZ, RZ, R213 ;  /* 0x000000ffffd47224 */ /* 0x000fe400078e00d5 */
[----:B------:R-:W-:-:S02]  /*2fad0*/  IMAD.MOV.U32 R213, RZ, RZ, R223 ;  /* 0x000000ffffd57224 */ /* 0x000fc400078e00df */
[----:B------:R-:W-:Y:S01]  /*2fae0*/  IMAD.MOV.U32 R223, RZ, RZ, R224 ;  /* 0x000000ffffdf7224 */ /* 0x000fe200078e00e0 */
[----:B------:R-:W-:Y:S01]  /*2faf0*/  IADD3.X R5, R5, UR5, RZ, P4, !PT ;  /* 0x0000000505057c10 */ /* 0x000fe2000a7fe4ff */
[----:B------:R-:W-:Y:S02]  /*2fb00*/  IMAD.MOV.U32 R224, RZ, RZ, R226 ;  /* 0x000000ffffe07224 */ /* 0x000fe400078e00e2 */
[----:B------:R-:W-:Y:S02]  /*2fb10*/  IMAD.MOV.U32 R226, RZ, RZ, R227 ;  /* 0x000000ffffe27224 */ /* 0x000fe400078e00e3 */
[----:B------:R-:W-:Y:S02]  /*2fb20*/  IMAD.MOV.U32 R227, RZ, RZ, R228 ;  /* 0x000000ffffe37224 */ /* 0x000fe400078e00e4 */
[----:B------:R-:W2:Y:S04]  /*2fb30*/  LDL.LU R228, [R1+0xf34] ;  /* 0x000f340001e47983 */ /* 0x000ea80000300800 */
        /* <DEDUP_REMOVED lines=502> */
[----:B0-----:R-:W3:Y:S01]  /*31aa0*/  LDL.LU R5, [R1+0x1894] ;  /* 0x0018940001057983 */ /* 0x001ee20000300800 */
[----:B----4-:R-:W-:Y:S01]  /*31ab0*/  WARPGROUP.ARRIVE ;  /* 0x00000000000079c5 */ /* 0x010fe20000000000 */
[----:B------:R-:W-:Y:S01]  /*31ac0*/  UMOV UR22, UR30 ;  /* 0x0000001e00167c82 */ /* 0x000fe20008000000 */
[----:B------:R-:W-:-:S04]  /*31ad0*/  UMOV UR23, UR31 ;  /* 0x0000001f00177c82 */ /* 0x000fc80008000000 */
[----:B------:R-:W-:Y:S01]  /*31ae0*/  QGMMA.64x256x32.F32.E4M3.E4M3 R24, gdesc[UR20], R24, gsb0 ;  /* 0x03e00000141879f3 */ /* 0x000fe20008000818 */
[----:B---3--:R-:W-:-:S05]  /*31af0*/  IADD3.X R5, R5, UR4, RZ, P4, !PT ;  /* 0x0000000405057c10 */ /* 0x008fca000a7fe4ff */
        /* <DEDUP_REMOVED lines=13> */
[----:B------:R-:W-:Y:S04]  /*31bd0*/  STL.64 [R1], R24 ;  /* 0x0000001801007387 */ /* 0x000fe80000100a00 */
        /* <DEDUP_REMOVED lines=63> */
[----:B0-----:R-:W3:Y:S04]  /*31fd0*/  LDL.LU.64 R150, [R1+0x1d50] ;  /* 0x001d500001967983 */ /* 0x001ee80000300a00 */
[----:B------:R-:W4:Y:S04]  /*31fe0*/  LDL.LU.64 R148, [R1+0x1d48] ;  /* 0x001d480001947983 */ /* 0x000f280000300a00 */
[----:B------:R-:W3:Y:S04]  /*31ff0*/  LDL.LU.64 R146, [R1+0x1d40] ;  /* 0x001d400001927983 */ /* 0x000ee80000300a00 */
        /* <DEDUP_REMOVED lines=62> */
[----:B------:R-:W-:Y:S02]  /*323e0*/  IMAD.MOV.U32 R210, RZ, RZ, R211 ;  /* 0x000000ffffd27224 */ /* 0x000fe400078e00d3 */
[----:B------:R-:W-:Y:S02]  /*323f0*/  IMAD.MOV.U32 R211, RZ, RZ, R212 ;  /* 0x000000ffffd37224 */ /* 0x000fe400078e00d4 */
[----:B------:R-:W-:Y:S02]  /*32400*/  IMAD.MOV.U32 R212, RZ, RZ, R213 ;  /* 0x000000ffffd47224 */ /* 0x000fe400078e00d5 */
[----:B------:R-:W-:Y:S02]  /*32410*/  IMAD.MOV.U32 R213, RZ, RZ, R226 ;  /* 0x000000ffffd57224 */ /* 0x000fe400078e00e2 */
[----:B------:R-:W-:Y:S02]  /*32420*/  IMAD.MOV.U32 R226, RZ, RZ, R227 ;  /* 0x000000ffffe27224 */ /* 0x000fe400078e00e3 */
[----:B--2---:R-:W-:-:S02]  /*32430*/  IMAD.MOV.U32 R227, RZ, RZ, R228 ;  /* 0x000000ffffe37224 */ /* 0x004fc400078e00e4 */
[----:B------:R-:W-:Y:S01]  /*32440*/  IMAD.MOV.U32 R228, RZ, RZ, R229 ;  /* 0x000000ffffe47224 */ /* 0x000fe200078e00e5 */
[----:B----4-:R-:W-:Y:S02]  /*32450*/  IADD3 R125, P5, R125, UR7, RZ ;  /* 0x000000077d7d7c10 */ /* 0x010fe4000ffbe0ff */
[----:B---3--:R-:W-:Y:S02]  /*32460*/  IADD3.X R126, R126, UR4, RZ, P6, !PT ;  /* 0x000000047e7e7c10 */ /* 0x008fe4000b7fe4ff */
[----:B------:R-:W-:Y:S02]  /*32470*/  IADD3 R127, P6, R127, UR7, RZ ;  /* 0x000000077f7f7c10 */ /* 0x000fe4000ffde0ff */
[----:B------:R-:W-:Y:S01]  /*32480*/  IADD3.X R128, R128, UR4, RZ, P1, !PT ;  /* 0x0000000480807c10 */ /* 0x000fe20008ffe4ff */
[----:B------:R0:W-:Y:S01]  /*32490*/  STL [R1+0x1860], R125 ;  /* 0x0018607d01007387 */ /* 0x0001e20000100800 */
[----:B------:R-:W-:Y:S02]  /*324a0*/  IADD3 R129, P1, R129, UR7, RZ ;  /* 0x0000000781817c10 */ /* 0x000fe4000ff3e0ff */
[----:B------:R-:W-:-:S02]  /*324b0*/  IADD3.X R130, R130, UR4, RZ, P2, !PT ;  /* 0x0000000482827c10 */ /* 0x000fc400097fe4ff */
[----:B------:R-:W-:Y:S01]  /*324c0*/  IADD3 R131, P2, R131, UR7, RZ ;  /* 0x0000000783837c10 */ /* 0x000fe2000ff5e0ff */
[----:B0-----:R-:W2:Y:S04]  /*324d0*/  LDL.LU R125, [R1+0x1b50] ;  /* 0x001b5000017d7983 */ /* 0x001ea80000300800 */
[----:B------:R0:W-:Y:S01]  /*324e0*/  STL [R1+0x1884], R126 ;  /* 0x0018847e01007387 */ /* 0x0001e20000100800 */
[----:B------:R-:W-:Y:S02]  /*324f0*/  IADD3.X R132, R132, UR4, RZ, P3, !PT ;  /* 0x0000000484847c10 */ /* 0x000fe40009ffe4ff */
[----:B------:R-:W-:Y:S01]  /*32500*/  IADD3 R133, P3, R133, UR7, RZ ;  /* 0x0000000785857c10 */ /* 0x000fe2000ff7e0ff */
[----:B0-----:R-:W2:Y:S04]  /*32510*/  LDL.LU R126, [R1+0x1b4c] ;  /* 0x001b4c00017e7983 */ /* 0x001ea80000300800 */
[----:B------:R0:W-:Y:S01]  /*32520*/  STL [R1+0x1858], R127 ;  /* 0x0018587f01007387 */ /* 0x0001e20000100800 */
[----:B------:R-:W-:-:S03]  /*32530*/  IADD3.X R134, R134, UR4, RZ, P4, !PT ;  /* 0x0000000486867c10 */ /* 0x000fc6000a7fe4ff */
[----:B0-----:R-:W2:Y:S04]  /*32540*/  LDL.LU R127, [R1+0x1b48] ;  /* 0x001b4800017f7983 */ /* 0x001ea80000300800 */
[----:B------:R0:W-:Y:S01]  /*32550*/  STL [R1+0x187c], R128 ;  /* 0x00187c8001007387 */ /* 0x0001e20000100800 */
[----:B------:R-:W-:-:S03]  /*32560*/  IADD3 R135, P4, R135, UR7, RZ ;  /* 0x0000000787877c10 */ /* 0x000fc6000ff9e0ff */
        /* <DEDUP_REMOVED lines=52> */
[----:B------:R0:W-:Y:S04]  /*328b0*/  STL [R1+0x1834], R146 ;  /* 0x0018349201007387 */ /* 0x0001e80000100800 */
        /* <DEDUP_REMOVED lines=11> */
[----:B------:R-:W3:Y:S04]  /*32970*/  LDL.LU R229, [R1+0xf2c] ;  /* 0x000f2c0001e57983 */ /* 0x000ee80000300800 */
        /* <DEDUP_REMOVED lines=510> */
[----:B------:R0:W-:Y:S02]  /*34960*/  STL [R1+0x1164], R5 ;  /* 0x0011640501007387 */ /* 0x0001e40000100800 */
[----:B0-----:R-:W-:Y:S02]  /*34970*/  IMAD.MOV.U32 R5, RZ, RZ, R210 ;  /* 0x000000ffff057224 */ /* 0x001fe400078e00d2 */
[----:B------:R-:W-:Y:S02]  /*34980*/  IMAD.MOV.U32 R210, RZ, RZ, R211 ;  /* 0x000000ffffd27224 */ /* 0x000fe400078e00d3 */
[----:B------:R-:W-:Y:S02]  /*34990*/  IMAD.MOV.U32 R211, RZ, RZ, R212 ;  /* 0x000000ffffd37224 */ /* 0x000fe400078e00d4 */
[----:B------:R-:W-:Y:S01]  /*349a0*/  IMAD.MOV.U32 R212, RZ, RZ, R213 ;  /* 0x000000ffffd47224 */ /* 0x000fe200078e00d5 */
[----:B------:R-:W-:Y:S01]  /*349b0*/  IADD3 R5, P2, R5, UR7, RZ ;  /* 0x0000000705057c10 */ /* 0x000fe2000ff5e0ff */
[----:B------:R-:W-:-:S02]  /*349c0*/  IMAD.MOV.U32 R213, RZ, RZ, R231 ;  /* 0x000000ffffd57224 */ /* 0x000fc400078e00e7 */
[----:B------:R-:W4:Y:S04]  /*349d0*/  LDL.LU R231, [R1+0xf24] ;  /* 0x000f240001e77983 */ /* 0x000f280000300800 */
        /* <DEDUP_REMOVED lines=254> */
[----:B--2---:R-:W-:Y:S02]  /*359c0*/  IADD3.X R5, R5, UR4, RZ, P3, !PT ;  /* 0x0000000405057c10 */ /* 0x004fe40009ffe4ff */
[----:B------:R-:W-:-:S03]  /*359d0*/  IADD3 R250, P3, R250, UR7, RZ ;  /* 0x00000007fafa7c10 */ /* 0x000fc6000ff7e0ff */
[----:B------:R-:W-:Y:S04]  /*359e0*/  STL [R1+0x100c], R5 ;  /* 0x00100c0501007387 */ /* 0x000fe80000100800 */
[----:B------:R0:W-:Y:S04]  /*359f0*/  STL [R1+0xfe0], R250 ;  /* 0x000fe0fa01007387 */ /* 0x0001e80000100800 */
[----:B0-----:R-:W2:Y:S04]  /*35a00*/  LDL.LU R250, [R1+0x1ae4] ;  /* 0x001ae40001fa7983 */ /* 0x001ea80000300800 */
[----:B------:R-:W3:Y:S02]  /*35a10*/  LDL.LU R5, [R1+0x1004] ;  /* 0x0010040001057983 */ /* 0x000ee40000300800 */
        /* <DEDUP_REMOVED lines=18> */
[----:B---3--:R-:W-:Y:S02]  /*35b40*/  IADD3.X R5, R5, UR4, RZ, P1, !PT ;  /* 0x0000000405057c10 */ /* 0x008fe40008ffe4ff */
[----:B------:R-:W-:-:S03]  /*35b50*/  IADD3 R0, P1, R0, UR7, RZ ;  /* 0x0000000700007c10 */ /* 0x000fc6000ff3e0ff */
[----:B------:R-:W-:Y:S04]  /*35b60*/  STL [R1+0xfec], R5 ;  /* 0x000fec0501007387 */ /* 0x000fe80000100800 */
[----:B------:R0:W-:Y:S04]  /*35b70*/  STL [R1+0xfc0], R0 ;  /* 0x000fc00001007387 */ /* 0x0001e80000100800 */
[----:B0-----:R-:W3:Y:S04]  /*35b80*/  LDL.LU R0, [R1+0x1ae0] ;  /* 0x001ae00001007983 */ /* 0x001ee80000300800 */
[----:B------:R-:W4:Y:S02]  /*35b90*/  LDL.LU R5, [R1+0xfe4] ;  /* 0x000fe40001057983 */ /* 0x000f240000300800 */
[----:B----4-:R-:W-:-:S05]  /*35ba0*/  IADD3.X R5, R5, UR4, RZ, P2, !PT ;  /* 0x0000000405057c10 */ /* 0x010fca00097fe4ff */
[----:B------:R0:W-:Y:S04]  /*35bb0*/  STL [R1+0xfe4], R5 ;  /* 0x000fe40501007387 */ /* 0x0001e80000100800 */
[----:B0-----:R-:W4:Y:S01]  /*35bc0*/  LDL.LU R5, [R1+0xfb8] ;  /* 0x000fb80001057983 */ /* 0x001f220000300800 */
[----:B------:R-:W-:Y:S02]  /*35bd0*/  IADD3.X R2, R2, UR4, RZ, P3, !PT ;  /* 0x0000000402027c10 */ /* 0x000fe40009ffe4ff */
[----:B----4-:R-:W-:-:S05]  /*35be0*/  IADD3 R5, P2, R5, UR7, RZ ;  /* 0x0000000705057c10 */ /* 0x010fca000ff5e0ff */
[----:B------:R-:W-:Y:S04]  /*35bf0*/  STL [R1+0xfb8], R5 ;  /* 0x000fb80501007387 */ /* 0x000fe80000100800 */
[----:B------:R0:W-:Y:S04]  /*35c00*/  STL [R1+0xfdc], R2 ;  /* 0x000fdc0201007387 */ /* 0x0001e80000100800 */
[----:B0-----:R-:W4:Y:S04]  /*35c10*/  LDL.LU R2, [R1+0x1adc] ;  /* 0x001adc0001027983 */ /* 0x001f280000300800 */
[----:B------:R-:W2:Y:S02]  /*35c20*/  LDL.LU R5, [R1+0xfb0] ;  /* 0x000fb00001057983 */ /* 0x000ea40000300800 */
        /* <DEDUP_REMOVED lines=17> */
[----:B0-----:R-:W3:Y:S01]  /*35d40*/  LDL.LU R5, [R1+0xf98] ;  /* 0x000f980001057983 */ /* 0x001ee20000300800 */
[----:B------:R-:W-:Y:S02]  /*35d50*/  IADD3.X R18, R18, UR4, RZ, P1, !PT ;  /* 0x0000000412127c10 */ /* 0x000fe40008ffe4ff */
[----:B---3--:R-:W-:-:S05]  /*35d60*/  IADD3 R5, P6, R5, UR7, RZ ;  /* 0x0000000705057c10 */ /* 0x008fca000ffde0ff */
[----:B------:R0:W-:Y:S04]  /*35d70*/  STL [R1+0xf98], R5 ;  /* 0x000f980501007387 */ /* 0x0001e80000100800 */
[----:B------:R-:W-:Y:S04]  /*35d80*/  STL [R1+0xfbc], R18 ;  /* 0x000fbc1201007387 */ /* 0x000fe80000100800 */
        /* <DEDUP_REMOVED lines=10> */
[----:B--2---:R-:W-:Y:S02]  /*35e30*/  IADD3.X R3, R3, UR4, RZ, P4, !PT ;  /* 0x0000000403037c10 */ /* 0x004fe4000a7fe4ff */
[----:B---3--:R-:W-:Y:S02]  /*35e40*/  IADD3.X R5, R5, UR4, RZ, P3, !PT ;  /* 0x0000000405057c10 */ /* 0x008fe40009ffe4ff */
[----:B------:R-:W-:-:S03]  /*35e50*/  IADD3 R188, P3, R188, UR7, RZ ;  /* 0x00000007bcbc7c10 */ /* 0x000fc6000ff7e0ff */
[----:B------:R-:W-:Y:S04]  /*35e60*/  STL [R1+0xfac], R5 ;  /* 0x000fac0501007387 */ /* 0x000fe80000100800 */
[----:B------:R-:W-:Y:S04]  /*35e70*/  STL [R1+0xf80], R188 ;  /* 0x000f80bc01007387 */ /* 0x000fe80000100800 */
[----:B------:R0:W-:Y:S04]  /*35e80*/  STL [R1+0xfa4], R3 ;  /* 0x000fa40301007387 */ /* 0x0001e80000100800 */
[----:B0-----:R-:W2:Y:S04]  /*35e90*/  LDL.LU R3, [R1+0x1ad4] ;  /* 0x001ad40001037983 */ /* 0x001ea80000300800 */
[----:B------:R-:W3:Y:S01]  /*35ea0*/  LDL.LU R5, [R1+0xf78] ;  /* 0x000f780001057983 */ /* 0x000ee20000300800 */
[----:B------:R-:W-:-:S02]  /*35eb0*/  IADD3.X R207, R207, UR4, RZ, P5, !PT ;  /* 0x00000004cfcf7c10 */ /* 0x000fc4000affe4ff */
[----:B---3--:R-:W-:-:S05]  /*35ec0*/  IADD3 R5, P4, R5, UR7, RZ ;  /* 0x0000000705057c10 */ /* 0x008fca000ff9e0ff */
[----:B------:R-:W-:Y:S04]  /*35ed0*/  STL [R1+0xf78], R5 ;  /* 0x000f780501007387 */ /* 0x000fe80000100800 */
[----:B------:R0:W-:Y:S04]  /*35ee0*/  STL [R1+0xf9c], R207 ;  /* 0x000f9ccf01007387 */ /* 0x0001e80000100800 */
[----:B0-----:R-:W3:Y:S02]  /*35ef0*/  LDL.LU R207, [R1+0xf70] ;  /* 0x000f700001cf7983 */ /* 0x001ee40000300800 */
[----:B---3--:R-:W-:-:S05]  /*35f00*/  IADD3 R207, P5, R207, UR7, RZ ;  /* 0x00000007cfcf7c10 */ /* 0x008fca000ffbe0ff */
[----:B------:R0:W-:Y:S04]  /*35f10*/  STL [R1+0xf70], R207 ;  /* 0x000f70cf01007387 */ /* 0x0001e80000100800 */
[----:B0-----:R-:W3:Y:S01]  /*35f20*/  LDL.LU R207, [R1+0xf94] ;  /* 0x000f940001cf7983 */ /* 0x001ee20000300800 */
[----:B------:R-:W-:Y:S01]  /*35f30*/  WARPGROUP.ARRIVE ;  /* 0x00000000000079c5 */ /* 0x000fe20000000000 */
[----:B------:R-:W-:Y:S01]  /*35f40*/  UMOV UR36, UR20 ;  /* 0x0000001400247c82 */ /* 0x000fe20008000000 */
[----:B------:R-:W-:-:S04]  /*35f50*/  UMOV UR37, UR21 ;  /* 0x0000001500257c82 */ /* 0x000fc80008000000 */
[----:B------:R-:W-:Y:S01]  /*35f60*/  QGMMA.64x256x32.F32.E4M3.E4M3 R24, gdesc[UR36], R24, gsb0 ;  /* 0x03e00000241879f3 */ /* 0x000fe20008000818 */
[----:B------:R-:W-:Y:S01]  /*35f70*/  UMOV UR40, UR24 ;  /* 0x0000001800287c82 */ /* 0x000fe20008000000 */
[----:B------:R-:W-:Y:S01]  /*35f80*/  UMOV UR41, UR25 ;  /* 0x0000001900297c82 */ /* 0x000fe20008000000 */
[----:B------:R-:W-:Y:S01]  /*35f90*/  UMOV UR42, UR34 ;  /* 0x00000022002a7c82 */ /* 0x000fe20008000000 */
[----:B------:R-:W-:Y:S01]  /*35fa0*/  UMOV UR43, UR35 ;  /* 0x00000023002b7c82 */ /* 0x000fe20008000000 */
[----:B---3--:R-:W-:Y:S02]  /*35fb0*/  IADD3.X R207, R207, UR4, RZ, P6, !PT ;  /* 0x00000004cfcf7c10 */ /* 0x008fe4000b7fe4ff */
[----:B------:R-:W-:-:S03]  /*35fc0*/  IADD3 R0, P6, R0, UR7, RZ ;  /* 0x0000000700007c10 */ /* 0x000fc6000ffde0ff */
[----:B------:R-:W-:Y:S04]  /*35fd0*/  STL [R1+0xf94], R207 ;  /* 0x000f94cf01007387 */ /* 0x000fe80000100800 */
[----:B------:R0:W-:Y:S04]  /*35fe0*/  STL [R1+0xf68], R0 ;  /* 0x000f680001007387 */ /* 0x0001e80000100800 */
[----:B0-----:R-:W3:Y:S01]  /*35ff0*/  LDL.LU R0, [R1+0x1ad0] ;  /* 0x001ad00001007983 */ /* 0x001ee20000300800 */
[----:B------:R-:W-:Y:S02]  /*36000*/  WARPGROUP.DEPBAR.LE gsb0, 0x0 ;  /* 0x00008000000079c5 */ /* 0x000fe40000010000 */
[----:B------:R-:W-:-:S07]  /*36010*/  WARPGROUP.ARRIVE ;  /* 0x00000000000079c5 */ /* 0x000fce0000000000 */
[----:B------:R-:W-:Y:S01]  /*36020*/  QGMMA.64x256x32.F32.E4M3.E4M3 R24, gdesc[UR40], R24, gsb0 ;  /* 0x03e00000281879f3 */ /* 0x000fe20008000818 */
[----:B--2---:R-:W-:Y:S02]  /*36030*/  IADD3.X R3, R3, UR4, RZ, P1, !PT ;  /* 0x0000000403037c10 */ /* 0x004fe40008ffe4ff */
[----:B------:R-:W-:Y:S02]  /*36040*/  IADD3 R208, P1, R208, UR7, RZ ;  /* 0x00000007d0d07c10 */ /* 0x000fe4000ff3e0ff */
[----:B----4-:R-:W-:Y:S02]  /*36050*/  IADD3.X R2, R2, UR4, RZ, P2, !PT ;  /* 0x0000000402027c10 */ /* 0x010fe400097fe4ff */
[----:B------:R-:W-:Y:S01]  /*36060*/  IADD3.X R209, R209, UR4, RZ, P3, !PT ;  /* 0x00000004d1d17c10 */ /* 0x000fe20009ffe4ff */
[----:B------:R0:W-:Y:S01]  /*36070*/  STL [R1+0xf8c], R3 ;  /* 0x000f8c0301007387 */ /* 0x0001e20000100800 */
[----:B------:R-:W-:Y:S02]  /*36080*/  IADD3 R210, P3, R210, UR7, RZ ;  /* 0x00000007d2d27c10 */ /* 0x000fe4000ff7e0ff */
[----:B------:R-:W-:-:S02]  /*36090*/  IADD3.X R211, R211, UR4, RZ, P4, !PT ;  /* 0x00000004d3d37c10 */ /* 0x000fc4000a7fe4ff */
[----:B------:R-:W-:Y:S02]  /*360a0*/  IADD3 R212, P4, R212, UR7, RZ ;  /* 0x00000007d4d47c10 */ /* 0x000fe4000ff9e0ff */
[----:B------:R-:W-:Y:S01]  /*360b0*/  IADD3.X R213, R213, UR4, RZ, P5, !PT ;  /* 0x00000004d5d57c10 */ /* 0x000fe2000affe4ff */
[----:B0-----:R0:W5:Y:S04]  /*360c0*/  LDL.LU R3, [R1+0x1acc] ;  /* 0x001acc0001037983 */ /* 0x0011680000300800 */
[----:B------:R-:W-:Y:S04]  /*360d0*/  STL [R1+0xf60], R208 ;  /* 0x000f60d001007387 */ /* 0x000fe80000100800 */
[----:B------:R1:W-:Y:S01]  /*360e0*/  STL [R1+0xf84], R2 ;  /* 0x000f840201007387 */ /* 0x0003e20000100800 */
[----:B------:R-:W-:-:S02]  /*360f0*/  IADD3 R214, P5, R214, UR7, RZ ;  /* 0x00000007d6d67c10 */ /* 0x000fc4000ffbe0ff */
[----:B------:R-:W-:Y:S02]  /*36100*/  IADD3.X R215, R215, UR4, RZ, P6, !PT ;  /* 0x00000004d7d77c10 */ /* 0x000fe4000b7fe4ff */
[----:B------:R-:W-:Y:S02]  /*36110*/  IADD3 R216, P6, R216, UR7, RZ ;  /* 0x00000007d8d87c10 */ /* 0x000fe4000ffde0ff */
[----:B------:R-:W-:Y:S01]  /*36120*/  IADD3.X R217, R217, UR4, RZ, P1, !PT ;  /* 0x00000004d9d97c10 */ /* 0x000fe20008ffe4ff */
[----:B-1----:R0:W5:Y:S01]  /*36130*/  LDL.LU R2, [R1+0x1ac8] ;  /* 0x001ac80001027983 */ /* 0x0021620000300800 */
[----:B------:R-:W-:Y:S02]  /*36140*/  IADD3 R218, P1, R218, UR7, RZ ;  /* 0x00000007dada7c10 */ /* 0x000fe4000ff3e0ff */
[----:B------:R-:W-:Y:S02]  /*36150*/  IADD3.X R221, R221, UR4, RZ, P3, !PT ;  /* 0x00000004dddd7c10 */ /* 0x000fe40009ffe4ff */
[----:B------:R-:W-:-:S02]  /*36160*/  IADD3 R222, P3, R222, UR7, RZ ;  /* 0x00000007dede7c10 */ /* 0x000fc4000ff7e0ff */
[----:B------:R-:W-:Y:S02]  /*36170*/  IADD3.X R223, R223, UR4, RZ, P4, !PT ;  /* 0x00000004dfdf7c10 */ /* 0x000fe4000a7fe4ff */
[----:B------:R-:W-:Y:S02]  /*36180*/  IADD3 R224, P4, R224, UR7, RZ ;  /* 0x00000007e0e07c10 */ /* 0x000fe4000ff9e0ff */
[----:B------:R-:W-:Y:S02]  /*36190*/  IADD3.X R225, R225, UR4, RZ, P5, !PT ;  /* 0x00000004e1e17c10 */ /* 0x000fe4000affe4ff */
        /* <DEDUP_REMOVED lines=12> */
[----:B------:R-:W-:Y:S01]  /*36260*/  IADD3 R240, P6, R240, UR7, RZ ;  /* 0x00000007f0f07c10 */ /* 0x000fe2000ffde0ff */
[----:B------:R-:W1:Y:S01]  /*36270*/  S2R R18, SR_TID.X ;  /* 0x0000000000127919 */ /* 0x000e620000002100 */
[----:B------:R-:W-:Y:S02]  /*36280*/  IADD3.X R241, R241, UR4, RZ, P1, !PT ;  /* 0x00000004f1f17c10 */ /* 0x000fe40008ffe4ff */
[----:B------:R-:W-:Y:S01]  /*36290*/  IADD3 R242, P1, R242, UR7, RZ ;  /* 0x00000007f2f27c10 */ /* 0x000fe2000ff3e0ff */
[----:B------:R-:W2:Y:S01]  /*362a0*/  S2R R188, SR_TID.X ;  /* 0x0000000000bc7919 */ /* 0x000ea20000002100 */
[----:B------:R-:W-:-:S02]  /*362b0*/  IADD3.X R245, R245, UR4, RZ, P3, !PT ;  /* 0x00000004f5f57c10 */ /* 0x000fc40009ffe4ff */
[----:B------:R-:W-:Y:S02]  /*362c0*/  IADD3 R246, P3, R246, UR7, RZ ;  /* 0x00000007f6f67c10 */ /* 0x000fe4000ff7e0ff */
[----:B------:R-:W-:Y:S02]  /*362d0*/  IADD3.X R247, R247, UR4, RZ, P4, !PT ;  /* 0x00000004f7f77c10 */ /* 0x000fe4000a7fe4ff */
[----:B------:R-:W-:Y:S02]  /*362e0*/  IADD3.X R248, R248, UR4, RZ, P5, !PT ;  /* 0x00000004f8f87c10 */ /* 0x000fe4000affe4ff */
[----:B------:R-:W-:Y:S02]  /*362f0*/  IADD3.X R251, R251, UR4, RZ, P6, !PT ;  /* 0x00000004fbfb7c10 */ /* 0x000fe4000b7fe4ff */
[----:B------:R-:W-:Y:S02]  /*36300*/  IADD3.X R249, R249, UR4, RZ, P3, !PT ;  /* 0x00000004f9f97c10 */ /* 0x000fe40009ffe4ff */
[----:B------:R-:W-:-:S02]  /*36310*/  IADD3.X R252, R252, UR4, RZ, P1, !PT ;  /* 0x00000004fcfc7c10 */ /* 0x000fc40008ffe4ff */
[----:B-1----:R-:W-:Y:S02]  /*36320*/  LOP3.LUT R18, R18, 0x7f, RZ, 0xc0, !PT ;  /* 0x0000007f12127812 */ /* 0x002fe400078ec0ff */
[----:B--2---:R-:W-:Y:S02]  /*36330*/  LOP3.LUT R188, R188, 0x7f, RZ, 0xc0, !PT ;  /* 0x0000007fbcbc7812 */ /* 0x004fe400078ec0ff */
[----:B------:R-:W-:Y:S02]  /*36340*/  LOP3.LUT R18, R18, 0x10, RZ, 0x3c, !PT ;  /* 0x0000001012127812 */ /* 0x000fe400078e3cff */
[----:B---3--:R-:W-:-:S05]  /*36350*/  IADD3 R0, P2, R0, UR7, RZ ;  /* 0x0000000700007c10 */ /* 0x008fca000ff5e0ff */
[----:B------:R1:W-:Y:S01]  /*36360*/  STL [R1+0xf58], R0 ;  /* 0x000f580001007387 */ /* 0x0003e20000100800 */
[----:B------:R-:W-:Y:S02]  /*36370*/  IADD3.X R219, R219, UR4, RZ, P2, !PT ;  /* 0x00000004dbdb7c10 */ /* 0x000fe400097fe4ff */
[----:B------:R-:W-:Y:S01]  /*36380*/  IADD3 R220, P2, R220, UR7, RZ ;  /* 0x00000007dcdc7c10 */ /* 0x000fe2000ff5e0ff */
[----:B-1----:R0:W5:Y:S04]  /*36390*/  LDL.LU R0, [R1+0x1ac4] ;  /* 0x001ac40001007983 */ /* 0x0021680000300800 */
[----:B------:R0:W-:Y:S04]  /*363a0*/  STL [R1+0xf7c], R209 ;  /* 0x000f7cd101007387 */ /* 0x0001e80000100800 */
        /* <DEDUP_REMOVED lines=16> */
[----:B------:R0:W-:Y:S01]  /*364b0*/  STL [R1+0xf10], R226 ;  /* 0x000f10e201007387 */ /* 0x0001e20000100800 */
[----:B------:R-:W-:-:S03]  /*364c0*/  IADD3.X R231, R231, UR4, RZ, P2, !PT ;  /* 0x00000004e7e77c10 */ /* 0x000fc600097fe4ff */
[----:B------:R0:W-:Y:S01]  /*364d0*/  STL [R1+0xf34], R227 ;  /* 0x000f34e301007387 */ /* 0x0001e20000100800 */
[----:B------:R-:W-:-:S03]  /*364e0*/  IADD3 R232, P2, R232, UR7, RZ ;  /* 0x00000007e8e87c10 */ /* 0x000fc6000ff5e0ff */
        /* <DEDUP_REMOVED lines=23> */
[----:B------:R0:W-:Y:S04]  /*36660*/  STL [R1+0xedc], R248 ;  /* 0x000edcf801007387 */ /* 0x0001e80000100800 */
[----:B------:R0:W-:Y:S04]  /*36670*/  STL [R1+0xed4], R251 ;  /* 0x000ed4fb01007387 */ /* 0x0001e80000100800 */
[----:B------:R0:W-:Y:S04]  /*36680*/  STL [R1+0xebc], R249 ;  /* 0x000ebcf901007387 */ /* 0x0001e80000100800 */
[----:B------:R0:W-:Y:S04]  /*36690*/  STL [R1+0xecc], R252 ;  /* 0x000eccfc01007387 */ /* 0x0001e80000100800 */
[----:B------:R0:W-:Y:S01]  /*366a0*/  STL [R1+0xec4], R250 ;  /* 0x000ec4fa01007387 */ /* 0x0001e20000100800 */
[----:B------:R-:W-:-:S02]  /*366b0*/  WARPGROUP.DEPBAR.LE gsb0, 0x0 ;  /* 0x00008000000079c5 */ /* 0x000fc40000010000 */
[----:B------:R-:W-:Y:S05]  /*366c0*/  @P0 BRA `(.L_x_2) ;  /* 0xfffffe6000780947 */ /* 0x000fea000383ffff */
.L_x_1:
[----:B------:R-:W2:Y:S01]  /*366d0*/  LDL.LU R167, [R1+0xc28] ;  /* 0x000c280001a77983 */ /* 0x000ea20000300800 */
[----:B------:R-:W-:Y:S01]  /*366e0*/  ULDC.64 UR6, c[0x0][0x228] ;  /* 0x00008a0000067ab9 */ /* 0x000fe20000000a00 */
[----:B------:R-:W-:Y:S01]  /*366f0*/  ULDC.64 UR8, c[0x0][0x228] ;  /* 0x00008a0000087ab9 */ /* 0x000fe20000000a00 */
[----:B------:R-:W-:Y:S01]  /*36700*/  ULDC.64 UR10, c[0x0][0x220] ;  /* 0x00008800000a7ab9 */ /* 0x000fe20000000a00 */
[----:B------:R-:W3:Y:S01]  /*36710*/  LDL.LU R166, [R1+0xc2c] ;  /* 0x000c2c0001a67983 */ /* 0x000ee20000300800 */
[----:B------:R-:W-:Y:S01]  /*36720*/  ULDC.64 UR12, c[0x0][0x228] ;  /* 0x00008a00000c7ab9 */ /* 0x000fe20000000a00 */
[----:B------:R-:W-:Y:S01]  /*36730*/  MOV R13, UR46 ;  /* 0x0000002e000d7c02 */ /* 0x000fe20008000f00 */
[----:B------:R-:W-:Y:S01]  /*36740*/  ULDC.64 UR14, c[0x0][0x228] ;  /* 0x00008a00000e7ab9 */ /* 0x000fe20000000a00 */
[----:B------:R-:W4:Y:S01]  /*36750*/  LDL.LU R165, [R1+0xc30] ;  /* 0x000c300001a57983 */ /* 0x000f220000300800 */
[----:B------:R-:W-:Y:S01]  /*36760*/  MOV R12, UR45 ;  /* 0x0000002d000c7c02 */ /* 0x000fe20008000f00 */
[----:B------:R-:W-:Y:S01]  /*36770*/  ULDC.64 UR16, c[0x0][0x228] ;  /* 0x00008a0000107ab9 */ /* 0x000fe20000000a00 */
[----:B------:R-:W-:Y:S01]  /*36780*/  MOV R188, UR44 ;  /* 0x0000002c00bc7c02 */ /* 0x000fe20008000f00 */
[----:B------:R-:W4:Y:S01]  /*36790*/  LDL.LU R164, [R1+0xc34] ;  /* 0x000c340001a47983 */ /* 0x000f220000300800 */
[----:B0-----:R-:W-:Y:S01]  /*367a0*/  LOP3.LUT R250, R250, 0xfffffdff, RZ, 0xc0, !PT ;  /* 0xfffffdfffafa7812 */ /* 0x001fe200078ec0ff */
[----:B------:R-:W-:Y:S01]  /*367b0*/  ULDC.64 UR34, c[0x0][0x228] ;  /* 0x00008a0000227ab9 */ /* 0x000fe20000000a00 */
[----:B------:R-:W-:Y:S01]  /*367c0*/  ULDC.64 UR26, c[0x0][0x228] ;  /* 0x00008a00001a7ab9 */ /* 0x000fe20000000a00 */
[----:B------:R-:W4:Y:S01]  /*367d0*/  LDL.LU R163, [R1+0xc38] ;  /* 0x000c380001a37983 */ /* 0x000f220000300800 */
[C---:B-----5:R-:W-:Y:S01]  /*367e0*/  VIADD R184, R0.reuse, 0x13c ;  /* 0x0000013c00b87836 */ /* 0x060fe20000000000 */
[----:B------:R-:W-:Y:S01]  /*367f0*/  ULDC.64 UR20, c[0x0][0x228] ;  /* 0x00008a0000147ab9 */ /* 0x000fe20000000a00 */
[C---:B------:R-:W-:Y:S01]  /*36800*/  VIADD R183, R0.reuse, 0x13a ;  /* 0x0000013a00b77836 */ /* 0x040fe20000000000 */
[----:B------:R-:W4:Y:S01]  /*36810*/  LDL.LU R162, [R1+0xc3c] ;  /* 0x000c3c0001a27983 */ /* 0x000f220000300800 */
[C---:B------:R-:W-:Y:S01]  /*36820*/  VIADD R182, R0.reuse, 0x138 ;  /* 0x0000013800b67836 */ /* 0x040fe20000000000 */
        /* <DEDUP_REMOVED lines=11> */
[----:B------:R-:W-:Y:S01]  /*368e0*/  ULDC.64 UR18, c[0x0][0x228] ;  /* 0x00008a0000127ab9 */ /* 0x000fe20000000a00 */
[C---:B------:R-:W-:Y:S01]  /*368f0*/  VIADD R176, R0.reuse, 0x12c ;  /* 0x0000012c00b07836 */ /* 0x040fe20000000000 */
[----:B------:R-:W-:Y:S01]  /*36900*/  ULDC.64 UR22, c[0x0][0x228] ;  /* 0x00008a0000167ab9 */ /* 0x000fe20000000a00 */
[----:B------:R-:W4:Y:S01]  /*36910*/  LDL.LU R158, [R1+0xc4c] ;  /* 0x000c4c00019e7983 */ /* 0x000f220000300800 */
[----:B------:R-:W-:Y:S01]  /*36920*/  VIADD R175, R0, 0x12a ;  /* 0x0000012a00af7836 */ /* 0x000fe20000000000 */
[----:B------:R-:W-:-:S02]  /*36930*/  ULDC.64 UR28, c[0x0][0x228] ;  /* 0x00008a00001c7ab9 */ /* 0x000fc40000000a00 */
        /* <DEDUP_REMOVED lines=18> */
[----:B-1----:R-:W4:Y:S01]  /*36a60*/  LDL.LU R4, [R1+0xc24] ;  /* 0x000c240001047983 */ /* 0x002f220000300800 */
[----:B------:R-:W-:Y:S01]  /*36a70*/  UMOV UR4, UR7 ;  /* 0x0000000700047c82 */ /* 0x000fe20008000000 */
[----:B------:R-:W-:Y:S01]  /*36a80*/  UMOV UR60, UR6 ;  /* 0x00000006003c7c82 */ /* 0x000fe20008000000 */
[----:B------:R-:W-:Y:S01]  /*36a90*/  ULDC.64 UR6, c[0x0][0x228] ;  /* 0x00008a0000067ab9 */ /* 0x000fe20000000a00 */
[----:B------:R-:W-:Y:S01]  /*36aa0*/  STL [R1+0x1be0], R137 ;  /* 0x001be08901007387 */ /* 0x000fe20000100800 */
[----:B------:R-:W-:Y:S01]  /*36ab0*/  LOP3.LUT R236, R236, 0x7fffffff, RZ, 0xc0, !PT ;  /* 0x7fffffffecec7812 */ /* 0x000fe200078ec0ff */
[----:B------:R-:W-:Y:S01]  /*36ac0*/  UMOV UR48, UR17 ;  /* 0x0000001100307c82 */ /* 0x000fe20008000000 */
[----:B------:R-:W-:Y:S01]  /*36ad0*/  LOP3.LUT R235, R235, 0x7fffffff, RZ, 0xc0, !PT ;  /* 0x7fffffffebeb7812 */ /* 0x000fe200078ec0ff */
[----:B------:R-:W-:Y:S01]  /*36ae0*/  STL [R1+0x1bdc], R138 ;  /* 0x001bdc8a01007387 */ /* 0x000fe20000100800 */
[----:B------:R-:W-:Y:S01]  /*36af0*/  VIADD R174, R0, 0x128 ;  /* 0x0000012800ae7836 */ /* 0x000fe20000000000 */
[----:B------:R-:W-:Y:S01]  /*36b00*/  LOP3.LUT R234, R234, 0x7fffffff, RZ, 0xc0, !PT ;  /* 0x7fffffffeaea7812 */ /* 0x000fe200078ec0ff */
[C---:B------:R-:W-:Y:S01]  /*36b10*/  VIADD R173, R0.reuse, 0x126 ;  /* 0x0000012600ad7836 */ /* 0x040fe20000000000 */
[----:B------:R-:W-:Y:S01]  /*36b20*/  STL [R1+0x1bd8], R139 ;  /* 0x001bd88b01007387 */ /* 0x000fe20000100800 */
[C---:B------:R-:W-:Y:S01]  /*36b30*/  VIADD R172, R0.reuse, 0x124 ;  /* 0x0000012400ac7836 */ /* 0x040fe20000000000 */
[----:B------:R-:W-:Y:S01]  /*36b40*/  MOV R185, UR60 ;  /* 0x0000003c00b97c02 */ /* 0x000fe20008000f00 */
[C---:B------:R-:W-:Y:S01]  /*36b50*/  VIADD R171, R0.reuse, 0x122 ;  /* 0x0000012200ab7836 */ /* 0x040fe20000000000 */
[----:B------:R-:W-:Y:S01]  /*36b60*/  STL [R1+0x1bd4], R140 ;  /* 0x001bd48c01007387 */ /* 0x000fe20000100800 */
[C---:B------:R-:W-:Y:S01]  /*36b70*/  VIADD R170, R0.reuse, 0x120 ;  /* 0x0000012000aa7836 */ /* 0x040fe20000000000 */
[----:B------:R-:W-:Y:S01]  /*36b80*/  LOP3.LUT R233, R233, 0xbfffffff, RZ, 0xc0, !PT ;  /* 0xbfffffffe9e97812 */ /* 0x000fe200078ec0ff */
[C---:B------:R-:W-:Y:S01]  /*36b90*/  VIADD R169, R0.reuse, 0x11e ;  /* 0x0000011e00a97836 */ /* 0x040fe20000000000 */
[----:B------:R-:W-:Y:S01]  /*36ba0*/  STL [R1+0x1bd0], R141 ;  /* 0x001bd08d01007387 */ /* 0x000fe20000100800 */
[----:B------:R-:W-:Y:S01]  /*36bb0*/  VIADD R168, R0, 0x11c ;  /* 0x0000011c00a87836 */ /* 0x000fe20000000000 */
[----:B------:R-:W-:Y:S01]  /*36bc0*/  LOP3.LUT R232, R232, 0xbfffffff, RZ, 0xc0, !PT ;  /* 0xbfffffffe8e87812 */ /* 0x000fe200078ec0ff */
[C---:B------:R-:W-:Y:S01]  /*36bd0*/  VIADD R18, R0.reuse, 0xf0 ;  /* 0x000000f000127836 */ /* 0x040fe20000000000 */
[----:B------:R-:W-:Y:S01]  /*36be0*/  STL [R1+0x1bcc], R143 ;  /* 0x001bcc8f01007387 */ /* 0x000fe20000100800 */
[----:B------:R-:W-:Y:S01]  /*36bf0*/  LOP3.LUT R231, R231, 0xbfffffff, RZ, 0xc0, !PT ;  /* 0xbfffffffe7e77812 */ /* 0x000fe200078ec0ff */
[----:B------:R-:W-:Y:S01]  /*36c00*/  VIADD R17, R0, 0xee ;  /* 0x000000ee00117836 */ /* 0x000fe20000000000 */
[----:B------:R-:W-:Y:S01]  /*36c10*/  LOP3.LUT R230, R230, 0xbfffffff, RZ, 0xc0, !PT ;  /* 0xbfffffffe6e67812 */ /* 0x000fe200078ec0ff */
[----:B------:R-:W-:Y:S01]  /*36c20*/  STL [R1+0x1bc8], R142 ;  /* 0x001bc88e01007387 */ /* 0x000fe20000100800 */
[C---:B------:R-:W-:Y:S01]  /*36c30*/  VIADD R16, R0.reuse, 0xec ;  /* 0x000000ec00107836 */ /* 0x040fe20000000000 */
[----:B------:R-:W-:Y:S01]  /*36c40*/  LOP3.LUT R229, R229, 0xbfffffff, RZ, 0xc0, !PT ;  /* 0xbfffffffe5e57812 */ /* 0x000fe200078ec0ff */
[C---:B------:R-:W-:Y:S01]  /*36c50*/  VIADD R15, R0.reuse, 0xea ;  /* 0x000000ea000f7836 */ /* 0x040fe20000000000 */
[----:B------:R-:W-:Y:S01]  /*36c60*/  STL [R1+0x1bc4], R144 ;  /* 0x001bc49001007387 */ /* 0x000fe20000100800 */
[----:B------:R-:W-:Y:S01]  /*36c70*/  VIADD R14, R0, 0xe8 ;  /* 0x000000e8000e7836 */ /* 0x000fe20000000000 */
[----:B------:R-:W-:-:S02]  /*36c80*/  LOP3.LUT R228, R228, 0xffbfffff, RZ, 0xc0, !PT ;  /* 0xffbfffffe4e47812 */ /* 0x000fc400078ec0ff */
[----:B------:R-:W-:Y:S04]  /*36c90*/  STL [R1+0x1bc0], R145 ;  /* 0x001bc09101007387 */ /* 0x000fe80000100800 */
[----:B------:R-:W-:Y:S04]  /*36ca0*/  STL [R1+0x1bbc], R147 ;  /* 0x001bbc9301007387 */ /* 0x000fe80000100800 */
[----:B------:R-:W-:Y:S04]  /*36cb0*/  STL [R1+0x1bb8], R146 ;  /* 0x001bb89201007387 */ /* 0x000fe80000100800 */
[----:B------:R-:W-:Y:S04]  /*36cc0*/  STL [R1+0x1bb4], R148 ;  /* 0x001bb49401007387 */ /* 0x000fe80000100800 */
[----:B------:R-:W-:Y:S04]  /*36cd0*/  STL [R1+0x1bb0], R149 ;  /* 0x001bb09501007387 */ /* 0x000fe80000100800 */
[----:B------:R-:W-:Y:S04]  /*36ce0*/  STL [R1+0x1bac], R151 ;  /* 0x001bac9701007387 */ /* 0x000fe80000100800 */
[----:B------:R-:W-:Y:S04]  /*36cf0*/  STL [R1+0x1ba8], R150 ;  /* 0x001ba89601007387 */ /* 0x000fe80000100800 */
[----:B------:R0:W-:Y:S04]  /*36d00*/  STL [R1+0xeec], R13 ;  /* 0x000eec0d01007387 */ /* 0x0001e80000100800 */
[----:B------:R1:W-:Y:S04]  /*36d10*/  STL [R1+0xef0], R12 ;  /* 0x000ef00c01007387 */ /* 0x0003e80000100800 */
[----:B------:R-:W-:Y:S01]  /*36d20*/  STL [R1+0x1ac8], R188 ;  /* 0x001ac8bc01007387 */ /* 0x000fe20000100800 */
[----:B0-----:R-:W-:-:S02]  /*36d30*/  VIADD R13, R0, 0xe6 ;  /* 0x000000e6000d7836 */ /* 0x001fc40000000000 */
[C---:B-1----:R-:W-:Y:S02]  /*36d40*/  VIADD R12, R0.reuse, 0xe4 ;  /* 0x000000e4000c7836 */ /* 0x042fe40000000000 */
[----:B--2---:R-:W-:Y:S02]  /*36d50*/  IMAD.MOV.U32 R218, RZ, RZ, R167 ;  /* 0x000000ffffda7224 */ /* 0x004fe400078e00a7 */
[C---:B------:R-:W-:Y:S02]  /*36d60*/  VIADD R167, R0.reuse, 0x11a ;  /* 0x0000011a00a77836 */ /* 0x040fe40000000000 */
[----:B---3--:R-:W-:Y:S02]  /*36d70*/  IMAD.MOV.U32 R217, RZ, RZ, R166 ;  /* 0x000000ffffd97224 */ /* 0x008fe400078e00a6 */
[----:B------:R-:W-:Y:S02]  /*36d80*/  VIADD R166, R0, 0x118 ;  /* 0x0000011800a67836 */ /* 0x000fe40000000000 */
[----:B----4-:R-:W-:-:S02]  /*36d90*/  IMAD.MOV.U32 R216, RZ, RZ, R165 ;  /* 0x000000ffffd87224 */ /* 0x010fc400078e00a5 */
[C---:B------:R-:W-:Y:S02]  /*36da0*/  VIADD R165, R0.reuse, 0x116 ;  /* 0x0000011600a57836 */ /* 0x040fe40000000000 */
[----:B------:R-:W-:Y:S02]  /*36db0*/  IMAD.MOV.U32 R215, RZ, RZ, R164 ;  /* 0x000000ffffd77224 */ /* 0x000fe400078e00a4 */
[C---:B------:R-:W-:Y:S02]  /*36dc0*/  VIADD R164, R0.reuse, 0x114 ;  /* 0x0000011400a47836 */ /* 0x040fe40000000000 */
[----:B------:R-:W-:Y:S02]  /*36dd0*/  IMAD.MOV.U32 R214, RZ, RZ, R163 ;  /* 0x000000ffffd67224 */ /* 0x000fe400078e00a3 */
[----:B------:R-:W-:Y:S02]  /*36de0*/  VIADD R163, R0, 0x112 ;  /* 0x0000011200a37836 */ /* 0x000fe40000000000 */
[----:B------:R-:W-:-:S02]  /*36df0*/  IMAD.MOV.U32 R213, RZ, RZ, R162 ;  /* 0x000000ffffd57224 */ /* 0x000fc400078e00a2 */
        /* <DEDUP_REMOVED lines=38> */
[----:B------:R-:W-:Y:S02]  /*37060*/  VIADD R8, R0, 0xdc ;  /* 0x000000dc00087836 */ /* 0x000fe40000000000 */
[----:B------:R-:W-:Y:S02]  /*37070*/  IMAD.MOV.U32 R222, RZ, RZ, R7 ;  /* 0x000000ffffde7224 */ /* 0x000fe400078e0007 */
[----:B------:R-:W-:Y:S02]  /*37080*/  IMAD.MOV.U32 R221, RZ, RZ, R6 ;  /* 0x000000ffffdd7224 */ /* 0x000fe400078e0006 */
[----:B------:R-:W0:Y:S01]  /*37090*/  LDC R6, c[0x0][0x244] ;  /* 0x00009100ff067b82 */ /* 0x000e220000000800 */
[----:B------:R-:W-:-:S02]  /*370a0*/  IMAD.MOV.U32 R223, RZ, RZ, R222 ;  /* 0x000000ffffdf7224 */ /* 0x000fc400078e00de */
[----:B------:R-:W-:Y:S02]  /*370b0*/  IMAD.MOV.U32 R220, RZ, RZ, R5 ;  /* 0x000000ffffdc7224 */ /* 0x000fe400078e0005 */
[C---:B------:R-:W-:Y:S02]  /*370c0*/  VIADD R5, R0.reuse, 0x140 ;  /* 0x0000014000057836 */ /* 0x040fe40000000000 */
[----:B------:R-:W-:Y:S02]  /*370d0*/  IMAD.MOV.U32 R219, RZ, RZ, R4 ;  /* 0x000000ffffdb7224 */ /* 0x000fe400078e0004 */
[C---:B------:R-:W-:Y:S01]  /*370e0*/  VIADD R4, R0.reuse, 0x13f ;  /* 0x0000013f00047836 */ /* 0x040fe20000000000 */
[----:B------:R-:W-:Y:S01]  /*370f0*/  ISETP.GE.AND P5, PT, R5, UR4, PT ;  /* 0x0000000405007c0c */ /* 0x000fe2000bfa6270 */
[----:B------:R-:W-:Y:S01]  /*37100*/  ULDC UR4, c[0x0][0x244] ;  /* 0x0000910000047ab9 */ /* 0x000fe20000000800 */
[----:B------:R-:W-:Y:S02]  /*37110*/  VIADD R5, R0, 0x13e ;  /* 0x0000013e00057836 */ /* 0x000fe40000000000 */
[----:B------:R-:W-:Y:S01]  /*37120*/  IMAD R7, R2, UR4, RZ ;  /* 0x0000000402077c24 */ /* 0x000fe2000f8e02ff */
[----:B------:R-:W-:Y:S01]  /*37130*/  ISETP.GE.AND P3, PT, R4, UR7, PT ;  /* 0x0000000704007c0c */ /* 0x000fe2000bf66270 */
[----:B------:R-:W-:Y:S01]  /*37140*/  VIADD R4, R0, 0x13d ;  /* 0x0000013d00047836 */ /* 0x000fe20000000000 */
[----:B------:R-:W-:Y:S01]  /*37150*/  ISETP.GE.AND P1, PT, R5, UR9, PT ;  /* 0x0000000905007c0c */ /* 0x000fe2000bf26270 */
[----:B------:R-:W-:Y:S01]  /*37160*/  ULDC.64 UR4, c[0x0][0x220] ;  /* 0x0000880000047ab9 */ /* 0x000fe20000000a00 */
[----:B------:R-:W-:Y:S01]  /*37170*/  ISETP.LT.AND P6, PT, R3, UR6, !P5 ;  /* 0x0000000603007c0c */ /* 0x000fe2000efc1270 */
[----:B------:R-:W-:Y:S01]  /*37180*/  ULDC UR6, c[0x0][0x248] ;  /* 0x0000920000067ab9 */ /* 0x000fe20000000800 */
[----:B------:R-:W-:Y:S01]  /*37190*/  ISETP.GE.AND P0, PT, R4, UR13, PT ;  /* 0x0000000d04007c0c */ /* 0x000fe2000bf06270 */
[----:B------:R-:W-:Y:S01]  /*371a0*/  UMOV UR7, UR16 ;  /* 0x0000001000077c82 */ /* 0x000fe20008000000 */
[C---:B------:R-:W-:Y:S01]  /*371b0*/  IADD3 R4, P4, R7.reuse, UR4, RZ ;  /* 0x0000000407047c10 */ /* 0x040fe2000ff9e0ff */
[----:B0-----:R-:W-:Y:S01]  /*371c0*/  IMAD R6, R6, 0x80, R7 ;  /* 0x0000008006067824 */ /* 0x001fe200078e0207 */
[----:B------:R-:W-:Y:S01]  /*371d0*/  ULDC UR4, c[0x0][0x248] ;  /* 0x0000920000047ab9 */ /* 0x000fe20000000800 */
[----:B------:R-:W-:Y:S01]  /*371e0*/  ISETP.LT.AND P5, PT, R2, UR8, !P5 ;  /* 0x0000000802007c0c */ /* 0x000fe2000efa1270 */
[----:B------:R-:W-:Y:S01]  /*371f0*/  IMAD R138, R0, UR4, RZ ;  /* 0x00000004008a7c24 */ /* 0x000fe2000f8e02ff */
[----:B------:R-:W-:Y:S01]  /*37200*/  LEA.HI.X.SX32 R7, R7, UR5, 0x1, P4 ;  /* 0x0000000507077c11 */ /* 0x000fe2000a0f0eff */
[----:B------:R-:W-:Y:S01]  /*37210*/  ULDC UR5, c[0x0][0x248] ;  /* 0x0000920000057ab9 */ /* 0x000fe20000000800 */
[----:B------:R-:W-:Y:S01]  /*37220*/  IADD3 R5, P2, R6, UR10, RZ ;  /* 0x0000000a06057c10 */ /* 0x000fe2000ff5e0ff */
[----:B------:R-:W-:Y:S01]  /*37230*/  VIADD R137, R138, UR5 ;  /* 0x000000058a897c36 */ /* 0x000fe20008000000 */
[----:B------:R-:W-:Y:S01]  /*37240*/  SHF.R.S32.HI R140, RZ, 0x1f, R138 ;  /* 0x0000001fff8c7819 */ /* 0x000fe2000001148a */
[----:B------:R-:W-:Y:S01]  /*37250*/  ULDC.64 UR8, c[0x0][0x228] ;  /* 0x00008a0000087ab9 */ /* 0x000fe20000000a00 */
[----:B------:R-:W-:Y:S01]  /*37260*/  LEA.HI.X.SX32 R6, R6, UR11, 0x1, P2 ;  /* 0x0000000b06067c11 */ /* 0x000fe200090f0eff */
[----:B------:R0:W-:Y:S01]  /*37270*/  STL [R1+0x1ac4], R5 ;  /* 0x001ac40501007387 */ /* 0x0001e20000100800 */
[----:B------:R-:W-:Y:S01]  /*37280*/  @P6 LOP3.LUT R250, R250, 0x200, RZ, 0xfc, !PT ;  /* 0x00000200fafa6812 */ /* 0x000fe200078efcff */
[----:B------:R-:W-:Y:S01]  /*37290*/  UMOV UR47, UR8 ;  /* 0x00000008002f7c82 */ /* 0x000fe20008000000 */
[----:B------:R-:W-:Y:S01]  /*372a0*/  ISETP.LT.AND P4, PT, R3, UR12, !P3 ;  /* 0x0000000c03007c0c */ /* 0x000fe2000df81270 */
[----:B------:R1:W-:Y:S01]  /*372b0*/  STL [R1+0x1acc], R6 ;  /* 0x001acc0601007387 */ /* 0x0003e20000100800 */
[----:B------:R-:W-:Y:S01]  /*372c0*/  LOP3.LUT R250, R250, 0xfffffeff, RZ, 0xc0, !PT ;  /* 0xfffffefffafa7812 */ /* 0x000fe200078ec0ff */
[----:B------:R-:W-:Y:S01]  /*372d0*/  UMOV UR61, UR9 ;  /* 0x00000009003d7c82 */ /* 0x000fe20008000000 */
[----:B------:R-:W-:Y:S01]  /*372e0*/  ISETP.LT.AND P3, PT, R2, UR14, !P3 ;  /* 0x0000000e02007c0c */ /* 0x000fe2000df61270 */
[----:B------:R2:W-:Y:S01]  /*372f0*/  STL [R1+0xe90], R138 ;  /* 0x000e908a01007387 */ /* 0x0005e20000100800 */
[----:B------:R-:W-:Y:S01]  /*37300*/  @P5 LOP3.LUT R250, R250, 0x100, RZ, 0xfc, !PT ;  /* 0x00000100fafa5812 */ /* 0x000fe200078efcff */
[C---:B0-----:R-:W-:Y:S01]  /*37310*/  VIADD R5, R137.reuse, UR6 ;  /* 0x0000000689057c36 */ /* 0x041fe20008000000 */
[----:B------:R-:W-:Y:S01]  /*37320*/  ULDC.64 UR8, c[0x0][0x228] ;  /* 0x00008a0000087ab9 */ /* 0x000fe20000000a00 */
[----:B------:R-:W-:Y:S01]  /*37330*/  STL [R1+0x1058], R140 ;  /* 0x0010588c01007387 */ /* 0x000fe20000100800 */
[----:B------:R-:W-:Y:S01]  /*37340*/  LOP3.LUT R250, R250, 0xffffff7f, RZ, 0xc0, !PT ;  /* 0xffffff7ffafa7812 */ /* 0x000fe200078ec0ff */
[----:B------:R-:W-:Y:S01]  /*37350*/  UMOV UR46, UR8 ;  /* 0x00000008002e7c82 */ /* 0x000fe20008000000 */
[----:B-1----:R-:W-:Y:S01]  /*37360*/  SHF.R.S32.HI R6, RZ, 0x1f, R137 ;  /* 0x0000001fff067819 */ /* 0x002fe20000011489 */
[----:B------:R-:W-:Y:S01]  /*37370*/  STL [R1+0xe2c], R137 ;  /* 0x000e2c8901007387 */ /* 0x000fe20000100800 */
[----:B------:R-:W-:Y:S01]  /*37380*/  @P4 LOP3.LUT R250, R250, 0x80, RZ, 0xfc, !PT ;  /* 0x00000080fafa4812 */ /* 0x000fe200078efcff */
[----:B------:R-:W-:Y:S01]  /*37390*/  UMOV UR51, UR9 ;  /* 0x0000000900337c82 */ /* 0x000fe20008000000 */
[-C--:B--2---:R-:W-:Y:S01]  /*373a0*/  IADD3 R138, P2, R138, R4.reuse, RZ ;  /* 0x000000048a8a7210 */ /* 0x084fe20007f5e0ff */
[----:B------:R-:W-:Y:S01]  /*373b0*/  ULDC.64 UR8, c[0x0][0x228] ;  /* 0x00008a0000087ab9 */ /* 0x000fe20000000a00 */
[----:B------:R-:W-:Y:S01]  /*373c0*/  LOP3.LUT R250, R250, 0xffffffbf, RZ, 0xc0, !PT ;  /* 0xffffffbffafa7812 */ /* 0x000fe200078ec0ff */
[----:B------:R-:W-:Y:S01]  /*373d0*/  ULDC.64 UR10, c[0x0][0x228] ;  /* 0x00008a00000a7ab9 */ /* 0x000fe20000000a00 */
[----:B------:R-:W-:Y:S01]  /*373e0*/  ULDC.64 UR12, c[0x0][0x228] ;  /* 0x00008a00000c7ab9 */ /* 0x000fe20000000a00 */
[--C-:B------:R-:W-:Y:S01]  /*373f0*/  IMAD.X R139, R140, 0x1, R7.reuse, P2 ;  /* 0x000000018c8b7824 */ /* 0x100fe200010e0607 */
[----:B------:R-:W-:Y:S01]  /*37400*/  @P3 LOP3.LUT R250, R250, 0x40, RZ, 0xfc, !PT ;  /* 0x00000040fafa3812 */ /* 0x000fe200078efcff */
[----:B------:R-:W-:Y:S01]  /*37410*/  UMOV UR45, UR10 ;  /* 0x0000000a002d7c82 */ /* 0x000fe20008000000 */
[----:B------:R-:W-:Y:S01]  /*37420*/  MOV R193, UR13 ;  /* 0x0000000d00c17c02 */ /* 0x000fe20008000f00 */
[----:B------:R-:W-:Y:S01]  /*37430*/  UMOV UR56, UR11 ;  /* 0x0000000b00387c82 */ /* 0x000fe20008000000 */
[----:B------:R0:W-:Y:S01]  /*37440*/  STL.64 [R1+0xe30], R138 ;  /* 0x000e308a01007387 */ /* 0x0001e20000100a00 */
[----:B------:R-:W-:Y:S01]  /*37450*/  LOP3.LUT R250, R250, 0xffffffdf, RZ, 0xc0, !PT ;  /* 0xffffffdffafa7812 */ /* 0x000fe200078ec0ff */
[----:B------:R-:W-:Y:S01]  /*37460*/  ULDC.64 UR10, c[0x0][0x228] ;  /* 0x00008a00000a7ab9 */ /* 0x000fe20000000a00 */
[----:B------:R-:W-:Y:S01]  /*37470*/  MOV R192, UR12 ;  /* 0x0000000c00c07c02 */ /* 0x000fe20008000f00 */
[----:B------:R1:W-:Y:S01]  /*37480*/  STL [R1+0xf3c], R6 ;  /* 0x000f3c0601007387 */ /* 0x0003e20000100800 */
[----:B------:R-:W-:Y:S01]  /*37490*/  ULDC.64 UR12, c[0x0][0x228] ;  /* 0x00008a00000c7ab9 */ /* 0x000fe20000000a00 */
[----:B------:R-:W-:Y:S01]  /*374a0*/  UMOV UR40, UR10 ;  /* 0x0000000a00287c82 */ /* 0x000fe20008000000 */
[----:B------:R-:W-:Y:S01]  /*374b0*/  UMOV UR43, UR12 ;  /* 0x0000000c002b7c82 */ /* 0x000fe20008000000 */
[----:B------:R-:W-:Y:S01]  /*374c0*/  STL [R1+0xe28], R5 ;  /* 0x000e280501007387 */ /* 0x000fe20000100800 */
[----:B------:R-:W-:Y:S01]  /*374d0*/  UMOV UR57, UR13 ;  /* 0x0000000d00397c82 */ /* 0x000fe20008000000 */
[----:B------:R-:W-:Y:S01]  /*374e0*/  ULDC.64 UR12, c[0x0][0x228] ;  /* 0x00008a00000c7ab9 */ /* 0x000fe20000000a00 */
[----:B------:R-:W-:Y:S01]  /*374f0*/  UMOV UR50, UR11 ;  /* 0x0000000b00327c82 */ /* 0x000fe20008000000 */
[-C--:B0-----:R-:W-:Y:S01]  /*37500*/  IADD3 R138, P2, R137, R4.reuse, RZ ;  /* 0x00000004898a7210 */ /* 0x081fe20007f5e0ff */
[----:B------:R-:W-:Y:S01]  /*37510*/  UMOV UR42, UR12 ;  /* 0x0000000c002a7c82 */ /* 0x000fe20008000000 */
[----:B------:R-:W-:Y:S01]  /*37520*/  UMOV UR37, UR13 ;  /* 0x0000000d00257c82 */ /* 0x000fe20008000000 */
[----:B------:R-:W-:Y:S01]  /*37530*/  ULDC.64 UR10, c[0x0][0x228] ;  /* 0x00008a00000a7ab9 */ /* 0x000fe20000000a00 */
[----:B------:R-:W-:Y:S01]  /*37540*/  ULDC.64 UR12, c[0x0][0x228] ;  /* 0x00008a00000c7ab9 */ /* 0x000fe20000000a00 */
[----:B------:R-:W-:Y:S01]  /*37550*/  IMAD.X R139, R6, 0x1, R7, P2 ;  /* 0x00000001068b7824 */ /* 0x000fe200010e0607 */
[----:B-1----:R-:W-:Y:S01]  /*37560*/  SHF.R.S32.HI R6, RZ, 0x1f, R5 ;  /* 0x0000001fff067819 */ /* 0x002fe20000011405 */
[----:B------:R-:W-:Y:S01]  /*37570*/  UMOV UR39, UR11 ;  /* 0x0000000b00277c82 */ /* 0x000fe20008000000 */
[----:B------:R-:W-:Y:S01]  /*37580*/  MOV R189, UR51 ;  /* 0x0000003300bd7c02 */ /* 0x000fe20008000f00 */
[----:B------:R-:W-:Y:S01]  /*37590*/  UMOV UR51, UR12 ;  /* 0x0000000c00337c82 */ /* 0x000fe20008000000 */
[----:B------:R0:W-:Y:S01]  /*375a0*/  STL.64 [R1+0xe38], R138 ;  /* 0x000e388a01007387 */ /* 0x0001e20000100a00 */
[----:B------:R-:W-:Y:S01]  /*375b0*/  UMOV UR44, UR13 ;  /* 0x0000000d002c7c82 */ /* 0x000fe20008000000 */
[----:B------:R-:W-:Y:S01]  /*375c0*/  ULDC.64 UR12, c[0x0][0x228] ;  /* 0x00008a00000c7ab9 */ /* 0x000fe20000000a00 */
[----:B------:R-:W-:Y:S01]  /*375d0*/  MOV R191, UR39 ;  /* 0x0000002700bf7c02 */ /* 0x000fe20008000f00 */
[----:B------:R-:W-:Y:S01]  /*375e0*/  UMOV UR39, UR12 ;  /* 0x0000000c00277c82 */ /* 0x000fe20008000000 */
[----:B------:R-:W-:Y:S01]  /*375f0*/  UMOV UR36, UR13 ;  /* 0x0000000d00247c82 */ /* 0x000fe20008000000 */
[----:B------:R-:W-:Y:S01]  /*37600*/  ULDC.64 UR12, c[0x0][0x228] ;  /* 0x00008a00000c7ab9 */ /* 0x000fe20000000a00 */
[----:B------:R-:W-:Y:S01]  /*37610*/  UMOV UR53, UR10 ;  /* 0x0000000a00357c82 */ /* 0x000fe20008000000 */
[----:B------:R-:W-:Y:S01]  /*37620*/  ULDC.64 UR10, c[0x0][0x228] ;  /* 0x00008a00000a7ab9 */ /* 0x000fe20000000a00 */
[----:B------:R-:W-:Y:S01]  /*37630*/  ULDC.64 UR16, c[0x0][0x228] ;  /* 0x00008a0000107ab9 */ /* 0x000fe20000000a00 */
[----:B------:R-:W-:Y:S01]  /*37640*/  UMOV UR52, UR10 ;  /* 0x0000000a00347c82 */ /* 0x000fe20008000000 */
[----:B------:R-:W-:Y:S01]  /*37650*/  UMOV UR38, UR11 ;  /* 0x0000000b00267c82 */ /* 0x000fe20008000000 */
[----:B0-----:R-:W-:Y:S01]  /*37660*/  IADD3 R138, P2, R5, R4, RZ ;  /* 0x00000004058a7210 */ /* 0x001fe20007f5e0ff */
[----:B------:R-:W-:Y:S01]  /*37670*/  ULDC.64 UR10, c[0x0][0x228] ;  /* 0x00008a00000a7ab9 */ /* 0x000fe20000000a00 */
[----:B------:R-:W-:Y:S01]  /*37680*/  ULDC.64 UR4, c[0x0][0x228] ;  /* 0x00008a0000047ab9 */ /* 0x000fe20000000a00 */
[----:B------:R-:W-:Y:S01]  /*37690*/  MOV R190, UR38 ;  /* 0x0000002600be7c02 */ /* 0x000fe20008000f00 */
[----:B------:R-:W-:Y:S01]  /*376a0*/  UMOV UR38, UR4 ;  /* 0x0000000400267c82 */ /* 0x000fe20008000000 */
[----:B------:R-:W-:Y:S01]  /*376b0*/  IMAD.X R139, R6, 0x1, R7, P2 ;  /* 0x00000001068b7824 */ /* 0x000fe200010e0607 */
[C---:B------:R-:W-:Y:S01]  /*376c0*/  ISETP.LT.AND P2, PT, R3.reuse, UR7, !P1 ;  /* 0x0000000703007c0c */ /* 0x040fe2000cf41270 */
[----:B------:R-:W-:Y:S01]  /*376d0*/  UMOV UR41, UR5 ;  /* 0x0000000500297c82 */ /* 0x000fe20008000000 */
[----:B------:R-:W-:Y:S01]  /*376e0*/  ISETP.LT.AND P1, PT, R2, UR34, !P1 ;  /* 0x0000002202007c0c */ /* 0x000fe2000cf21270 */
[----:B------:R-:W-:Y:S01]  /*376f0*/  UMOV UR34, UR13 ;  /* 0x0000000d00227c82 */ /* 0x000fe20008000000 */
[----:B------:R-:W-:Y:S01]  /*37700*/  ULDC.64 UR4, c[0x0][0x228] ;  /* 0x00008a0000047ab9 */ /* 0x000fe20000000a00 */
[----:B------:R-:W-:Y:S01]  /*37710*/  MOV R187, UR50 ;  /* 0x0000003200bb7c02 */ /* 0x000fe20008000f00 */
[----:B------:R-:W-:Y:S01]  /*37720*/  UMOV UR50, UR4 ;  /* 0x0000000400327c82 */ /* 0x000fe20008000000 */
[----:B------:R-:W-:Y:S01]  /*37730*/  ULDC.64 UR6, c[0x0][0x228] ;  /* 0x00008a0000067ab9 */ /* 0x000fe20000000a00 */
[----:B------:R-:W-:Y:S01]  /*37740*/  UMOV UR49, UR5 ;  /* 0x0000000500317c82 */ /* 0x000fe20008000000 */
[----:B------:R-:W-:Y:S01]  /*37750*/  ULDC.64 UR4, c[0x0][0x228] ;  /* 0x00008a0000047ab9 */ /* 0x000fe20000000a00 */
[----:B------:R-:W-:Y:S01]  /*37760*/  MOV R186, UR61 ;  /* 0x0000003d00ba7c02 */ /* 0x000fe20008000f00 */
[----:B------:R-:W-:Y:S01]  /*37770*/  UMOV UR61, UR4 ;  /* 0x00000004003d7c82 */ /* 0x000fe20008000000 */
[----:B------:R-:W-:Y:S01]  /*37780*/  UMOV UR54, UR5 ;  /* 0x0000000500367c82 */ /* 0x000fe20008000000 */
[----:B------:R-:W-:Y:S01]  /*37790*/  @P2 LOP3.LUT R250, R250, 0x20, RZ, 0xfc, !PT ;  /* 0x00000020fafa2812 */ /* 0x000fe200078efcff */
[----:B------:R-:W-:Y:S01]  /*377a0*/  ULDC.64 UR4, c[0x0][0x228] ;  /* 0x00008a0000047ab9 */ /* 0x000fe20000000a00 */
[----:B------:R-:W-:Y:S01]  /*377b0*/  ISETP.LT.AND P2, PT, R3, UR47, !P0 ;  /* 0x0000002f03007c0c */ /* 0x000fe2000c741270 */
[----:B------:R-:W-:Y:S01]  /*377c0*/  UMOV UR47, UR12 ;  /* 0x0000000c002f7c82 */ /* 0x000fe20008000000 */
[----:B------:R-:W-:Y:S01]  /*377d0*/  LOP3.LUT R250, R250, 0xffffffef, RZ, 0xc0, !PT ;  /* 0xffffffeffafa7812 */ /* 0x000fe200078ec0ff */
[----:B------:R-:W-:Y:S01]  /*377e0*/  ULDC.64 UR12, c[0x0][0x228] ;  /* 0x00008a00000c7ab9 */ /* 0x000fe20000000a00 */
[----:B------:R0:W-:Y:S01]  /*377f0*/  STL [R1+0x1ad0], R4 ;  /* 0x001ad00401007387 */ /* 0x0001e20000100800 */
[----:B------:R-:W-:Y:S01]  /*37800*/  UMOV UR59, UR13 ;  /* 0x0000000d003b7c82 */ /* 0x000fe20008000000 */
[----:B------:R-:W-:Y:S01]  /*37810*/  @P1 LOP3.LUT R250, R250, 0x10, RZ, 0xfc, !PT ;  /* 0x00000010fafa1812 */ /* 0x000fe200078efcff */
[----:B------:R-:W-:Y:S01]  /*37820*/  IMAD.MOV.U32 R222, RZ, RZ, R221 ;  /* 0x000000ffffde7224 */ /* 0x000fe200078e00dd */
[----:B------:R-:W-:Y:S01]  /*37830*/  ISETP.LT.AND P1, PT, R2, UR26, !P0 ;  /* 0x0000001a02007c0c */ /* 0x000fe2000c721270 */
[----:B------:R-:W-:Y:S01]  /*37840*/  STL [R1+0xebc], R6 ;  /* 0x000ebc0601007387 */ /* 0x000fe20000100800 */
[----:B------:R-:W-:Y:S01]  /*37850*/  LOP3.LUT R250, R250, 0xfffffff7, RZ, 0xc0, !PT ;  /* 0xfffffff7fafa7812 */ /* 0x000fe200078ec0ff */
[----:B------:R-:W-:Y:S01]  /*37860*/  IMAD.MOV.U32 R221, RZ, RZ, R220 ;  /* 0x000000ffffdd7224 */ /* 0x000fe200078e00dc */
[----:B------:R-:W-:Y:S01]  /*37870*/  ISETP.GE.AND P0, PT, R184, UR15, PT ;  /* 0x0000000fb8007c0c */ /* 0x000fe2000bf06270 */
[----:B------:R-:W-:Y:S01]  /*37880*/  ULDC.64 UR14, c[0x0][0x228] ;  /* 0x00008a00000e7ab9 */ /* 0x000fe20000000a00 */
[----:B------:R-:W-:Y:S01]  /*37890*/  @P2 LOP3.LUT R250, R250, 0x8, RZ, 0xfc, !PT ;  /* 0x00000008fafa2812 */ /* 0x000fe200078efcff */
[----:B------:R-:W-:Y:S01]  /*378a0*/  STL.64 [R1+0xe40], R138 ;  /* 0x000e408a01007387 */ /* 0x000fe20000100a00 */
[----:B------:R-:W-:-:S02]  /*378b0*/  IMAD.MOV.U32 R220, RZ, RZ, R219 ;  /* 0x000000ffffdc7224 */ /* 0x000fc400078e00db */
[----:B------:R-:W-:Y:S01]  /*378c0*/  LOP3.LUT R250, R250, 0xfffffffb, RZ, 0xc0, !PT ;  /* 0xfffffffbfafa7812 */ /* 0x000fe200078ec0ff */
[----:B------:R-:W-:Y:S01]  /*378d0*/  STL [R1+0x1ad4], R7 ;  /* 0x001ad40701007387 */ /* 0x000fe20000100800 */
[----:B------:R-:W-:Y:S02]  /*378e0*/  IMAD.MOV.U32 R219, RZ, RZ, R218 ;  /* 0x000000ffffdb7224 */ /* 0x000fe400078e00da */
[----:B------:R-:W-:Y:S01]  /*378f0*/  @P1 LOP3.LUT R250, R250, 0x4, RZ, 0xfc, !PT ;  /* 0x00000004fafa1812 */ /* 0x000fe200078efcff */
[----:B------:R-:W-:Y:S01]  /*37900*/  IMAD.MOV.U32 R218, RZ, RZ, R217 ;  /* 0x000000ffffda7224 */ /* 0x000fe200078e00d9 */
[----:B------:R-:W-:Y:S01]  /*37910*/  ISETP.LT.AND P1, PT, R3, UR46, !P0 ;  /* 0x0000002e03007c0c */ /* 0x000fe2000c721270 */
[----:B------:R-:W-:Y:S01]  /*37920*/  UMOV UR46, UR12 ;  /* 0x0000000c002e7c82 */ /* 0x000fe20008000000 */
[----:B------:R-:W-:Y:S01]  /*37930*/  ISETP.LT.AND P0, PT, R2, UR20, !P0 ;  /* 0x0000001402007c0c */ /* 0x000fe2000c701270 */
[----:B------:R-:W-:Y:S01]  /*37940*/  ULDC.64 UR12, c[0x0][0x228] ;  /* 0x00008a00000c7ab9 */ /* 0x000fe20000000a00 */
[----:B------:R-:W-:Y:S01]  /*37950*/  LOP3.LUT R250, R250, 0xfffffffd, RZ, 0xc0, !PT ;  /* 0xfffffffdfafa7812 */ /* 0x000fe200078ec0ff */
[----:B------:R-:W-:-:S02]  /*37960*/  IMAD.MOV.U32 R217, RZ, RZ, R216 ;  /* 0x000000ffffd97224 */ /* 0x000fc400078e00d8 */
[----:B------:R-:W-:Y:S02]  /*37970*/  IMAD.MOV.U32 R216, RZ, RZ, R215 ;  /* 0x000000ffffd87224 */ /* 0x000fe400078e00d7 */
[----:B------:R-:W-:Y:S02]  /*37980*/  IMAD.MOV.U32 R215, RZ, RZ, R214 ;  /* 0x000000ffffd77224 */ /* 0x000fe400078e00d6 */
[----:B------:R-:W-:Y:S02]  /*37990*/  IMAD.MOV.U32 R214, RZ, RZ, R213 ;  /* 0x000000ffffd67224 */ /* 0x000fe400078e00d5 */
[----:B------:R-:W-:Y:S01]  /*379a0*/  @P1 LOP3.LUT R250, R250, 0x2, RZ, 0xfc, !PT ;  /* 0x00000002fafa1812 */ /* 0x000fe200078efcff */
[----:B------:R-:W-:Y:S02]  /*379b0*/  IMAD.MOV.U32 R213, RZ, RZ, R212 ;  /* 0x000000ffffd57224 */ /* 0x000fe400078e00d4 */
[----:B------:R-:W-:Y:S01]  /*379c0*/  IMAD.MOV.U32 R212, RZ, RZ, R211 ;  /* 0x000000ffffd47224 */ /* 0x000fe200078e00d3 */
[----:B------:R-:W-:Y:S01]  /*379d0*/  LOP3.LUT R250, R250, 0xfffffffe, RZ, 0xc0, !PT ;  /* 0xfffffffefafa7812 */ /* 0x000fe200078ec0ff */
[----:B------:R-:W-:-:S02]  /*379e0*/  IMAD.MOV.U32 R211, RZ, RZ, R210 ;  /* 0x000000ffffd37224 */ /* 0x000fc400078e00d2 */
[----:B------:R-:W-:Y:S01]  /*379f0*/  IMAD.MOV.U32 R210, RZ, RZ, R209 ;  /* 0x000000ffffd27224 */ /* 0x000fe200078e00d1 */
[----:B------:R-:W-:Y:S01]  /*37a00*/  @P0 LOP3.LUT R250, R250, 0x1, RZ, 0xfc, !PT ;  /* 0x00000001fafa0812 */ /* 0x000fe200078efcff */
[----:B------:R-:W-:Y:S01]  /*37a10*/  IMAD.MOV.U32 R209, RZ, RZ, R208 ;  /* 0x000000ffffd17224 */ /* 0x000fe200078e00d0 */
[----:B------:R-:W-:Y:S01]  /*37a20*/  ISETP.GE.AND P0, PT, R183, UR35, PT ;  /* 0x00000023b7007c0c */ /* 0x000fe2000bf06270 */
[----:B------:R-:W-:Y:S01]  /*37a30*/  IMAD.MOV.U32 R208, RZ, RZ, R207 ;  /* 0x000000ffffd07224 */ /* 0x000fe200078e00cf */
[----:B------:R-:W-:Y:S01]  /*37a40*/  LOP3.LUT R250, R250, 0xfffffbff, RZ, 0xc0, !PT ;  /* 0xfffffbfffafa7812 */ /* 0x000fe200078ec0ff */
[----:B------:R-:W-:Y:S01]  /*37a50*/  IMAD.MOV.U32 R207, RZ, RZ, R206 ;  /* 0x000000ffffcf7224 */ /* 0x000fe200078e00ce */
[----:B------:R-:W-:Y:S01]  /*37a60*/  ISETP.LT.AND P1, PT, R3, UR8, !P0 ;  /* 0x0000000803007c0c */ /* 0x000fe2000c721270 */
[----:B------:R-:W-:Y:S01]  /*37a70*/  IMAD.MOV.U32 R206, RZ, RZ, R205 ;  /* 0x000000ffffce7224 */ /* 0x000fe200078e00cd */
[----:B------:R-:W-:Y:S01]  /*37a80*/  ISETP.LT.AND P0, PT, R2, UR45, !P0 ;  /* 0x0000002d02007c0c */ /* 0x000fe2000c701270 */
[----:B------:R-:W-:Y:S01]  /*37a90*/  UMOV UR45, UR12 ;  /* 0x0000000c002d7c82 */ /* 0x000fe20008000000 */
[----:B------:R-:W-:Y:S01]  /*37aa0*/  R2UR UR12, R192 ;  /* 0x00000000c00c72ca */ /* 0x000fe200000e0000 */
        /* <DEDUP_REMOVED lines=13> */
[----:B------:R-:W-:Y:S01]  /*37b80*/  ULDC.64 UR26, c[0x0][0x228] ;  /* 0x00008a00001a7ab9 */ /* 0x000fe20000000a00 */
[----:B------:R-:W-:Y:S01]  /*37b90*/  LOP3.LUT R236, R236, 0xfbffffff, RZ, 0xc0, !PT ;  /* 0xfbffffffecec7812 */ /* 0x000fe200078ec0ff */
[----:B------:R-:W-:Y:S01]  /*37ba0*/  IMAD.MOV.U32 R196, RZ, RZ, R195 ;  /* 0x000000ffffc47224 */ /* 0x000fe200078e00c3 */
[----:B------:R-:W-:Y:S01]  /*37bb0*/  ISETP.LT.AND P1, PT, R3, UR32, !P0 ;  /* 0x0000002003007c0c */ /* 0x000fe2000c721270 */
[----:B------:R-:W-:Y:S01]  /*37bc0*/  IMAD.MOV.U32 R195, RZ, RZ, R194 ;  /* 0x000000ffffc37224 */ /* 0x000fe200078e00c2 */
[----:B------:R-:W-:Y:S01]  /*37bd0*/  ISETP.LT.AND P0, PT, R2, UR40, !P0 ;  /* 0x0000002802007c0c */ /* 0x000fe2000c701270 */
[----:B------:R-:W-:Y:S01]  /*37be0*/  UMOV UR40, UR13 ;  /* 0x0000000d00287c82 */ /* 0x000fe20008000000 */
[----:B------:R-:W-:-:S09]  /*37bf0*/  R2UR UR13, R193 ;  /* 0x00000000c10d72ca */ /* 0x000fd200000e0000 */
[----:B------:R-:W-:-:S04]  /*37c00*/  @P1 LOP3.LUT R236, R236, 0x4000000, RZ, 0xfc, !PT ;  /* 0x04000000ecec1812 */ /* 0x000fc800078efcff */
[----:B------:R-:W-:-:S04]  /*37c10*/  LOP3.LUT R236, R236, 0xfeffffff, RZ, 0xc0, !PT ;  /* 0xfeffffffecec7812 */ /* 0x000fc800078ec0ff */
[----:B------:R-:W-:Y:S02]  /*37c20*/  @P0 LOP3.LUT R236, R236, 0x1000000, RZ, 0xfc, !PT ;  /* 0x01000000ecec0812 */ /* 0x000fe400078efcff */
[----:B------:R-:W-:Y:S01]  /*37c30*/  ISETP.GE.AND P0, PT, R181, UR21, PT ;  /* 0x00000015b5007c0c */ /* 0x000fe2000bf06270 */
[----:B------:R-:W-:Y:S01]  /*37c40*/  ULDC.64 UR20, c[0x0][0x228] ;  /* 0x00008a0000147ab9 */ /* 0x000fe20000000a00 */
[----:B------:R-:W-:Y:S02]  /*37c50*/  LOP3.LUT R236, R236, 0xffdfffff, RZ, 0xc0, !PT ;  /* 0xffdfffffecec7812 */ /* 0x000fe400078ec0ff */
[----:B------:R-:W-:Y:S02]  /*37c60*/  ISETP.LT.AND P2, PT, R3, UR12, !P0 ;  /* 0x0000000c03007c0c */ /* 0x000fe4000c741270 */
[----:B------:R-:W-:Y:S02]  /*37c70*/  ISETP.LT.AND P1, PT, R2, UR53, !P0 ;  /* 0x0000003502007c0c */ /* 0x000fe4000c721270 */
[----:B------:R-:W-:Y:S01]  /*37c80*/  ISETP.GE.AND P0, PT, R180, UR9, PT ;  /* 0x00000009b4007c0c */ /* 0x000fe2000bf06270 */
[----:B------:R-:W-:-:S02]  /*37c90*/  ULDC.64 UR8, c[0x0][0x228] ;  /* 0x00008a0000087ab9 */ /* 0x000fc40000000a00 */
[----:B------:R-:W-:Y:S01]  /*37ca0*/  UMOV UR60, UR8 ;  /* 0x00000008003c7c82 */ /* 0x000fe20008000000 */
[----:B------:R-:W-:Y:S01]  /*37cb0*/  UMOV UR55, UR9 ;  /* 0x0000000900377c82 */ /* 0x000fe20008000000 */
[----:B------:R-:W-:-:S04]  /*37cc0*/  ULDC.64 UR8, c[0x0][0x228] ;  /* 0x00008a0000087ab9 */ /* 0x000fc80000000a00 */
[----:B------:R-:W-:-:S04]  /*37cd0*/  @P2 LOP3.LUT R236, R236, 0x200000, RZ, 0xfc, !PT ;  /* 0x00200000ecec2812 */ /* 0x000fc800078efcff */
[----:B------:R-:W-:-:S04]  /*37ce0*/  LOP3.LUT R236, R236, 0xfffbffff, RZ, 0xc0, !PT ;  /* 0xfffbffffecec7812 */ /* 0x000fc800078ec0ff */
[----:B------:R-:W-:Y:S02]  /*37cf0*/  @P1 LOP3.LUT R236, R236, 0x40000, RZ, 0xfc, !PT ;  /* 0x00040000ecec1812 */ /* 0x000fe400078efcff */
[----:B------:R-:W-:Y:S02]  /*37d00*/  ISETP.LT.AND P1, PT, R3, UR24, !P0 ;  /* 0x0000001803007c0c */ /* 0x000fe4000c721270 */
[----:B------:R-:W-:Y:S02]  /*37d10*/  ISETP.LT.AND P0, PT, R2, UR52, !P0 ;  /* 0x0000003402007c0c */ /* 0x000fe4000c701270 */
[----:B------:R-:W-:-:S09]  /*37d20*/  LOP3.LUT R236, R236, 0xffff7fff, RZ, 0xc0, !PT ;  /* 0xffff7fffecec7812 */ /* 0x000fd200078ec0ff */
[----:B------:R-:W-:-:S04]  /*37d30*/  @P1 LOP3.LUT R236, R236, 0x8000, RZ, 0xfc, !PT ;  /* 0x00008000ecec1812 */ /* 0x000fc800078efcff */
[----:B------:R-:W-:-:S04]  /*37d40*/  LOP3.LUT R236, R236, 0xffffdfff, RZ, 0xc0, !PT ;  /* 0xffffdfffecec7812 */ /* 0x000fc800078ec0ff */
[----:B------:R-:W-:Y:S02]  /*37d50*/  @P0 LOP3.LUT R236, R236, 0x2000, RZ, 0xfc, !PT ;  /* 0x00002000ecec0812 */ /* 0x000fe400078efcff */
[----:B------:R-:W-:Y:S01]  /*37d60*/  ISETP.GE.AND P0, PT, R179, UR33, PT ;  /* 0x00000021b3007c0c */ /* 0x000fe2000bf06270 */
[----:B------:R-:W-:Y:S01]  /*37d70*/  ULDC.64 UR32, c[0x0][0x228] ;  /* 0x00008a0000207ab9 */ /* 0x000fe20000000a00 */
[----:B------:R-:W-:Y:S01]  /*37d80*/  LOP3.LUT R236, R236, 0xfffffbff, RZ, 0xc0, !PT ;  /* 0xfffffbffecec7812 */ /* 0x000fe200078ec0ff */
[----:B------:R-:W-:Y:S01]  /*37d90*/  UMOV UR35, UR33 ;  /* 0x0000002100237c82 */ /* 0x000fe20008000000 */
[----:B------:R-:W-:Y:S02]  /*37da0*/  ISETP.LT.AND P1, PT, R3, UR10, !P0 ;  /* 0x0000000a03007c0c */ /* 0x000fe4000c721270 */
[----:B------:R-:W-:Y:S01]  /*37db0*/  ISETP.LT.AND P0, PT, R2, UR43, !P0 ;  /* 0x0000002b02007c0c */ /* 0x000fe2000c701270 */
[----:B------:R-:W-:Y:S01]  /*37dc0*/  UMOV UR43, UR32 ;  /* 0x00000020002b7c82 */ /* 0x000fe20008000000 */
[----:B------:R-:W-:-:S09]  /*37dd0*/  ULDC.64 UR32, c[0x0][0x228] ;  /* 0x00008a0000207ab9 */ /* 0x000fd20000000a00 */
[----:B------:R-:W-:-:S04]  /*37de0*/  @P1 LOP3.LUT R236, R236, 0x400, RZ, 0xfc, !PT ;  /* 0x00000400ecec1812 */ /* 0x000fc800078efcff */
[----:B------:R-:W-:-:S04]  /*37df0*/  LOP3.LUT R236, R236, 0xfffffeff, RZ, 0xc0, !PT ;  /* 0xfffffeffecec7812 */ /* 0x000fc800078ec0ff */
[----:B------:R-:W-:Y:S02]  /*37e00*/  @P0 LOP3.LUT R236, R236, 0x100, RZ, 0xfc, !PT ;  /* 0x00000100ecec0812 */ /* 0x000fe400078efcff */
[----:B------:R-:W-:Y:S01]  /*37e10*/  ISETP.GE.AND P0, PT, R178, UR13, PT ;  /* 0x0000000db2007c0c */ /* 0x000fe2000bf06270 */
[----:B------:R-:W-:Y:S01]  /*37e20*/  ULDC.64 UR12, c[0x0][0x228] ;  /* 0x00008a00000c7ab9 */ /* 0x000fe20000000a00 */
[----:B------:R-:W-:Y:S02]  /*37e30*/  LOP3.LUT R236, R236, 0xffffffdf, RZ, 0xc0, !PT ;  /* 0xffffffdfecec7812 */ /* 0x000fe400078ec0ff */
[----:B------:R-:W-:Y:S01]  /*37e40*/  ISETP.LT.AND P1, PT, R3, UR30, !P0 ;  /* 0x0000001e03007c0c */ /* 0x000fe2000c721270 */
[----:B------:R-:W-:Y:S01]  /*37e50*/  UMOV UR30, UR33 ;  /* 0x00000021001e7c82 */ /* 0x000fe20008000000 */
[----:B------:R-:W-:Y:S01]  /*37e60*/  ISETP.LT.AND P0, PT, R2, UR42, !P0 ;  /* 0x0000002a02007c0c */ /* 0x000fe2000c701270 */
[----:B------:R-:W-:-:S10]  /*37e70*/  UMOV UR42, UR32 ;  /* 0x00000020002a7c82 */ /* 0x000fd40008000000 */
        /* <DEDUP_REMOVED lines=22> */
[----:B------:R-:W-:Y:S02]  /*37fe0*/  ISETP.GE.AND P0, PT, R175, UR31, PT ;  /* 0x0000001faf007c0c */ /* 0x000fe4000bf06270 */
[----:B------:R-:W-:Y:S02]  /*37ff0*/  LOP3.LUT R235, R235, 0xffdfffff, RZ, 0xc0, !PT ;  /* 0xffdfffffebeb7812 */ /* 0x000fe400078ec0ff */
[----:B------:R-:W-:Y:S02]  /*38000*/  ISETP.LT.AND P1, PT, R3, UR22, !P0 ;  /* 0x0000001603007c0c */ /* 0x000fe4000c721270 */
[----:B------:R-:W-:Y:S01]  /*38010*/  ISETP.LT.AND P0, PT, R2, UR38, !P0 ;  /* 0x0000002602007c0c */ /* 0x000fe2000c701270 */
[----:B------:R-:W-:Y:S02]  /*38020*/  ULDC.64 UR38, c[0x0][0x228] ;  /* 0x00008a0000267ab9 */ /* 0x000fe40000000a00 */
[----:B------:R-:W-:Y:S01]  /*38030*/  UMOV UR52, UR38 ;  /* 0x0000002600347c82 */ /* 0x000fe20008000000 */
[----:B------:R-:W-:Y:S01]  /*38040*/  UMOV UR58, UR39 ;  /* 0x00000027003a7c82 */ /* 0x000fe20008000000 */
[----:B------:R-:W-:-:S02]  /*38050*/  R2UR UR39, R191 ;  /* 0x00000000bf2772ca */ /* 0x000fc400000e0000 */
[----:B------:R-:W-:-:S04]  /*38060*/  R2UR UR38, R190 ;  /* 0x00000000be2672ca */ /* 0x000fc800000e0000 */
[----:B------:R-:W-:-:S04]  /*38070*/  @P1 LOP3.LUT R235, R235, 0x200000, RZ, 0xfc, !PT ;  /* 0x00200000ebeb1812 */ /* 0x000fc800078efcff */
[----:B------:R-:W-:-:S04]  /*38080*/  LOP3.LUT R235, R235, 0xfffbffff, RZ, 0xc0, !PT ;  /* 0xfffbffffebeb7812 */ /* 0x000fc800078ec0ff */
[----:B------:R-:W-:Y:S02]  /*38090*/  @P0 LOP3.LUT R235, R235, 0x40000, RZ, 0xfc, !PT ;  /* 0x00040000ebeb0812 */ /* 0x000fe400078efcff */
[----:B------:R-:W-:Y:S01]  /*380a0*/  ISETP.GE.AND P0, PT, R174, UR19, PT ;  /* 0x00000013ae007c0c */ /* 0x000fe2000bf06270 */
[----:B------:R-:W-:Y:S01]  /*380b0*/  ULDC.64 UR18, c[0x0][0x228] ;  /* 0x00008a0000127ab9 */ /* 0x000fe20000000a00 */
        /* <DEDUP_REMOVED lines=18> */
[----:B------:R-:W-:-:S06]  /*381e0*/  UMOV UR33, UR23 ;  /* 0x0000001700217c82 */ /* 0x000fcc0008000000 */
[----:B------:R-:W-:-:S04]  /*381f0*/  @P2 LOP3.LUT R235, R235, 0x400, RZ, 0xfc, !PT ;  /* 0x00000400ebeb2812 */ /* 0x000fc800078efcff */
[----:B------:R-:W-:-:S04]  /*38200*/  LOP3.LUT R235, R235, 0xfffffeff, RZ, 0xc0, !PT ;  /* 0xfffffeffebeb7812 */ /* 0x000fc800078ec0ff */
[----:B------:R-:W-:Y:S02]  /*38210*/  @P1 LOP3.LUT R235, R235, 0x100, RZ, 0xfc, !PT ;  /* 0x00000100ebeb1812 */ /* 0x000fe400078efcff */
[----:B------:R-:W-:Y:S01]  /*38220*/  ISETP.LT.AND P1, PT, R3, UR4, !P0 ;  /* 0x0000000403007c0c */ /* 0x000fe2000c721270 */
[----:B------:R-:W-:Y:S01]  /*38230*/  UMOV UR4, UR60 ;  /* 0x0000003c00047c82 */ /* 0x000fe20008000000 */
[----:B------:R-:W-:Y:S01]  /*38240*/  ISETP.LT.AND P0, PT, R2, UR47, !P0 ;  /* 0x0000002f02007c0c */ /* 0x000fe2000c701270 */
[----:B------:R-:W-:Y:S01]  /*38250*/  UMOV UR47, UR22 ;  /* 0x00000016002f7c82 */ /* 0x000fe20008000000 */
[----:B------:R-:W-:Y:S01]  /*38260*/  LOP3.LUT R235, R235, 0xffffffdf, RZ, 0xc0, !PT ;  /* 0xffffffdfebeb7812 */ /* 0x000fe200078ec0ff */
[----:B------:R-:W-:Y:S01]  /*38270*/  ULDC.64 UR22, c[0x0][0x228] ;  /* 0x00008a0000167ab9 */ /* 0x000fe20000000a00 */
[----:B------:R-:W-:Y:S02]  /*38280*/  ULDC.64 UR60, c[0x0][0x228] ;  /* 0x00008a00003c7ab9 */ /* 0x000fe40000000a00 */
[----:B0-----:R-:W-:-:S05]  /*38290*/  IMAD.U32 R4, RZ, RZ, UR61 ;  /* 0x0000003dff047e24 */ /* 0x001fca000f8e00ff */
[----:B------:R-:W-:Y:S01]  /*382a0*/  @P1 LOP3.LUT R235, R235, 0x20, RZ, 0xfc, !PT ;  /* 0x00000020ebeb1812 */ /* 0x000fe200078efcff */
[----:B------:R0:W-:Y:S03]  /*382b0*/  STL [R1+0xec0], R4 ;  /* 0x000ec00401007387 */ /* 0x0001e60000100800 */
[----:B------:R-:W-:-:S04]  /*382c0*/  LOP3.LUT R235, R235, 0xfffffffb, RZ, 0xc0, !PT ;  /* 0xfffffffbebeb7812 */ /* 0x000fc800078ec0ff */
[----:B------:R-:W-:Y:S02]  /*382d0*/  @P0 LOP3.LUT R235, R235, 0x4, RZ, 0xfc, !PT ;  /* 0x00000004ebeb0812 */ /* 0x000fe400078efcff */
[----:B------:R-:W-:Y:S02]  /*382e0*/  ISETP.GE.AND P0, PT, R171, UR29, PT ;  /* 0x0000001dab007c0c */ /* 0x000fe4000bf06270 */
[----:B------:R-:W-:Y:S02]  /*382f0*/  LOP3.LUT R235, R235, 0xbfffffff, RZ, 0xc0, !PT ;  /* 0xbfffffffebeb7812 */ /* 0x000fe400078ec0ff */
[----:B------:R-:W-:Y:S02]  /*38300*/  ISETP.LT.AND P1, PT, R3, UR14, !P0 ;  /* 0x0000000e03007c0c */ /* 0x000fe4000c721270 */
[----:B------:R-:W-:Y:S01]  /*38310*/  ISETP.LT.AND P0, PT, R2, UR46, !P0 ;  /* 0x0000002e02007c0c */ /* 0x000fe2000c701270 */
[----:B------:R-:W-:Y:S01]  /*38320*/  UMOV UR46, UR60 ;  /* 0x0000003c002e7c82 */ /* 0x000fe20008000000 */
[----:B------:R-:W-:-:S02]  /*38330*/  ULDC.64 UR60, c[0x0][0x228] ;  /* 0x00008a00003c7ab9 */ /* 0x000fc40000000a00 */
[----:B0-----:R-:W-:Y:S01]  /*38340*/  IMAD.U32 R4, RZ, RZ, UR61 ;  /* 0x0000003dff047e24 */ /* 0x001fe2000f8e00ff */
[----:B------:R-:W-:-:S04]  /*38350*/  R2UR UR61, R186 ;  /* 0x00000000ba3d72ca */ /* 0x000fc800000e0000 */
[----:B------:R0:W-:Y:S02]  /*38360*/  STL [R1+0xec8], R4 ;  /* 0x000ec80401007387 */ /* 0x0001e40000100800 */
        /* <DEDUP_REMOVED lines=8> */
[----:B------:R-:W-:Y:S01]  /*383f0*/  UMOV UR45, UR60 ;  /* 0x0000003c002d7c82 */ /* 0x000fe20008000000 */
[----:B------:R-:W-:-:S09]  /*38400*/  R2UR UR60, R185 ;  /* 0x00000000b93c72ca */ /* 0x000fd200000e0000 */
[----:B------:R-:W-:-:S04]  /*38410*/  @P1 LOP3.LUT R234, R234, 0x10000000, RZ, 0xfc, !PT ;  /* 0x10000000eaea1812 */ /* 0x000fc800078efcff */
[----:B------:R-:W-:-:S04]  /*38420*/  LOP3.LUT R234, R234, 0xf7ffffff, RZ, 0xc0, !PT ;  /* 0xf7ffffffeaea7812 */ /* 0x000fc800078ec0ff */
[----:B------:R-:W-:Y:S02]  /*38430*/  @P0 LOP3.LUT R234, R234, 0x8000000, RZ, 0xfc, !PT ;  /* 0x08000000eaea0812 */ /* 0x000fe400078efcff */
[----:B------:R-:W-:Y:S02]  /*38440*/  ISETP.GE.AND P0, PT, R169, UR5, PT ;  /* 0x00000005a9007c0c */ /* 0x000fe4000bf06270 */
[----:B------:R-:W-:Y:S02]  /*38450*/  LOP3.LUT R234, R234, 0xfbffffff, RZ, 0xc0, !PT ;  /* 0xfbffffffeaea7812 */ /* 0x000fe400078ec0ff */
[----:B------:R-:W-:Y:S02]  /*38460*/  ISETP.LT.AND P2, PT, R3, UR20, !P0 ;  /* 0x0000001403007c0c */ /* 0x000fe4000c741270 */
[----:B------:R-:W-:Y:S01]  /*38470*/  ISETP.LT.AND P1, PT, R2, UR4, !P0 ;  /* 0x0000000402007c0c */ /* 0x000fe2000c721270 */
[----:B------:R-:W-:Y:S01]  /*38480*/  ULDC.64 UR4, c[0x0][0x228] ;  /* 0x00008a0000047ab9 */ /* 0x000fe20000000a00 */
[----:B------:R-:W-:Y:S01]  /*38490*/  ISETP.GE.AND P0, PT, R168, UR15, PT ;  /* 0x0000000fa8007c0c */ /* 0x000fe2000bf06270 */
[----:B------:R-:W-:-:S02]  /*384a0*/  ULDC.64 UR14, c[0x0][0x228] ;  /* 0x00008a00000e7ab9 */ /* 0x000fc40000000a00 */
[----:B0-----:R-:W-:-:S05]  /*384b0*/  IMAD.U32 R4, RZ, RZ, UR15 ;  /* 0x0000000fff047e24 */ /* 0x001fca000f8e00ff */
[----:B------:R0:W-:Y:S01]  /*384c0*/  STL [R1+0xec4], R4 ;  /* 0x000ec40401007387 */ /* 0x0001e20000100800 */
[----:B------:R-:W-:-:S04]  /*384d0*/  @P2 LOP3.LUT R234, R234, 0x4000000, RZ, 0xfc, !PT ;  /* 0x04000000eaea2812 */ /* 0x000fc800078efcff */
[----:B------:R-:W-:-:S04]  /*384e0*/  LOP3.LUT R234, R234, 0xfdffffff, RZ, 0xc0, !PT ;  /* 0xfdffffffeaea7812 */ /* 0x000fc800078ec0ff */
[----:B------:R-:W-:Y:S02]  /*384f0*/  @P1 LOP3.LUT R234, R234, 0x2000000, RZ, 0xfc, !PT ;  /* 0x02000000eaea1812 */ /* 0x000fe400078efcff */
[----:B------:R-:W-:Y:S02]  /*38500*/  ISETP.LT.AND P1, PT, R3, UR8, !P0 ;  /* 0x0000000803007c0c */ /* 0x000fe4000c721270 */
[----:B------:R-:W-:Y:S01]  /*38510*/  ISETP.LT.AND P0, PT, R2, UR43, !P0 ;  /* 0x0000002b02007c0c */ /* 0x000fe2000c701270 */
[----:B------:R-:W-:Y:S01]  /*38520*/  UMOV UR43, UR14 ;  /* 0x0000000e002b7c82 */ /* 0x000fe20008000000 */
[----:B------:R-:W-:Y:S01]  /*38530*/  LOP3.LUT R234, R234, 0xffbfffff, RZ, 0xc0, !PT ;  /* 0xffbfffffeaea7812 */ /* 0x000fe200078ec0ff */
[----:B------:R-:W-:-:S08]  /*38540*/  ULDC.64 UR14, c[0x0][0x228] ;  /* 0x00008a00000e7ab9 */ /* 0x000fd00000000a00 */
[----:B------:R-:W-:-:S04]  /*38550*/  @P1 LOP3.LUT R234, R234, 0x400000, RZ, 0xfc, !PT ;  /* 0x00400000eaea1812 */ /* 0x000fc800078efcff */
[----:B------:R-:W-:-:S04]  /*38560*/  LOP3.LUT R234, R234, 0xffdfffff, RZ, 0xc0, !PT ;  /* 0xffdfffffeaea7812 */ /* 0x000fc800078ec0ff */
[----:B------:R-:W-:Y:S02]  /*38570*/  @P0 LOP3.LUT R234, R234, 0x200000, RZ, 0xfc, !PT ;  /* 0x00200000eaea0812 */ /* 0x000fe400078efcff */
[----:B------:R-:W-:Y:S01]  /*38580*/  ISETP.GE.AND P0, PT, R167, UR27, PT ;  /* 0x0000001ba7007c0c */ /* 0x000fe2000bf06270 */
[----:B------:R-:W-:Y:S01]  /*38590*/  ULDC.64 UR26, c[0x0][0x228] ;  /* 0x00008a00001a7ab9 */ /* 0x000fe20000000a00 */
[----:B------:R-:W-:Y:S01]  /*385a0*/  LOP3.LUT R234, R234, 0xfffbffff, RZ, 0xc0, !PT ;  /* 0xfffbffffeaea7812 */ /* 0x000fe200078ec0ff */
[----:B0-----:R-:W-:Y:S01]  /*385b0*/  IMAD.U32 R4, RZ, RZ, UR27 ;  /* 0x0000001bff047e24 */ /* 0x001fe2000f8e00ff */
[----:B------:R-:W-:Y:S02]  /*385c0*/  ISETP.LT.AND P1, PT, R3, UR12, !P0 ;  /* 0x0000000c03007c0c */ /* 0x000fe4000c721270 */
[----:B------:R-:W-:Y:S01]  /*385d0*/  ISETP.LT.AND P0, PT, R2, UR42, !P0 ;  /* 0x0000002a02007c0c */ /* 0x000fe2000c701270 */
[----:B------:R-:W-:Y:S01]  /*385e0*/  UMOV UR42, UR26 ;  /* 0x0000001a002a7c82 */ /* 0x000fe20008000000 */
[----:B------:R-:W-:Y:S01]  /*385f0*/  ULDC.64 UR26, c[0x0][0x228] ;  /* 0x00008a00001a7ab9 */ /* 0x000fe20000000a00 */
[----:B------:R0:W-:Y:S01]  /*38600*/  STL [R1+0xecc], R4 ;  /* 0x000ecc0401007387 */ /* 0x0001e20000100800 */
[----:B------:R-:W-:-:S07]  /*38610*/  UMOV UR29, UR26 ;  /* 0x0000001a001d7c82 */ /* 0x000fce0008000000 */
[----:B------:R-:W-:Y:S01]  /*38620*/  @P1 LOP3.LUT R234, R234, 0x40000, RZ, 0xfc, !PT ;  /* 0x00040000eaea1812 */ /* 0x000fe200078efcff */
[----:B0-----:R-:W-:-:S03]  /*38630*/  IMAD.U32 R4, RZ, RZ, UR27 ;  /* 0x0000001bff047e24 */ /* 0x001fc6000f8e00ff */
[----:B------:R-:W-:Y:S02]  /*38640*/  LOP3.LUT R234, R234, 0xfffdffff, RZ, 0xc0, !PT ;  /* 0xfffdffffeaea7812 */ /* 0x000fe400078ec0ff */
[----:B------:R0:W-:Y:S02]  /*38650*/  STL [R1+0xed0], R4 ;  /* 0x000ed00401007387 */ /* 0x0001e40000100800 */
[----:B------:R-:W-:Y:S02]  /*38660*/  @P0 LOP3.LUT R234, R234, 0x20000, RZ, 0xfc, !PT ;  /* 0x00020000eaea0812 */ /* 0x000fe400078efcff */
[----:B------:R-:W-:Y:S01]  /*38670*/  ISETP.GE.AND P0, PT, R166, UR21, PT ;  /* 0x00000015a6007c0c */ /* 0x000fe2000bf06270 */
[----:B------:R-:W-:Y:S01]  /*38680*/  ULDC.64 UR20, c[0x0][0x228] ;  /* 0x00008a0000147ab9 */ /* 0x000fe20000000a00 */
[----:B------:R-:W-:Y:S02]  /*38690*/  LOP3.LUT R234, R234, 0xffffbfff, RZ, 0xc0, !PT ;  /* 0xffffbfffeaea7812 */ /* 0x000fe400078ec0ff */
[----:B------:R-:W-:-:S02]  /*386a0*/  ISETP.LT.AND P1, PT, R3, UR24, !P0 ;  /* 0x0000001803007c0c */ /* 0x000fc4000c721270 */
[----:B------:R-:W-:-:S11]  /*386b0*/  ISETP.LT.AND P0, PT, R2, UR53, !P0 ;  /* 0x0000003502007c0c */ /* 0x000fd6000c701270 */
        /* <DEDUP_REMOVED lines=27> */
[----:B------:R-:W-:Y:S01]  /*38870*/  UMOV UR27, UR24 ;  /* 0x00000018001b7c82 */ /* 0x000fe20008000000 */
[----:B------:R-:W-:Y:S01]  /*38880*/  ISETP.LT.AND P1, PT, R3, UR16, !P0 ;  /* 0x0000001003007c0c */ /* 0x000fe2000c721270 */
[----:B0-----:R-:W-:Y:S01]  /*38890*/  IMAD.U32 R4, RZ, RZ, UR25 ;  /* 0x00000019ff047e24 */ /* 0x001fe2000f8e00ff */
[----:B------:R-:W-:Y:S01]  /*388a0*/  ISETP.LT.AND P0, PT, R2, UR47, !P0 ;  /* 0x0000002f02007c0c */ /* 0x000fe2000c701270 */
[----:B------:R-:W-:Y:S02]  /*388b0*/  ULDC.64 UR24, c[0x0][0x228] ;  /* 0x00008a0000187ab9 */ /* 0x000fe40000000a00 */
[----:B------:R-:W-:Y:S01]  /*388c0*/  UMOV UR26, UR24 ;  /* 0x00000018001a7c82 */ /* 0x000fe20008000000 */
[----:B------:R-:W-:Y:S01]  /*388d0*/  IMAD.U32 R7, RZ, RZ, UR25 ;  /* 0x00000019ff077e24 */ /* 0x000fe2000f8e00ff */
[----:B------:R0:W-:Y:S04]  /*388e0*/  STL [R1+0xed8], R4 ;  /* 0x000ed80401007387 */ /* 0x0001e80000100800 */
[----:B------:R-:W-:Y:S02]  /*388f0*/  STL [R1+0x1ad8], R7 ;  /* 0x001ad80701007387 */ /* 0x000fe40000100800 */
[----:B------:R-:W-:-:S04]  /*38900*/  @P1 LOP3.LUT R234, R234, 0x4, RZ, 0xfc, !PT ;  /* 0x00000004eaea1812 */ /* 0x000fc800078efcff */
[----:B------:R-:W-:-:S04]  /*38910*/  LOP3.LUT R234, R234, 0xfffffffd, RZ, 0xc0, !PT ;  /* 0xfffffffdeaea7812 */ /* 0x000fc800078ec0ff */
[----:B------:R-:W-:Y:S02]  /*38920*/  @P0 LOP3.LUT R234, R234, 0x2, RZ, 0xfc, !PT ;  /* 0x00000002eaea0812 */ /* 0x000fe400078efcff */
[----:B------:R-:W-:Y:S01]  /*38930*/  ISETP.GE.AND P0, PT, R162, UR11, PT ;  /* 0x0000000ba2007c0c */ /* 0x000fe2000bf06270 */
[----:B------:R-:W-:Y:S01]  /*38940*/  ULDC.64 UR10, c[0x0][0x228] ;  /* 0x00008a00000a7ab9 */ /* 0x000fe20000000a00 */
[----:B------:R-:W-:Y:S02]  /*38950*/  LOP3.LUT R234, R234, 0xbfffffff, RZ, 0xc0, !PT ;  /* 0xbfffffffeaea7812 */ /* 0x000fe400078ec0ff */
[----:B------:R-:W-:Y:S02]  /*38960*/  ISETP.LT.AND P1, PT, R3, UR22, !P0 ;  /* 0x0000001603007c0c */ /* 0x000fe4000c721270 */
        /* <DEDUP_REMOVED lines=12> */
[----:B0-----:R-:W-:Y:S01]  /*38a30*/  IMAD.U32 R4, RZ, RZ, UR17 ;  /* 0x00000011ff047e24 */ /* 0x001fe2000f8e00ff */
[----:B------:R-:W-:-:S04]  /*38a40*/  ULDC.64 UR16, c[0x0][0x228] ;  /* 0x00008a0000107ab9 */ /* 0x000fc80000000a00 */
[----:B------:R-:W-:Y:S01]  /*38a50*/  @P2 LOP3.LUT R233, R233, 0x4000000, RZ, 0xfc, !PT ;  /* 0x04000000e9e92812 */ /* 0x000fe200078efcff */
[----:B------:R0:W-:Y:S03]  /*38a60*/  STL [R1+0x1adc], R4 ;  /* 0x001adc0401007387 */ /* 0x0001e60000100800 */
        /* <DEDUP_REMOVED lines=13> */
[----:B------:R-:W-:Y:S01]  /*38b40*/  IMAD.U32 R6, RZ, RZ, UR23 ;  /* 0x00000017ff067e24 */ /* 0x000fe2000f8e00ff */
[----:B------:R-:W-:Y:S01]  /*38b50*/  ISETP.LT.AND P0, PT, R2, UR42, !P0 ;  /* 0x0000002a02007c0c */ /* 0x000fe2000c701270 */
[----:B------:R-:W-:Y:S02]  /*38b60*/  ULDC.64 UR42, c[0x0][0x228] ;  /* 0x00008a00002a7ab9 */ /* 0x000fe40000000a00 */
[----:B------:R-:W-:Y:S01]  /*38b70*/  UMOV UR23, UR42 ;  /* 0x0000002a00177c82 */ /* 0x000fe20008000000 */
[----:B------:R-:W-:Y:S01]  /*38b80*/  UMOV UR47, UR43 ;  /* 0x0000002b002f7c82 */ /* 0x000fe20008000000 */
[----:B------:R-:W-:Y:S01]  /*38b90*/  ULDC.64 UR42, c[0x0][0x228] ;  /* 0x00008a00002a7ab9 */ /* 0x000fe20000000a00 */
[----:B------:R-:W-:Y:S05]  /*38ba0*/  STL [R1+0x1ae0], R6 ;  /* 0x001ae00601007387 */ /* 0x000fea0000100800 */
        /* <DEDUP_REMOVED lines=9> */
[----:B------:R-:W-:-:S09]  /*38c40*/  UMOV UR31, UR36 ;  /* 0x00000024001f7c82 */ /* 0x000fd20008000000 */
        /* <DEDUP_REMOVED lines=9> */
[----:B------:R-:W-:Y:S01]  /*38ce0*/  ISETP.GE.AND P0, PT, R156, UR15, PT ;  /* 0x0000000f9c007c0c */ /* 0x000fe2000bf06270 */
[----:B------:R-:W-:Y:S01]  /*38cf0*/  ULDC.64 UR14, c[0x0][0x228] ;  /* 0x00008a00000e7ab9 */ /* 0x000fe20000000a00 */
[----:B------:R-:W-:Y:S01]  /*38d00*/  ULDC.64 UR36, c[0x0][0x228] ;  /* 0x00008a0000247ab9 */ /* 0x000fe20000000a00 */
[----:B------:R-:W-:Y:S01]  /*38d10*/  UMOV UR22, UR14 ;  /* 0x0000000e00167c82 */ /* 0x000fe20008000000 */
[----:B------:R-:W-:Y:S01]  /*38d20*/  IMAD.U32 R188, RZ, RZ, UR15 ;  /* 0x0000000fffbc7e24 */ /* 0x000fe2000f8e00ff */
[----:B------:R-:W-:-:S04]  /*38d30*/  ULDC.64 UR14, c[0x0][0x228] ;  /* 0x00008a00000e7ab9 */ /* 0x000fc80000000a00 */
[----:B------:R-:W-:Y:S01]  /*38d40*/  @P2 LOP3.LUT R233, R233, 0x400, RZ, 0xfc, !PT ;  /* 0x00000400e9e92812 */ /* 0x000fe200078efcff */
[----:B------:R-:W-:Y:S03]  /*38d50*/  STL [R1+0x1ae4], R188 ;  /* 0x001ae4bc01007387 */ /* 0x000fe60000100800 */
        /* <DEDUP_REMOVED lines=15> */
[----:B------:R-:W-:-:S02]  /*38e50*/  ULDC.64 UR26, c[0x0][0x228] ;  /* 0x00008a00001a7ab9 */ /* 0x000fc40000000a00 */
[----:B------:R-:W-:Y:S01]  /*38e60*/  UMOV UR20, UR26 ;  /* 0x0000001a00147c82 */ /* 0x000fe20008000000 */
[----:B------:R-:W-:Y:S01]  /*38e70*/  UMOV UR45, UR27 ;  /* 0x0000001b002d7c82 */ /* 0x000fe20008000000 */
[----:B------:R-:W-:Y:S01]  /*38e80*/  UMOV UR26, UR29 ;  /* 0x0000001d001a7c82 */ /* 0x000fe20008000000 */
[----:B------:R-:W-:Y:S01]  /*38e90*/  UMOV UR27, UR28 ;  /* 0x0000001c001b7c82 */ /* 0x000fe20008000000 */
[----:B------:R-:W-:Y:S01]  /*38ea0*/  @P1 LOP3.LUT R233, R233, 0x4, RZ, 0xfc, !PT ;  /* 0x00000004e9e91812 */ /* 0x000fe200078efcff */
[----:B------:R-:W-:-:S03]  /*38eb0*/  ULDC.64 UR28, c[0x0][0x228] ;  /* 0x00008a00001c7ab9 */ /* 0x000fc60000000a00 */
        /* <DEDUP_REMOVED lines=17> */
[----:B------:R-:W-:-:S08]  /*38fd0*/  ULDC.64 UR10, c[0x0][0x228] ;  /* 0x00008a00000a7ab9 */ /* 0x000fd00000000a00 */
        /* <DEDUP_REMOVED lines=31> */
[----:B------:R-:W-:-:S10]  /*391d0*/  ULDC.64 UR20, c[0x0][0x228] ;  /* 0x00008a0000147ab9 */ /* 0x000fd40000000a00 */
        /* <DEDUP_REMOVED lines=22> */
[----:B------:R-:W-:Y:S02]  /*39340*/  ULDC.64 UR8, c[0x0][0x228] ;  /* 0x00008a0000087ab9 */ /* 0x000fe40000000a00 */
[----:B------:R-:W-:Y:S01]  /*39350*/  STL [R1+0x1ae8], R232 ;  /* 0x001ae8e801007387 */ /* 0x000fe20000100800 */
        /* <DEDUP_REMOVED lines=72> */
[----:B------:R-:W-:-:S07]  /*397e0*/  UMOV UR8, UR59 ;  /* 0x0000003b00087c82 */ /* 0x000fce0008000000 */
[----:B------:R-:W-:-:S04]  /*397f0*/  @P2 LOP3.LUT R231, R231, 0x4, RZ, 0xfc, !PT ;  /* 0x00000004e7e72812 */ /* 0x000fc800078efcff */
[----:B------:R-:W-:-:S04]  /*39800*/  LOP3.LUT R231, R231, 0xfffffffd, RZ, 0xc0, !PT ;  /* 0xfffffffde7e77812 */ /* 0x000fc800078ec0ff */
[----:B------:R-:W-:Y:S02]  /*39810*/  @P1 LOP3.LUT R231, R231, 0x2, RZ, 0xfc, !PT ;  /* 0x00000002e7e71812 */ /* 0x000fe400078efcff */
[----:B------:R-:W-:Y:S02]  /*39820*/  ISETP.LT.AND P1, PT, R3, UR22, !P0 ;  /* 0x0000001603007c0c */ /* 0x000fe4000c721270 */
[----:B------:R-:W-:Y:S01]  /*39830*/  ISETP.LT.AND P0, PT, R2, UR30, !P0 ;  /* 0x0000001e02007c0c */ /* 0x000fe2000c701270 */
[----:B------:R-:W-:Y:S01]  /*39840*/  UMOV UR30, UR42 ;  /* 0x0000002a001e7c82 */ /* 0x000fe20008000000 */
[----:B------:R-:W-:Y:S01]  /*39850*/  UMOV UR42, UR26 ;  /* 0x0000001a002a7c82 */ /* 0x000fe20008000000 */
[----:B------:R-:W-:Y:S01]  /*39860*/  UMOV UR26, UR32 ;  /* 0x00000020001a7c82 */ /* 0x000fe20008000000 */
[----:B------:R-:W-:Y:S01]  /*39870*/  UMOV UR32, UR38 ;  /* 0x0000002600207c82 */ /* 0x000fe20008000000 */
[----:B------:R-:W-:Y:S06]  /*39880*/  STL [R1+0x1aec], R231 ;  /* 0x001aece701007387 */ /* 0x000fec0000100800 */
        /* <DEDUP_REMOVED lines=9> */
[----:B------:R-:W-:Y:S01]  /*39920*/  UMOV UR56, UR27 ;  /* 0x0000001b00387c82 */ /* 0x000fe20008000000 */
[----:B------:R-:W-:-:S08]  /*39930*/  UMOV UR27, UR34 ;  /* 0x00000022001b7c82 */ /* 0x000fd00008000000 */
[----:B------:R-:W-:-:S04]  /*39940*/  @P1 LOP3.LUT R230, R230, 0x4000000, RZ, 0xfc, !PT ;  /* 0x04000000e6e61812 */ /* 0x000fc800078efcff */
[----:B------:R-:W-:-:S04]  /*39950*/  LOP3.LUT R230, R230, 0xfdffffff, RZ, 0xc0, !PT ;  /* 0xfdffffffe6e67812 */ /* 0x000fc800078ec0ff */
[----:B------:R-:W-:Y:S02]  /*39960*/  @P0 LOP3.LUT R230, R230, 0x2000000, RZ, 0xfc, !PT ;  /* 0x02000000e6e60812 */ /* 0x000fe400078efcff */
[----:B------:R-:W-:Y:S01]  /*39970*/  ISETP.GE.AND P0, PT, R8, UR5, PT ;  /* 0x0000000508007c0c */ /* 0x000fe2000bf06270 */
[----:B------:R-:W-:Y:S01]  /*39980*/  VIADD R8, R0, 0xda ;  /* 0x000000da00087836 */ /* 0x000fe20000000000 */
[----:B------:R-:W-:Y:S01]  /*39990*/  LOP3.LUT R230, R230, 0xffbfffff, RZ, 0xc0, !PT ;  /* 0xffbfffffe6e67812 */ /* 0x000fe200078ec0ff */
[----:B------:R-:W-:Y:S01]  /*399a0*/  ULDC.64 UR4, c[0x0][0x228] ;  /* 0x00008a0000047ab9 */ /* 0x000fe20000000a00 */
        /* <DEDUP_REMOVED lines=19> */
[----:B------:R-:W-:Y:S01]  /*39ae0*/  VIADD R8, R0, 0xd6 ;  /* 0x000000d600087836 */ /* 0x000fe20000000000 */
[----:B------:R-:W-:Y:S01]  /*39af0*/  LOP3.LUT R230, R230, 0xffffbfff, RZ, 0xc0, !PT ;  /* 0xffffbfffe6e67812 */ /* 0x000fe200078ec0ff */
[----:B------:R-:W-:Y:S01]  /*39b00*/  ULDC.64 UR16, c[0x0][0x228] ;  /* 0x00008a0000107ab9 */ /* 0x000fe20000000a00 */
[----:B------:R-:W-:Y:S01]  /*39b10*/  ISETP.LT.AND P1, PT, R3, UR22, !P0 ;  /* 0x0000001603007c0c */ /* 0x000fe2000c721270 */
[----:B------:R-:W-:Y:S01]  /*39b20*/  UMOV UR22, UR48 ;  /* 0x0000003000167c82 */ /* 0x000fe20008000000 */
[----:B------:R-:W-:Y:S01]  /*39b30*/  ISETP.LT.AND P0, PT, R2, UR54, !P0 ;  /* 0x0000003602007c0c */ /* 0x000fe2000c701270 */
[----:B------:R-:W-:Y:S01]  /*39b40*/  ULDC.64 UR48, c[0x0][0x228] ;  /* 0x00008a0000307ab9 */ /* 0x000fe20000000a00 */
[----:B------:R-:W-:Y:S01]  /*39b50*/  UMOV UR54, UR14 ;  /* 0x0000000e00367c82 */ /* 0x000fe20008000000 */
[----:B------:R-:W-:Y:S01]  /*39b60*/  UMOV UR14, UR24 ;  /* 0x00000018000e7c82 */ /* 0x000fe20008000000 */
[----:B------:R-:W-:Y:S01]  /*39b70*/  UMOV UR24, UR35 ;  /* 0x0000002300187c82 */ /* 0x000fe20008000000 */
[----:B------:R-:W-:-:S06]  /*39b80*/  ULDC.64 UR34, c[0x0][0x228] ;  /* 0x00008a0000227ab9 */ /* 0x000fcc0000000a00 */
        /* <DEDUP_REMOVED lines=32> */
[----:B------:R-:W-:Y:S02]  /*39d90*/  LOP3.LUT R230, R230, 0xfffffffb, RZ, 0xc0, !PT ;  /* 0xfffffffbe6e67812 */ /* 0x000fe400078ec0ff */
[----:B------:R-:W-:Y:S02]  /*39da0*/  ISETP.LT.AND P1, PT, R3, UR6, !P0 ;  /* 0x0000000603007c0c */ /* 0x000fe4000c721270 */
[----:B------:R-:W-:Y:S01]  /*39db0*/  ISETP.LT.AND P0, PT, R2, UR38, !P0 ;  /* 0x0000002602007c0c */ /* 0x000fe2000c701270 */
[----:B------:R-:W-:Y:S01]  /*39dc0*/  UMOV UR38, UR30 ;  /* 0x0000001e00267c82 */ /* 0x000fe20008000000 */
[----:B------:R-:W-:Y:S01]  /*39dd0*/  UMOV UR30, UR8 ;  /* 0x00000008001e7c82 */ /* 0x000fe20008000000 */
[----:B------:R-:W-:Y:S01]  /*39de0*/  UMOV UR8, UR27 ;  /* 0x0000001b00087c82 */ /* 0x000fe20008000000 */
[----:B------:R-:W-:-:S07]  /*39df0*/  ULDC.64 UR26, c[0x0][0x228] ;  /* 0x00008a00001a7ab9 */ /* 0x000fce0000000a00 */
[----:B------:R-:W-:-:S04]  /*39e00*/  @P1 LOP3.LUT R230, R230, 0x4, RZ, 0xfc, !PT ;  /* 0x00000004e6e61812 */ /* 0x000fc800078efcff */
[----:B------:R-:W-:-:S04]  /*39e10*/  LOP3.LUT R230, R230, 0xfffffffd, RZ, 0xc0, !PT ;  /* 0xfffffffde6e67812 */ /* 0x000fc800078ec0ff */
[----:B------:R-:W-:Y:S02]  /*39e20*/  @P0 LOP3.LUT R230, R230, 0x2, RZ, 0xfc, !PT ;  /* 0x00000002e6e60812 */ /* 0x000fe400078efcff */
[----:B------:R-:W-:Y:S01]  /*39e30*/  ISETP.GE.AND P0, PT, R8, UR17, PT ;  /* 0x0000001108007c0c */ /* 0x000fe2000bf06270 */
[----:B------:R-:W-:Y:S02]  /*39e40*/  VIADD R8, R0, 0xce ;  /* 0x000000ce00087836 */ /* 0x000fe40000000000 */
[----:B------:R-:W-:Y:S01]  /*39e50*/  STL [R1+0x1af0], R230 ;  /* 0x001af0e601007387 */ /* 0x000fe20000100800 */
[----:B------:R-:W-:Y:S01]  /*39e60*/  ISETP.LT.AND P1, PT, R3, UR58, !P0 ;  /* 0x0000003a03007c0c */ /* 0x000fe2000c721270 */
[----:B------:R-:W-:Y:S01]  /*39e70*/  UMOV UR58, UR10 ;  /* 0x0000000a003a7c82 */ /* 0x000fe20008000000 */
[----:B------:R-:W-:Y:S01]  /*39e80*/  ISETP.LT.AND P0, PT, R2, UR34, !P0 ;  /* 0x0000002202007c0c */ /* 0x000fe2000c701270 */
[----:B------:R-:W-:Y:S01]  /*39e90*/  UMOV UR10, UR40 ;  /* 0x00000028000a7c82 */ /* 0x000fe20008000000 */
        /* <DEDUP_REMOVED lines=9> */
[----:B------:R-:W-:Y:S01]  /*39f30*/  ULDC.64 UR12, c[0x0][0x228] ;  /* 0x00008a00000c7ab9 */ /* 0x000fe20000000a00 */
[----:B------:R-:W-:Y:S01]  /*39f40*/  STL [R1+0x1af4], R229 ;  /* 0x001af4e501007387 */ /* 0x000fe20000100800 */
[----:B------:R-:W-:Y:S01]  /*39f50*/  ISETP.LT.AND P1, PT, R3, UR32, !P0 ;  /* 0x0000002003007c0c */ /* 0x000fe2000c721270 */
[----:B------:R-:W-:Y:S01]  /*39f60*/  UMOV UR32, UR16 ;  /* 0x0000001000207c82 */ /* 0x000fe20008000000 */
[----:B------:R-:W-:Y:S01]  /*39f70*/  ISETP.LT.AND P0, PT, R2, UR26, !P0 ;  /* 0x0000001a02007c0c */ /* 0x000fe2000c701270 */
[----:B------:R-:W-:Y:S01]  /*39f80*/  UMOV UR26, UR22 ;  /* 0x00000016001a7c82 */ /* 0x000fe20008000000 */
[----:B------:R-:W-:Y:S01]  /*39f90*/  ULDC.64 UR22, c[0x0][0x228] ;  /* 0x00008a0000167ab9 */ /* 0x000fe20000000a00 */
[----:B------:R-:W-:-:S08]  /*39fa0*/  ULDC.64 UR16, c[0x0][0x228] ;  /* 0x00008a0000107ab9 */ /* 0x000fd00000000a00 */
        /* <DEDUP_REMOVED lines=23> */
[----:B------:R-:W-:-:S09]  /*3a120*/  ULDC UR4, c[0x0][0x228] ;  /* 0x00008a0000047ab9 */ /* 0x000fd20000000800 */
[----:B------:R-:W-:-:S04]  /*3a130*/  @P1 LOP3.LUT R228, R228, 0x4000, RZ, 0xfc, !PT ;  /* 0x00004000e4e41812 */ /* 0x000fc800078efcff */
[----:B------:R-:W-:-:S04]  /*3a140*/  LOP3.LUT R228, R228, 0xffffdfff, RZ, 0xc0, !PT ;  /* 0xffffdfffe4e47812 */ /* 0x000fc800078ec0ff */
[----:B------:R-:W-:Y:S02]  /*3a150*/  @P0 LOP3.LUT R228, R228, 0x2000, RZ, 0xfc, !PT ;  /* 0x00002000e4e40812 */ /* 0x000fe400078efcff */
[----:B------:R-:W-:Y:S01]  /*3a160*/  ISETP.GE.AND P0, PT, R8, UR59, PT ;  /* 0x0000003b08007c0c */ /* 0x000fe2000bf06270 */
[----:B------:R-:W-:Y:S02]  /*3a170*/  VIADD R8, R0, 0x157 ;  /* 0x0000015700087836 */ /* 0x000fe40000000000 */
[----:B------:R-:W-:Y:S01]  /*3a180*/  STL [R1+0x1af8], R228 ;  /* 0x001af8e401007387 */ /* 0x000fe20000100800 */
[----:B------:R-:W-:Y:S01]  /*3a190*/  ISETP.LT.AND P1, PT, R3, UR58, !P0 ;  /* 0x0000003a03007c0c */ /* 0x000fe2000c721270 */
[----:B------:R-:W-:Y:S01]  /*3a1a0*/  ULDC.64 UR58, c[0x0][0x228] ;  /* 0x00008a00003a7ab9 */ /* 0x000fe20000000a00 */
[----:B------:R-:W-:Y:S01]  /*3a1b0*/  ISETP.LT.AND P0, PT, R2, UR4, !P0 ;  /* 0x0000000402007c0c */ /* 0x000fe2000c701270 */
[----:B------:R-:W-:Y:S01]  /*3a1c0*/  UMOV UR6, UR59 ;  /* 0x0000003b00067c82 */ /* 0x000fe20008000000 */
[----:B------:R-:W-:Y:S01]  /*3a1d0*/  UMOV UR44, UR58 ;  /* 0x0000003a002c7c82 */ /* 0x000fe20008000000 */
[----:B------:R-:W-:Y:S01]  /*3a1e0*/  ULDC.64 UR58, c[0x0][0x228] ;  /* 0x00008a00003a7ab9 */ /* 0x000fe20000000a00 */
[----:B------:R-:W-:-:S07]  /*3a1f0*/  ULDC UR4, c[0x0][0x228] ;  /* 0x00008a0000047ab9 */ /* 0x000fce0000000800 */
[----:B------:R-:W-:Y:S02]  /*3a200*/  @P1 LOP3.LUT R250, R250, 0x400, RZ, 0xfc, !PT ;  /* 0x00000400fafa1812 */ /* 0x000fe400078efcff */
[----:B------:R-:W-:Y:S02]  /*3a210*/  @P0 LOP3.LUT R236, R236, 0x40000000, RZ, 0xfc, !PT ;  /* 0x40000000ecec0812 */ /* 0x000fe400078efcff */
[----:B------:R-:W-:Y:S01]  /*3a220*/  ISETP.GE.AND P0, PT, R8, UR6, PT ;  /* 0x0000000608007c0c */ /* 0x000fe2000bf06270 */
[----:B------:R-:W-:Y:S01]  /*3a230*/  VIADD R8, R0, 0x156 ;  /* 0x0000015600087836 */ /* 0x000fe20000000000 */
[----:B------:R-:W-:Y:S01]  /*3a240*/  LOP3.LUT R236, R236, 0xefffffff, RZ, 0xc0, !PT ;  /* 0xefffffffecec7812 */ /* 0x000fe200078ec0ff */
[----:B------:R-:W-:Y:S01]  /*3a250*/  UMOV UR6, UR12 ;  /* 0x0000000c00067c82 */ /* 0x000fe20008000000 */
[----:B------:R-:W-:Y:S01]  /*3a260*/  ISETP.LT.AND P1, PT, R3, UR58, !P0 ;  /* 0x0000003a03007c0c */ /* 0x000fe2000c721270 */
[----:B------:R-:W-:Y:S01]  /*3a270*/  UMOV UR12, UR61 ;  /* 0x0000003d000c7c82 */ /* 0x000fe20008000000 */
[----:B------:R-:W-:Y:S01]  /*3a280*/  ISETP.LT.AND P0, PT, R2, UR4, !P0 ;  /* 0x0000000402007c0c */ /* 0x000fe2000c701270 */
[----:B------:R-:W-:Y:S01]  /*3a290*/  UMOV UR58, UR60 ;  /* 0x0000003c003a7c82 */ /* 0x000fe20008000000 */
[----:B------:R-:W-:Y:S01]  /*3a2a0*/  ULDC.64 UR60, c[0x0][0x228] ;  /* 0x00008a00003c7ab9 */ /* 0x000fe20000000a00 */
[----:B------:R-:W-:Y:S01]  /*3a2b0*/  ULDC UR4, c[0x0][0x228] ;  /* 0x00008a0000047ab9 */ /* 0x000fe20000000800 */
[----:B------:R-:W-:Y:S07]  /*3a2c0*/  STL [R1+0x1afc], R250 ;  /* 0x001afcfa01007387 */ /* 0x000fee0000100800 */
[----:B------:R-:W-:-:S04]  /*3a2d0*/  @P1 LOP3.LUT R236, R236, 0x10000000, RZ, 0xfc, !PT ;  /* 0x10000000ecec1812 */ /* 0x000fc800078efcff */
[----:B------:R-:W-:-:S04]  /*3a2e0*/  LOP3.LUT R236, R236, 0xf7ffffff, RZ, 0xc0, !PT ;  /* 0xf7ffffffecec7812 */ /* 0x000fc800078ec0ff */
[----:B------:R-:W-:Y:S02]  /*3a2f0*/  @P0 LOP3.LUT R236, R236, 0x8000000, RZ, 0xfc, !PT ;  /* 0x08000000ecec0812 */ /* 0x000fe400078efcff */
[----:B------:R-:W-:Y:S01]  /*3a300*/  ISETP.GE.AND P0, PT, R8, UR59, PT ;  /* 0x0000003b08007c0c */ /* 0x000fe2000bf06270 */
[----:B------:R-:W-:Y:S01]  /*3a310*/  VIADD R8, R0, 0x155 ;  /* 0x0000015500087836 */ /* 0x000fe20000000000 */
[----:B------:R-:W-:Y:S02]  /*3a320*/  LOP3.LUT R236, R236, 0xfdffffff, RZ, 0xc0, !PT ;  /* 0xfdffffffecec7812 */ /* 0x000fe400078ec0ff */
[----:B------:R-:W-:Y:S01]  /*3a330*/  ISETP.LT.AND P1, PT, R3, UR60, !P0 ;  /* 0x0000003c03007c0c */ /* 0x000fe2000c721270 */
[----:B------:R-:W-:Y:S01]  /*3a340*/  UMOV UR60, UR58 ;  /* 0x0000003a003c7c82 */ /* 0x000fe20008000000 */
[----:B------:R-:W-:Y:S01]  /*3a350*/  ISETP.LT.AND P0, PT, R2, UR4, !P0 ;  /* 0x0000000402007c0c */ /* 0x000fe2000c701270 */
[----:B------:R-:W-:Y:S01]  /*3a360*/  ULDC.64 UR58, c[0x0][0x228] ;  /* 0x00008a00003a7ab9 */ /* 0x000fe20000000a00 */
[----:B------:R-:W-:-:S09]  /*3a370*/  ULDC UR4, c[0x0][0x228] ;  /* 0x00008a0000047ab9 */ /* 0x000fd20000000800 */
        /* <DEDUP_REMOVED lines=88> */
[----:B------:R-:W-:Y:S02]  /*3a900*/  @P1 LOP3.LUT R236, R236, 0x1, RZ, 0xfc, !PT ;  /* 0x00000001ecec1812 */ /* 0x000fe400078efcff */
[----:B------:R-:W-:Y:S02]  /*3a910*/  @P0 LOP3.LUT R235, R235, 0x40000000, RZ, 0xfc, !PT ;  /* 0x40000000ebeb0812 */ /* 0x000fe400078efcff */
[----:B------:R-:W-:Y:S01]  /*3a920*/  ISETP.GE.AND P0, PT, R8, UR61, PT ;  /* 0x0000003d08007c0c */ /* 0x000fe2000bf06270 */
[----:B------:R-:W-:Y:S01]  /*3a930*/  VIADD R8, R0, 0x14c ;  /* 0x0000014c00087836 */ /* 0x000fe20000000000 */
[----:B------:R-:W-:Y:S01]  /*3a940*/  LOP3.LUT R235, R235, 0xefffffff, RZ, 0xc0, !PT ;  /* 0xefffffffebeb7812 */ /* 0x000fe200078ec0ff */
[----:B------:R-:W-:Y:S01]  /*3a950*/  STL [R1+0x1b00], R236 ;  /* 0x001b00ec01007387 */ /* 0x000fe20000100800 */
        /* <DEDUP_REMOVED lines=122> */
[----:B------:R-:W-:Y:S01]  /*3b100*/  IMAD.MOV.U32 R225, RZ, RZ, R223 ;  /* 0x000000ffffe17224 */ /* 0x000fe200078e00df */
[----:B------:R-:W-:Y:S01]  /*3b110*/  ISETP.LT.AND P0, PT, R2, UR4, !P0 ;  /* 0x0000000402007c0c */ /* 0x000fe2000c701270 */
[----:B------:R-:W-:Y:S01]  /*3b120*/  ULDC UR4, c[0x0][0x228] ;  /* 0x00008a0000047ab9 */ /* 0x000fe20000000800 */
[----:B------:R-:W-:Y:S01]  /*3b130*/  IMAD.MOV.U32 R224, RZ, RZ, R222 ;  /* 0x000000ffffe07224 */ /* 0x000fe200078e00de */
[----:B------:R-:W-:Y:S01]  /*3b140*/  F2FP.SATFINITE.E4M3.F32.PACK_AB_MERGE_C R24, R25, R24, RZ ;  /* 0x000000181918723e */ /* 0x000fe200048070ff */
[----:B------:R-:W-:-:S07]  /*3b150*/  ULDC UR60, c[0x0][0x228] ;  /* 0x00008a00003c7ab9 */ /* 0x000fce0000000800 */
[----:B------:R-:W-:-:S04]  /*3b160*/  @P1 LOP3.LUT R234, R234, 0x100000, RZ, 0xfc, !PT ;  /* 0x00100000eaea1812 */ /* 0x000fc800078efcff */
[----:B------:R-:W-:-:S04]  /*3b170*/  LOP3.LUT R234, R234, 0xfff7ffff, RZ, 0xc0, !PT ;  /* 0xfff7ffffeaea7812 */ /* 0x000fc800078ec0ff */
[----:B------:R-:W-:Y:S02]  /*3b180*/  @P0 LOP3.LUT R234, R234, 0x80000, RZ, 0xfc, !PT ;  /* 0x00080000eaea0812 */ /* 0x000fe400078efcff */
[----:B------:R-:W-:Y:S01]  /*3b190*/  ISETP.GE.AND P0, PT, R8, UR61, PT ;  /* 0x0000003d08007c0c */ /* 0x000fe2000bf06270 */
[----:B------:R-:W-:Y:S01]  /*3b1a0*/  VIADD R8, R0, 0x13b ;  /* 0x0000013b00087836 */ /* 0x000fe20000000000 */
[----:B------:R-:W-:Y:S02]  /*3b1b0*/  LOP3.LUT R234, R234, 0xfffeffff, RZ, 0xc0, !PT ;  /* 0xfffeffffeaea7812 */ /* 0x000fe400078ec0ff */
[----:B------:R-:W-:Y:S01]  /*3b1c0*/  ISETP.LT.AND P1, PT, R3, UR58, !P0 ;  /* 0x0000003a03007c0c */ /* 0x000fe2000c721270 */
[----:B------:R-:W-:Y:S01]  /*3b1d0*/  ULDC.64 UR58, c[0x0][0x228] ;  /* 0x00008a00003a7ab9 */ /* 0x000fe20000000a00 */
[----:B------:R-:W-:Y:S01]  /*3b1e0*/  ISETP.LT.AND P0, PT, R2, UR4, !P0 ;  /* 0x0000000402007c0c */ /* 0x000fe2000c701270 */
[----:B------:R-:W-:-:S10]  /*3b1f0*/  ULDC UR4, c[0x0][0x228] ;  /* 0x00008a0000047ab9 */ /* 0x000fd40000000800 */
[----:B------:R-:W-:-:S04]  /*3b200*/  @P1 LOP3.LUT R234, R234, 0x10000, RZ, 0xfc, !PT ;  /* 0x00010000eaea1812 */ /* 0x000fc800078efcff */
[----:B------:R-:W-:-:S04]  /*3b210*/  LOP3.LUT R234, R234, 0xffff7fff, RZ, 0xc0, !PT ;  /* 0xffff7fffeaea7812 */ /* 0x000fc800078ec0ff */
[----:B------:R-:W-:Y:S02]  /*3b220*/  @P0 LOP3.LUT R234, R234, 0x8000, RZ, 0xfc, !PT ;  /* 0x00008000eaea0812 */ /* 0x000fe400078efcff */
[----:B------:R-:W-:Y:S01]  /*3b230*/  ISETP.GE.AND P0, PT, R8, UR6, PT ;  /* 0x0000000608007c0c */ /* 0x000fe2000bf06270 */
[----:B------:R-:W-:Y:S01]  /*3b240*/  VIADD R8, R0, 0x139 ;  /* 0x0000013900087836 */ /* 0x000fe20000000000 */
[----:B------:R-:W-:Y:S01]  /*3b250*/  LOP3.LUT R234, R234, 0xffffefff, RZ, 0xc0, !PT ;  /* 0xffffefffeaea7812 */ /* 0x000fe200078ec0ff */
[----:B------:R-:W-:Y:S01]  /*3b260*/  ULDC UR6, c[0x0][0x228] ;  /* 0x00008a0000067ab9 */ /* 0x000fe20000000800 */
[----:B------:R-:W-:Y:S01]  /*3b270*/  ISETP.LT.AND P1, PT, R3, UR58, !P0 ;  /* 0x0000003a03007c0c */ /* 0x000fe2000c721270 */
[----:B------:R-:W-:Y:S01]  /*3b280*/  IMAD.MOV.U32 R223, RZ, RZ, R221 ;  /* 0x000000ffffdf7224 */ /* 0x000fe200078e00dd */
[----:B------:R-:W-:Y:S01]  /*3b290*/  ISETP.LT.AND P0, PT, R2, UR4, !P0 ;  /* 0x0000000402007c0c */ /* 0x000fe2000c701270 */
[----:B------:R-:W-:Y:S01]  /*3b2a0*/  ULDC UR4, c[0x0][0x248] ;  /* 0x0000920000047ab9 */ /* 0x000fe20000000800 */
[----:B------:R-:W-:Y:S01]  /*3b2b0*/  IMAD.MOV.U32 R222, RZ, RZ, R220 ;  /* 0x000000ffffde7224 */ /* 0x000fe200078e00dc */
[----:B------:R-:W-:Y:S01]  /*3b2c0*/  F2FP.SATFINITE.E4M3.F32.PACK_AB_MERGE_C R25, R119, R118, RZ ;  /* 0x000000767719723e */ /* 0x000fe200048070ff */
[----:B------:R-:W-:Y:S01]  /*3b2d0*/  VIADD R5, R5, UR4 ;  /* 0x0000000405057c36 */ /* 0x000fe20008000000 */
[----:B------:R-:W-:Y:S01]  /*3b2e0*/  ULDC UR4, c[0x0][0x228] ;  /* 0x00008a0000047ab9 */ /* 0x000fe20000000800 */
[----:B------:R-:W-:Y:S01]  /*3b2f0*/  F2FP.SATFINITE.E4M3.F32.PACK_AB_MERGE_C R26, R27, R26, RZ ;  /* 0x0000001a1b1a723e */ /* 0x000fe200048070ff */
[----:B------:R-:W-:-:S02]  /*3b300*/  ULDC UR58, c[0x0][0x228] ;  /* 0x00008a00003a7ab9 */ /* 0x000fc40000000800 */
[----:B------:R1:W-:Y:S02]  /*3b310*/  STL [R1+0xe24], R5 ;  /* 0x000e240501007387 */ /* 0x0003e40000100800 */
[----:B------:R-:W-:-:S04]  /*3b320*/  @P1 LOP3.LUT R234, R234, 0x1000, RZ, 0xfc, !PT ;  /* 0x00001000eaea1812 */ /* 0x000fc800078efcff */
[----:B------:R-:W-:-:S04]  /*3b330*/  LOP3.LUT R234, R234, 0xfffff7ff, RZ, 0xc0, !PT ;  /* 0xfffff7ffeaea7812 */ /* 0x000fc800078ec0ff */
[----:B------:R-:W-:Y:S02]  /*3b340*/  @P0 LOP3.LUT R234, R234, 0x800, RZ, 0xfc, !PT ;  /* 0x00000800eaea0812 */ /* 0x000fe400078efcff */
[----:B------:R-:W-:Y:S01]  /*3b350*/  ISETP.GE.AND P0, PT, R8, UR12, PT ;  /* 0x0000000c08007c0c */ /* 0x000fe2000bf06270 */
[----:B------:R-:W-:Y:S01]  /*3b360*/  VIADD R8, R0, 0x137 ;  /* 0x0000013700087836 */ /* 0x000fe20000000000 */
[----:B------:R-:W-:Y:S01]  /*3b370*/  LOP3.LUT R234, R234, 0xfffffeff, RZ, 0xc0, !PT ;  /* 0xfffffeffeaea7812 */ /* 0x000fe200078ec0ff */
[----:B------:R-:W-:Y:S01]  /*3b380*/  IMAD.MOV.U32 R221, RZ, RZ, R219 ;  /* 0x000000ffffdd7224 */ /* 0x000fe200078e00db */
[----:B------:R-:W-:Y:S01]  /*3b390*/  ISETP.LT.AND P1, PT, R3, UR6, !P0 ;  /* 0x0000000603007c0c */ /* 0x000fe2000c721270 */
[----:B------:R-:W-:Y:S01]  /*3b3a0*/  ULDC UR6, c[0x0][0x228] ;  /* 0x00008a0000067ab9 */ /* 0x000fe20000000800 */
[----:B------:R-:W-:Y:S01]  /*3b3b0*/  ISETP.LT.AND P0, PT, R2, UR4, !P0 ;  /* 0x0000000402007c0c */ /* 0x000fe2000c701270 */
[----:B------:R-:W-:Y:S01]  /*3b3c0*/  ULDC UR4, c[0x0][0x248] ;  /* 0x0000920000047ab9 */ /* 0x000fe20000000800 */
[----:B------:R-:W-:-:S02]  /*3b3d0*/  IMAD.MOV.U32 R220, RZ, RZ, R218 ;  /* 0x000000ffffdc7224 */ /* 0x000fc400078e00da */
[----:B------:R-:W-:Y:S02]  /*3b3e0*/  IMAD.MOV.U32 R251, RZ, RZ, R223 ;  /* 0x000000fffffb7224 */ /* 0x000fe400078e00df */
[----:B------:R-:W-:Y:S01]  /*3b3f0*/  IMAD.MOV.U32 R249, RZ, RZ, R222 ;  /* 0x000000fffff97224 */ /* 0x000fe200078e00de */
[----:B------:R-:W-:Y:S01]  /*3b400*/  F2FP.SATFINITE.E4M3.F32.PACK_AB_MERGE_C R27, R127, R126, RZ ;  /* 0x0000007e7f1b723e */ /* 0x000fe200048070ff */
[----:B0-----:R-:W-:Y:S01]  /*3b410*/  VIADD R4, R5, UR4 ;  /* 0x0000000405047c36 */ /* 0x001fe20008000000 */
[----:B------:R-:W-:Y:S01]  /*3b420*/  ULDC UR4, c[0x0][0x228] ;  /* 0x00008a0000047ab9 */ /* 0x000fe20000000800 */
[----:B------:R-:W-:Y:S01]  /*3b430*/  F2FP.SATFINITE.E4M3.F32.PACK_AB_MERGE_C R32, R33, R32, RZ ;  /* 0x000000202120723e */ /* 0x000fe200048070ff */
[----:B------:R-:W-:Y:S01]  /*3b440*/  ULDC UR12, c[0x0][0x228] ;  /* 0x00008a00000c7ab9 */ /* 0x000fe20000000800 */
[----:B------:R-:W-:Y:S01]  /*3b450*/  @P1 LOP3.LUT R234, R234, 0x100, RZ, 0xfc, !PT ;  /* 0x00000100eaea1812 */ /* 0x000fe200078efcff */
[----:B------:R0:W-:Y:S03]  /*3b460*/  STL [R1+0xe00], R4 ;  /* 0x000e000401007387 */ /* 0x0001e60000100800 */
        /* <DEDUP_REMOVED lines=10> */
[----:B------:R-:W-:Y:S01]  /*3b510*/  IMAD.MOV.U32 R218, RZ, RZ, R216 ;  /* 0x000000ffffda7224 */ /* 0x000fe200078e00d8 */
[----:B-1----:R-:W-:Y:S01]  /*3b520*/  F2FP.SATFINITE.E4M3.F32.PACK_AB_MERGE_C R5, R224, R225, RZ ;  /* 0x000000e1e005723e */ /* 0x002fe200048070ff */
[----:B0-----:R-:W-:Y:S01]  /*3b530*/  VIADD R4, R4, UR4 ;  /* 0x0000000404047c36 */ /* 0x001fe20008000000 */
[----:B------:R-:W-:Y:S01]  /*3b540*/  ULDC UR4, c[0x0][0x228] ;  /* 0x00008a0000047ab9 */ /* 0x000fe20000000800 */
[----:B------:R-:W-:-:S02]  /*3b550*/  IMAD.MOV.U32 R248, RZ, RZ, R221 ;  /* 0x000000fffff87224 */ /* 0x000fc400078e00dd */
[----:B------:R-:W-:Y:S01]  /*3b560*/  IMAD.MOV.U32 R247, RZ, RZ, R220 ;  /* 0x000000fffff77224 */ /* 0x000fe200078e00dc */
[----:B------:R0:W-:Y:S01]  /*3b570*/  STL [R1+0xe04], R4 ;  /* 0x000e040401007387 */ /* 0x0001e20000100800 */
[----:B------:R-:W-:Y:S01]  /*3b580*/  F2FP.SATFINITE.E4M3.F32.PACK_AB_MERGE_C R7, R249, R251, RZ ;  /* 0x000000fbf907723e */ /* 0x000fe200048070ff */
[----:B------:R-:W-:Y:S01]  /*3b590*/  ULDC UR16, c[0x0][0x228] ;  /* 0x00008a0000107ab9 */ /* 0x000fe20000000800 */
        /* <DEDUP_REMOVED lines=19> */
[----:B------:R-:W-:Y:S02]  /*3b6d0*/  @P1 LOP3.LUT R234, R234, 0x1, RZ, 0xfc, !PT ;  /* 0x00000001eaea1812 */ /* 0x000fe400078efcff */
[----:B------:R-:W-:-:S02]  /*3b6e0*/  @P0 LOP3.LUT R233, R233, 0x80000000, RZ, 0xfc, !PT ;  /* 0x80000000e9e90812 */ /* 0x000fc400078efcff */
[----:B------:R-:W-:Y:S01]  /*3b6f0*/  ISETP.GE.AND P0, PT, R8, UR22, PT ;  /* 0x0000001608007c0c */ /* 0x000fe2000bf06270 */
[----:B------:R-:W-:Y:S01]  /*3b700*/  VIADD R8, R0, 0x131 ;  /* 0x0000013100087836 */ /* 0x000fe20000000000 */
[----:B------:R-:W-:Y:S01]  /*3b710*/  LOP3.LUT R233, R233, 0xefffffff, RZ, 0xc0, !PT ;  /* 0xefffffffe9e97812 */ /* 0x000fe200078ec0ff */
[----:B------:R-:W-:Y:S01]  /*3b720*/  STL [R1+0x1b08], R234 ;  /* 0x001b08ea01007387 */ /* 0x000fe20000100800 */
[----:B------:R-:W-:Y:S01]  /*3b730*/  ISETP.LT.AND P1, PT, R3, UR6, !P0 ;  /* 0x0000000603007c0c */ /* 0x000fe2000c721270 */
[----:B------:R-:W-:Y:S01]  /*3b740*/  ULDC UR6, c[0x0][0x228] ;  /* 0x00008a0000067ab9 */ /* 0x000fe20000000800 */
[----:B------:R-:W-:Y:S01]  /*3b750*/  ISETP.LT.AND P0, PT, R2, UR4, !P0 ;  /* 0x0000000402007c0c */ /* 0x000fe2000c701270 */
[----:B------:R-:W-:Y:S01]  /*3b760*/  ULDC UR4, c[0x0][0x248] ;  /* 0x0000920000047ab9 */ /* 0x000fe20000000800 */
[----:B------:R0:W-:Y:S01]  /*3b770*/  STL [R1+0xe08], R4 ;  /* 0x000e080401007387 */ /* 0x0001e20000100800 */
[----:B------:R-:W-:Y:S02]  /*3b780*/  IMAD.MOV.U32 R215, RZ, RZ, R213 ;  /* 0x000000ffffd77224 */ /* 0x000fe400078e00d5 */
[----:B------:R-:W-:-:S02]  /*3b790*/  IMAD.MOV.U32 R214, RZ, RZ, R212 ;  /* 0x000000ffffd67224 */ /* 0x000fc400078e00d4 */
[----:B------:R-:W-:Y:S02]  /*3b7a0*/  IMAD.MOV.U32 R244, RZ, RZ, R217 ;  /* 0x000000fffff47224 */ /* 0x000fe400078e00d9 */
[----:B------:R-:W-:Y:S01]  /*3b7b0*/  IMAD.MOV.U32 R243, RZ, RZ, R216 ;  /* 0x000000fffff37224 */ /* 0x000fe200078e00d8 */
[----:B------:R-:W-:Y:S01]  /*3b7c0*/  F2FP.SATFINITE.E4M3.F32.PACK_AB_MERGE_C R132, R133, R132, RZ ;  /* 0x000000848584723e */ /* 0x000fe200048070ff */
[----:B------:R-:W-:Y:S01]  /*3b7d0*/  ULDC UR22, c[0x0][0x248] ;  /* 0x0000920000167ab9 */ /* 0x000fe20000000800 */
[----:B------:R-:W-:Y:S01]  /*3b7e0*/  @P1 LOP3.LUT R233, R233, 0x10000000, RZ, 0xfc, !PT ;  /* 0x10000000e9e91812 */ /* 0x000fe200078efcff */
[----:B0-----:R-:W-:Y:S01]  /*3b7f0*/  VIADD R4, R4, UR4 ;  /* 0x0000000404047c36 */ /* 0x001fe20008000000 */
[----:B------:R-:W-:Y:S02]  /*3b800*/  ULDC UR4, c[0x0][0x228] ;  /* 0x00008a0000047ab9 */ /* 0x000fe40000000800 */
[----:B------:R-:W-:Y:S02]  /*3b810*/  LOP3.LUT R233, R233, 0xf7ffffff, RZ, 0xc0, !PT ;  /* 0xf7ffffffe9e97812 */ /* 0x000fe400078ec0ff */
[----:B------:R0:W-:Y:S02]  /*3b820*/  STL [R1+0xe0c], R4 ;  /* 0x000e0c0401007387 */ /* 0x0001e40000100800 */
[----:B------:R-:W-:-:S02]  /*3b830*/  @P0 LOP3.LUT R233, R233, 0x8000000, RZ, 0xfc, !PT ;  /* 0x08000000e9e90812 */ /* 0x000fc400078efcff */
        /* <DEDUP_REMOVED lines=8> */
[----:B------:R-:W-:Y:S02]  /*3b8c0*/  IMAD.MOV.U32 R212, RZ, RZ, R210 ;  /* 0x000000ffffd47224 */ /* 0x000fe400078e00d2 */
[----:B------:R-:W-:-:S02]  /*3b8d0*/  IMAD.MOV.U32 R242, RZ, RZ, R215 ;  /* 0x000000fffff27224 */ /* 0x000fc400078e00d7 */
[----:B------:R-:W-:Y:S01]  /*3b8e0*/  IMAD.MOV.U32 R241, RZ, RZ, R214 ;  /* 0x000000fffff17224 */ /* 0x000fe200078e00d6 */
[----:B------:R-:W-:Y:S01]  /*3b8f0*/  LOP3.LUT R132, R132, 0xffff, RZ, 0xc0, !PT ;  /* 0x0000ffff84847812 */ /* 0x000fe200078ec0ff */
        /* <DEDUP_REMOVED lines=49> */
[----:B------:R-:W-:Y:S01]  /*3bc10*/  IMAD.MOV.U32 R207, RZ, RZ, R205 ;  /* 0x000000ffffcf7224 */ /* 0x000fe200078e00cd */
[----:B------:R-:W-:Y:S01]  /*3bc20*/  LOP3.LUT R233, R233, 0xffffefff, RZ, 0xc0, !PT ;  /* 0xffffefffe9e97812 */ /* 0x000fe200078ec0ff */
[----:B------:R-:W-:Y:S01]  /*3bc30*/  IMAD.MOV.U32 R206, RZ, RZ, R204 ;  /* 0x000000ffffce7224 */ /* 0x000fe200078e00cc */
[----:B------:R-:W-:Y:S01]  /*3bc40*/  ISETP.LT.AND P1, PT, R3, UR6, !P0 ;  /* 0x0000000603007c0c */ /* 0x000fe2000c721270 */
[----:B------:R-:W-:Y:S01]  /*3bc50*/  IMAD.MOV.U32 R205, RZ, RZ, R203 ;  /* 0x000000ffffcd7224 */ /* 0x000fe200078e00cb */
[----:B------:R-:W-:Y:S01]  /*3bc60*/  ISETP.LT.AND P0, PT, R2, UR4, !P0 ;  /* 0x0000000402007c0c */ /* 0x000fe2000c701270 */
[----:B------:R-:W-:Y:S01]  /*3bc70*/  ULDC UR4, c[0x0][0x248] ;  /* 0x0000920000047ab9 */ /* 0x000fe20000000800 */
[----:B------:R-:W-:Y:S01]  /*3bc80*/  IMAD.MOV.U32 R204, RZ, RZ, R202 ;  /* 0x000000ffffcc7224 */ /* 0x000fe200078e00ca */
[----:B------:R-:W-:Y:S01]  /*3bc90*/  ULDC UR6, c[0x0][0x228] ;  /* 0x00008a0000067ab9 */ /* 0x000fe20000000800 */
[----:B0-----:R-:W-:Y:S01]  /*3bca0*/  VIADD R4, R4, UR4 ;  /* 0x0000000404047c36 */ /* 0x001fe20008000000 */
[----:B------:R-:W-:Y:S01]  /*3bcb0*/  ULDC UR4, c[0x0][0x228] ;  /* 0x00008a0000047ab9 */ /* 0x000fe20000000800 */
[----:B------:R-:W-:-:S02]  /*3bcc0*/  VIADD R8, R0, 0x129 ;  /* 0x0000012900087836 */ /* 0x000fc40000000000 */
[----:B------:R-:W-:Y:S01]  /*3bcd0*/  IMAD.MOV.U32 R227, RZ, RZ, R209 ;  /* 0x000000ffffe37224 */ /* 0x000fe200078e00d1 */
[----:B------:R0:W-:Y:S01]  /*3bce0*/  STL [R1+0xe1c], R4 ;  /* 0x000e1c0401007387 */ /* 0x0001e20000100800 */
[----:B------:R-:W-:Y:S01]  /*3bcf0*/  IMAD.MOV.U32 R226, RZ, RZ, R208 ;  /* 0x000000ffffe27224 */ /* 0x000fe200078e00d0 */
[----:B------:R-:W-:Y:S01]  /*3bd00*/  @P1 LOP3.LUT R233, R233, 0x1000, RZ, 0xfc, !PT ;  /* 0x00001000e9e91812 */ /* 0x000fe200078efcff */
[----:B------:R-:W-:Y:S01]  /*3bd10*/  ULDC UR38, c[0x0][0x228] ;  /* 0x00008a0000267ab9 */ /* 0x000fe20000000800 */
[----:B------:R-:W2:Y:S01]  /*3bd20*/  LDL.LU R194, [R1+0xc8c] ;  /* 0x000c8c0001c27983 */ /* 0x000ea20000300800 */
[----:B------:R-:W-:Y:S01]  /*3bd30*/  IMAD.MOV.U32 R203, RZ, RZ, R201 ;  /* 0x000000ffffcb7224 */ /* 0x000fe200078e00c9 */
[----:B------:R-:W-:Y:S01]  /*3bd40*/  LOP3.LUT R233, R233, 0xfffff7ff, RZ, 0xc0, !PT ;  /* 0xfffff7ffe9e97812 */ /* 0x000fe200078ec0ff */
[----:B------:R-:W-:Y:S02]  /*3bd50*/  IMAD.MOV.U32 R202, RZ, RZ, R200 ;  /* 0x000000ffffca7224 */ /* 0x000fe400078e00c8 */
        /* <DEDUP_REMOVED lines=10> */
[----:B------:R-:W3:Y:S01]  /*3be00*/  LDL.LU R195, [R1+0xc90] ;  /* 0x000c900001c37983 */ /* 0x000ee20000300800 */
[----:B------:R-:W-:Y:S01]  /*3be10*/  ULDC UR4, c[0x0][0x248] ;  /* 0x0000920000047ab9 */ /* 0x000fe20000000800 */
[----:B--2---:R-:W-:-:S08]  /*3be20*/  IMAD.MOV.U32 R196, RZ, RZ, R194 ;  /* 0x000000ffffc47224 */ /* 0x004fd000078e00c2 */
[----:B------:R-:W-:Y:S01]  /*3be30*/  @P1 LOP3.LUT R233, R233, 0x100, RZ, 0xfc, !PT ;  /* 0x00000100e9e91812 */ /* 0x000fe200078efcff */
[----:B------:R-:W2:Y:S01]  /*3be40*/  LDL.LU R194, [R1+0xc94] ;  /* 0x000c940001c27983 */ /* 0x000ea20000300800 */
[----:B0-----:R-:W-:Y:S01]  /*3be50*/  VIADD R4, R4, UR4 ;  /* 0x0000000404047c36 */ /* 0x001fe20008000000 */
[----:B------:R-:W-:Y:S01]  /*3be60*/  ULDC UR6, c[0x0][0x228] ;  /* 0x00008a0000067ab9 */ /* 0x000fe20000000800 */
[----:B------:R-:W-:Y:S01]  /*3be70*/  IMAD.MOV.U32 R223, RZ, RZ, R205 ;  /* 0x000000ffffdf7224 */ /* 0x000fe200078e00cd */
[----:B------:R0:W-:Y:S01]  /*3be80*/  STL [R1+0xeb4], R5 ;  /* 0x000eb40501007387 */ /* 0x0001e20000100800 */
[----:B------:R-:W-:Y:S02]  /*3be90*/  IMAD.MOV.U32 R222, RZ, RZ, R204 ;  /* 0x000000ffffde7224 */ /* 0x000fe400078e00cc */
[----:B------:R-:W-:Y:S01]  /*3bea0*/  IMAD.MOV.U32 R221, RZ, RZ, R203 ;  /* 0x000000ffffdd7224 */ /* 0x000fe200078e00cb */
[----:B------:R-:W0:Y:S01]  /*3beb0*/  LDL.LU R225, [R1+0xc08] ;  /* 0x000c080001e17983 */ /* 0x000e220000300800 */
[----:B------:R-:W-:-:S02]  /*3bec0*/  IMAD.MOV.U32 R220, RZ, RZ, R202 ;  /* 0x000000ffffdc7224 */ /* 0x000fc400078e00ca */
[----:B------:R-:W-:Y:S01]  /*3bed0*/  IMAD.MOV.U32 R219, RZ, RZ, R201 ;  /* 0x000000ffffdb7224 */ /* 0x000fe200078e00c9 */
[----:B------:R-:W0:Y:S01]  /*3bee0*/  LDL.LU R224, [R1+0xc0c] ;  /* 0x000c0c0001e07983 */ /* 0x000e220000300800 */
[----:B------:R-:W-:Y:S02]  /*3bef0*/  IMAD.MOV.U32 R218, RZ, RZ, R200 ;  /* 0x000000ffffda7224 */ /* 0x000fe400078e00c8 */
[----:B------:R-:W-:Y:S01]  /*3bf00*/  IMAD.MOV.U32 R217, RZ, RZ, R199 ;  /* 0x000000ffffd97224 */ /* 0x000fe200078e00c7 */
[----:B------:R-:W-:Y:S01]  /*3bf10*/  STL [R1+0xe20], R4 ;  /* 0x000e200401007387 */ /* 0x000fe20000100800 */
[----:B------:R-:W-:Y:S02]  /*3bf20*/  IMAD.MOV.U32 R216, RZ, RZ, R198 ;  /* 0x000000ffffd87224 */ /* 0x000fe400078e00c6 */
[----:B------:R-:W-:Y:S02]  /*3bf30*/  IMAD.MOV.U32 R215, RZ, RZ, R197 ;  /* 0x000000ffffd77224 */ /* 0x000fe400078e00c5 */
[----:B------:R-:W-:-:S02]  /*3bf40*/  IMAD.MOV.U32 R214, RZ, RZ, R196 ;  /* 0x000000ffffd67224 */ /* 0x000fc400078e00c4 */
[----:B---3--:R-:W-:Y:S02]  /*3bf50*/  IMAD.MOV.U32 R213, RZ, RZ, R195 ;  /* 0x000000ffffd57224 */ /* 0x008fe400078e00c3 */
[----:B------:R-:W-:Y:S01]  /*3bf60*/  VIADD R8, R0, 0x127 ;  /* 0x0000012700087836 */ /* 0x000fe20000000000 */
[----:B------:R-:W-:Y:S01]  /*3bf70*/  LOP3.LUT R233, R233, 0xffffff7f, RZ, 0xc0, !PT ;  /* 0xffffff7fe9e97812 */ /* 0x000fe200078ec0ff */
[----:B------:R-:W-:Y:S01]  /*3bf80*/  ULDC UR4, c[0x0][0x228] ;  /* 0x00008a0000047ab9 */ /* 0x000fe20000000800 */
[----:B0-----:R-:W-:-:S05]  /*3bf90*/  F2FP.SATFINITE.E4M3.F32.PACK_AB_MERGE_C R5, R224, R225, RZ ;  /* 0x000000e1e005723e */ /* 0x001fca00048070ff */
[----:B------:R0:W-:Y:S04]  /*3bfa0*/  STL [R1+0xeb8], R5 ;  /* 0x000eb80501007387 */ /* 0x0001e80000100800 */
[----:B------:R-:W0:Y:S04]  /*3bfb0*/  LDL.LU R225, [R1+0xc10] ;  /* 0x000c100001e17983 */ /* 0x000e280000300800 */
[----:B------:R-:W0:Y:S01]  /*3bfc0*/  LDL.LU R224, [R1+0xc14] ;  /* 0x000c140001e07983 */ /* 0x000e220000300800 */
[----:B--2---:R-:W-:Y:S01]  /*3bfd0*/  IMAD.MOV.U32 R212, RZ, RZ, R194 ;  /* 0x000000ffffd47224 */ /* 0x004fe200078e00c2 */
[----:B0-----:R-:W-:Y:S01]  /*3bfe0*/  F2FP.SATFINITE.E4M3.F32.PACK_AB_MERGE_C R5, R224, R225, RZ ;  /* 0x000000e1e005723e */ /* 0x001fe200048070ff */
[----:B------:R-:W-:-:S04]  /*3bff0*/  IMAD.MOV.U32 R225, RZ, RZ, R207 ;  /* 0x000000ffffe17224 */ /* 0x000fc800078e00cf */
[----:B------:R0:W-:Y:S04]  /*3c000*/  STL [R1+0xeac], R5 ;  /* 0x000eac0501007387 */ /* 0x0001e80000100800 */
[----:B------:R-:W2:Y:S01]  /*3c010*/  LDL.LU R211, [R1+0xc98] ;  /* 0x000c980001d37983 */ /* 0x000ea20000300800 */
[----:B------:R-:W-:-:S03]  /*3c020*/  IMAD.MOV.U32 R224, RZ, RZ, R206 ;  /* 0x000000ffffe07224 */ /* 0x000fc600078e00ce */
[----:B------:R-:W2:Y:S04]  /*3c030*/  LDL.LU R210, [R1+0xc9c] ;  /* 0x000c9c0001d27983 */ /* 0x000ea80000300800 */
[----:B------:R-:W3:Y:S04]  /*3c040*/  LDL.LU R209, [R1+0xca0] ;  /* 0x000ca00001d17983 */ /* 0x000ee80000300800 */
        /* <DEDUP_REMOVED lines=15> */
[----:B------:R-:W0:Y:S04]  /*3c140*/  LDL.LU R137, [R1+0xc18] ;  /* 0x000c180001897983 */ /* 0x000e280000300800 */
[----:B------:R-:W0:Y:S02]  /*3c150*/  LDL.LU R252, [R1+0xc1c] ;  /* 0x000c1c0001fc7983 */ /* 0x000e240000300800 */
[----:B0-----:R-:W-:-:S05]  /*3c160*/  F2FP.SATFINITE.E4M3.F32.PACK_AB_MERGE_C R5, R252, R137, RZ ;  /* 0x00000089fc05723e */ /* 0x001fca00048070ff */
[----:B------:R0:W-:Y:S04]  /*3c170*/  STL [R1+0xeb0], R5 ;  /* 0x000eb00501007387 */ /* 0x0001e80000100800 */
[----:B------:R1:W-:Y:S01]  /*3c180*/  STL [R1+0xea4], R7 ;  /* 0x000ea40701007387 */ /* 0x0003e20000100800 */
[----:B0-----:R-:W-:-:S03]  /*3c190*/  F2FP.SATFINITE.E4M3.F32.PACK_AB_MERGE_C R5, R245, R246, RZ ;  /* 0x000000f6f505723e */ /* 0x001fc600048070ff */
[----:B------:R0:W-:Y:S01]  /*3c1a0*/  STL [R1+0xea8], R6 ;  /* 0x000ea80601007387 */ /* 0x0001e20000100800 */
[----:B-1----:R-:W-:-:S03]  /*3c1b0*/  F2FP.SATFINITE.E4M3.F32.PACK_AB_MERGE_C R7, R243, R244, RZ ;  /* 0x000000f4f307723e */ /* 0x002fc600048070ff */
[----:B------:R1:W-:Y:S01]  /*3c1c0*/  STL [R1+0xea0], R5 ;  /* 0x000ea00501007387 */ /* 0x0003e20000100800 */
[----:B0-----:R-:W-:-:S03]  /*3c1d0*/  F2FP.SATFINITE.E4M3.F32.PACK_AB_MERGE_C R6, R241, R242, RZ ;  /* 0x000000f2f106723e */ /* 0x001fc600048070ff */
[----:B------:R0:W-:Y:S01]  /*3c1e0*/  STL [R1+0xe9c], R7 ;  /* 0x000e9c0701007387 */ /* 0x0001e20000100800 */
[----:B-1----:R-:W-:-:S03]  /*3c1f0*/  F2FP.SATFINITE.E4M3.F32.PACK_AB_MERGE_C R5, R239, R240, RZ ;  /* 0x000000f0ef05723e */ /* 0x002fc600048070ff */
[----:B------:R1:W-:Y:S04]  /*3c200*/  STL [R1+0xe98], R6 ;  /* 0x000e980601007387 */ /* 0x0003e80000100800 */
[----:B------:R2:W-:Y:S01]  /*3c210*/  STL [R1+0xe94], R5 ;  /* 0x000e940501007387 */ /* 0x0005e20000100800 */
[----:B0-----:R-:W-:Y:S02]  /*3c220*/  F2FP.SATFINITE.E4M3.F32.PACK_AB_MERGE_C R7, R237, R238, RZ ;  /* 0x000000eeed07723e */ /* 0x001fe400048070ff */
[----:B-1----:R-:W-:-:S03]  /*3c230*/  F2FP.SATFINITE.E4M3.F32.PACK_AB_MERGE_C R6, R226, R227, RZ ;  /* 0x000000e3e206723e */ /* 0x002fc600048070ff */
[----:B------:R0:W-:Y:S01]  /*3c240*/  STL [R1+0xe88], R7 ;  /* 0x000e880701007387 */ /* 0x0001e20000100800 */
[----:B--2---:R-:W-:-:S03]  /*3c250*/  F2FP.SATFINITE.E4M3.F32.PACK_AB_MERGE_C R5, R224, R225, RZ ;  /* 0x000000e1e005723e */ /* 0x004fc600048070ff */
        /* <DEDUP_REMOVED lines=15> */
[----:B---3--:R-:W-:-:S03]  /*3c350*/  F2FP.SATFINITE.E4M3.F32.PACK_AB_MERGE_C R6, R208, R209, RZ ;  /* 0x000000d1d006723e */ /* 0x008fc600048070ff */
[----:B------:R-:W-:Y:S01]  /*3c360*/  STL [R1+0xe6c], R7 ;  /* 0x000e6c0701007387 */ /* 0x000fe20000100800 */
[----:B----4-:R-:W-:-:S03]  /*3c370*/  F2FP.SATFINITE.E4M3.F32.PACK_AB_MERGE_C R5, R206, R207, RZ ;  /* 0x000000cfce05723e */ /* 0x010fc600048070ff */
[----:B------:R-:W-:Y:S04]  /*3c380*/  STL [R1+0xe60], R6 ;  /* 0x000e600601007387 */ /* 0x000fe80000100800 */
[----:B------:R0:W-:Y:S04]  /*3c390*/  STL [R1+0xe64], R5 ;  /* 0x000e640501007387 */ /* 0x0001e80000100800 */
[----:B------:R-:W2:Y:S04]  /*3c3a0*/  LDL.LU R137, [R1+0xce0] ;  /* 0x000ce00001897983 */ /* 0x000ea80000300800 */
        /* <DEDUP_REMOVED lines=33> */
[----:B------:R-:W-:-:S03]  /*3c5c0*/  IMAD.MOV.U32 R146, RZ, RZ, R205 ;  /* 0x000000ffff927224 */ /* 0x000fc600078e00cd */
        /* <DEDUP_REMOVED lines=22> */
[----:B------:R-:W4:Y:S04]  /*3c730*/  LDL.LU R198, [R1+0xd94] ;  /* 0x000d940001c67983 */ /* 0x000f280000300800 */
[----:B------:R-:W4:Y:S04]  /*3c740*/  LDL.LU R197, [R1+0xd98] ;  /* 0x000d980001c57983 */ /* 0x000f280000300800 */
[----:B------:R-:W4:Y:S04]  /*3c750*/  LDL.LU R196, [R1+0xd9c] ;  /* 0x000d9c0001c47983 */ /* 0x000f280000300800 */
[----:B------:R-:W4:Y:S04]  /*3c760*/  LDL.LU R195, [R1+0xda0] ;  /* 0x000da00001c37983 */ /* 0x000f280000300800 */
[----:B------:R-:W4:Y:S01]  /*3c770*/  LDL.LU R194, [R1+0xda4] ;  /* 0x000da40001c27983 */ /* 0x000f220000300800 */
[----:B0-----:R-:W-:-:S02]  /*3c780*/  F2FP.SATFINITE.E4M3.F32.PACK_AB_MERGE_C R5, R148, R149, RZ ;  /* 0x000000959405723e */ /* 0x001fc400048070ff */
[----:B------:R-:W-:Y:S02]  /*3c790*/  F2FP.SATFINITE.E4M3.F32.PACK_AB_MERGE_C R7, R147, R146, RZ ;  /* 0x000000929307723e */ /* 0x000fe400048070ff */
[----:B------:R-:W-:Y:S01]  /*3c7a0*/  F2FP.SATFINITE.E4M3.F32.PACK_AB_MERGE_C R6, R144, R145, RZ ;  /* 0x000000919006723e */ /* 0x000fe200048070ff */
[----:B------:R0:W-:Y:S04]  /*3c7b0*/  STL [R1+0xe5c], R5 ;  /* 0x000e5c0501007387 */ /* 0x0001e80000100800 */
[----:B------:R1:W-:Y:S01]  /*3c7c0*/  STL [R1+0xe58], R7 ;  /* 0x000e580701007387 */ /* 0x0003e20000100800 */
[----:B0-----:R-:W-:-:S03]  /*3c7d0*/  F2FP.SATFINITE.E4M3.F32.PACK_AB_MERGE_C R5, R143, R142, RZ ;  /* 0x0000008e8f05723e */ /* 0x001fc600048070ff */
[----:B------:R0:W-:Y:S01]  /*3c7e0*/  STL [R1+0xe54], R6 ;  /* 0x000e540601007387 */ /* 0x0001e20000100800 */
[----:B-1----:R-:W-:-:S03]  /*3c7f0*/  F2FP.SATFINITE.E4M3.F32.PACK_AB_MERGE_C R7, R140, R141, RZ ;  /* 0x0000008d8c07723e */ /* 0x002fc600048070ff */
[----:B------:R2:W-:Y:S01]  /*3c800*/  STL [R1+0xe50], R5 ;  /* 0x000e500501007387 */ /* 0x0005e20000100800 */
[----:B0-----:R-:W-:-:S03]  /*3c810*/  F2FP.SATFINITE.E4M3.F32.PACK_AB_MERGE_C R6, R138, R139, RZ ;  /* 0x0000008b8a06723e */ /* 0x001fc600048070ff */
[----:B------:R3:W-:Y:S04]  /*3c820*/  STL [R1+0xe48], R7 ;  /* 0x000e480701007387 */ /* 0x0007e80000100800 */
[----:B------:R4:W-:Y:S01]  /*3c830*/  STL [R1+0xe4c], R6 ;  /* 0x000e4c0601007387 */ /* 0x0009e20000100800 */
[----:B--2---:R-:W-:-:S05]  /*3c840*/  F2FP.SATFINITE.E4M3.F32.PACK_AB_MERGE_C R5, R252, R137, RZ ;  /* 0x00000089fc05723e */ /* 0x004fca00048070ff */
[----:B------:R0:W-:Y:S01]  /*3c850*/  STL [R1+0xcdc], R5 ;  /* 0x000cdc0501007387 */ /* 0x0001e20000100800 */
[----:B---3--:R-:W-:-:S05]  /*3c860*/  F2FP.SATFINITE.E4M3.F32.PACK_AB_MERGE_C R7, R249, R251, RZ ;  /* 0x000000fbf907723e */ /* 0x008fca00048070ff */
[----:B------:R1:W-:Y:S01]  /*3c870*/  STL [R1+0xce0], R7 ;  /* 0x000ce00701007387 */ /* 0x0003e20000100800 */
[----:B----4-:R-:W-:-:S05]  /*3c880*/  F2FP.SATFINITE.E4M3.F32.PACK_AB_MERGE_C R6, R247, R248, RZ ;  /* 0x000000f8f706723e */ /* 0x010fca00048070ff */
[----:B------:R2:W-:Y:S01]  /*3c890*/  STL [R1+0xcd8], R6 ;  /* 0x000cd80601007387 */ /* 0x0005e20000100800 */
[----:B0-----:R-:W-:-:S05]  /*3c8a0*/  F2FP.SATFINITE.E4M3.F32.PACK_AB_MERGE_C R5, R245, R246, RZ ;  /* 0x000000f6f505723e */ /* 0x001fca00048070ff */
[----:B------:R0:W-:Y:S01]  /*3c8b0*/  STL [R1+0xcd4], R5 ;  /* 0x000cd40501007387 */ /* 0x0001e20000100800 */
[----:B-1----:R-:W-:-:S05]  /*3c8c0*/  F2FP.SATFINITE.E4M3.F32.PACK_AB_MERGE_C R7, R243, R244, RZ ;  /* 0x000000f4f307723e */ /* 0x002fca00048070ff */
[----:B------:R1:W-:Y:S01]  /*3c8d0*/  STL [R1+0xccc], R7 ;  /* 0x000ccc0701007387 */ /* 0x0003e20000100800 */
[----:B--2---:R-:W-:-:S05]  /*3c8e0*/  F2FP.SATFINITE.E4M3.F32.PACK_AB_MERGE_C R6, R241, R242, RZ ;  /* 0x000000f2f106723e */ /* 0x004fca00048070ff */
        /* <DEDUP_REMOVED lines=34> */
[----:B------:R-:W-:Y:S01]  /*3cb10*/  STL [R1+0xc84], R7 ;  /* 0x000c840701007387 */ /* 0x000fe20000100800 */
[----:B--2---:R-:W-:-:S03]  /*3cb20*/  F2FP.SATFINITE.E4M3.F32.PACK_AB_MERGE_C R6, R196, R197, RZ ;  /* 0x000000c5c406723e */ /* 0x004fc600048070ff */
[----:B------:R-:W2:Y:S04]  /*3cb30*/  LDL.LU R149, [R1+0xda8] ;  /* 0x000da80001957983 */ /* 0x000ea80000300800 */
[----:B------:R-:W-:Y:S01]  /*3cb40*/  STL [R1+0xc80], R6 ;  /* 0x000c800601007387 */ /* 0x000fe20000100800 */
[----:B0-----:R-:W-:-:S03]  /*3cb50*/  F2FP.SATFINITE.E4M3.F32.PACK_AB_MERGE_C R5, R194, R195, RZ ;  /* 0x000000c3c205723e */ /* 0x001fc600048070ff */
[----:B------:R-:W2:Y:S04]  /*3cb60*/  LDL.LU R148, [R1+0xdac] ;  /* 0x000dac0001947983 */ /* 0x000ea80000300800 */
[----:B------:R2:W-:Y:S04]  /*3cb70*/  STL [R1+0xc7c], R5 ;  /* 0x000c7c0501007387 */ /* 0x0005e80000100800 */
        /* <DEDUP_REMOVED lines=492> */
[----:B------:R2:W-:Y:S01]  /*3ea40*/  STL [R1+0x8f8], R6 ;  /* 0x0008f80601007387 */ /* 0x0005e20000100800 */
[----:B0-----:R-:W-:-:S03]  /*3ea50*/  F2FP.SATFINITE.E4M3.F32.PACK_AB_MERGE_C R5, R194, R195, RZ ;  /* 0x000000c3c205723e */ /* 0x001fc600048070ff */
[----:B------:R-:W2:Y:S04]  /*3ea60*/  LDL.LU R140, [R1+0x98c] ;  /* 0x00098c00018c7983 */ /* 0x000ea80000300800 */
[----:B------:R0:W-:Y:S04]  /*3ea70*/  STL [R1+0x86c], R5 ;  /* 0x00086c0501007387 */ /* 0x0001e80000100800 */
[----:B------:R-:W0:Y:S04]  /*3ea80*/  LDL.LU R195, [R1+0x990] ;  /* 0x0009900001c37983 */ /* 0x000e280000300800 */
[----:B------:R-:W0:Y:S04]  /*3ea90*/  LDL.LU R194, [R1+0x994] ;  /* 0x0009940001c27983 */ /* 0x000e280000300800 */
[----:B------:R-:W3:Y:S04]  /*3eaa0*/  LDL.LU R139, [R1+0x998] ;  /* 0x00099800018b7983 */ /* 0x000ee80000300800 */
[----:B------:R-:W3:Y:S04]  /*3eab0*/  LDL.LU R138, [R1+0x99c] ;  /* 0x00099c00018a7983 */ /* 0x000ee80000300800 */
[----:B------:R-:W4:Y:S04]  /*3eac0*/  LDL.LU R137, [R1+0x9a0] ;  /* 0x0009a00001897983 */ /* 0x000f280000300800 */
[----:B------:R-:W4:Y:S04]  /*3ead0*/  LDL.LU R252, [R1+0x9a4] ;  /* 0x0009a40001fc7983 */ /* 0x000f280000300800 */
[----:B------:R-:W3:Y:S04]  /*3eae0*/  LDL.LU R251, [R1+0x9a8] ;  /* 0x0009a80001fb7983 */ /* 0x000ee80000300800 */
        /* <DEDUP_REMOVED lines=44> */
[----:B------:R-:W3:Y:S01]  /*3edb0*/  LDL.LU R196, [R1+0x65c] ;  /* 0x00065c0001c47983 */ /* 0x000ee20000300800 */
[----:B--2---:R-:W-:-:S02]  /*3edc0*/  F2FP.SATFINITE.E4M3.F32.PACK_AB_MERGE_C R6, R140, R141, RZ ;  /* 0x0000008d8c06723e */ /* 0x004fc400048070ff */
[----:B0-----:R-:W-:Y:S02]  /*3edd0*/  F2FP.SATFINITE.E4M3.F32.PACK_AB_MERGE_C R5, R194, R195, RZ ;  /* 0x000000c3c205723e */ /* 0x001fe400048070ff */
[----:B------:R-:W2:Y:S04]  /*3ede0*/  LDL.LU R195, [R1+0x660] ;  /* 0x0006600001c37983 */ /* 0x000ea80000300800 */
[----:B------:R-:W-:Y:S04]  /*3edf0*/  STL [R1+0x870], R6 ;  /* 0x0008700601007387 */ /* 0x000fe80000100800 */
[----:B------:R-:W2:Y:S04]  /*3ee00*/  LDL.LU R194, [R1+0x664] ;  /* 0x0006640001c27983 */ /* 0x000ea80000300800 */
[----:B------:R3:W-:Y:S01]  /*3ee10*/  STL [R1+0x868], R5 ;  /* 0x0008680501007387 */ /* 0x0007e20000100800 */
[----:B----4-:R-:W-:-:S02]  /*3ee20*/  F2FP.SATFINITE.E4M3.F32.PACK_AB_MERGE_C R7, R252, R137, RZ ;  /* 0x00000089fc07723e */ /* 0x010fc400048070ff */
[----:B---3--:R-:W-:Y:S02]  /*3ee30*/  F2FP.SATFINITE.E4M3.F32.PACK_AB_MERGE_C R5, R138, R139, RZ ;  /* 0x0000008b8a05723e */ /* 0x008fe400048070ff */
[----:B------:R-:W-:-:S03]  /*3ee40*/  F2FP.SATFINITE.E4M3.F32.PACK_AB_MERGE_C R6, R249, R251, RZ ;  /* 0x000000fbf906723e */ /* 0x000fc600048070ff */
        /* <DEDUP_REMOVED lines=13> */
[----:B------:R0:W-:Y:S04]  /*3ef20*/  STL [R1+0x850], R7 ;  /* 0x0008500701007387 */ /* 0x0001e80000100800 */
[----:B------:R1:W-:Y:S01]  /*3ef30*/  STL [R1+0x91c], R6 ;  /* 0x00091c0601007387 */ /* 0x0003e20000100800 */
[----:B---3--:R-:W-:-:S05]  /*3ef40*/  F2FP.SATFINITE.E4M3.F32.PACK_AB_MERGE_C R5, R226, R227, RZ ;  /* 0x000000e3e205723e */ /* 0x008fca00048070ff */
        /* <DEDUP_REMOVED lines=11> */
[----:B---3--:R-:W-:Y:S02]  /*3f000*/  F2FP.SATFINITE.E4M3.F32.PACK_AB_MERGE_C R5, R214, R215, RZ ;  /* 0x000000d7d605723e */ /* 0x008fe400048070ff */
[----:B------:R-:W-:-:S05]  /*3f010*/  F2FP.SATFINITE.E4M3.F32.PACK_AB_MERGE_C R235, R212, R213, RZ ;  /* 0x000000d5d4eb723e */ /* 0x000fca00048070ff */
[----:B------:R-:W-:Y:S01]  /*3f020*/  STL [R1+0x1b0c], R235 ;  /* 0x001b0ceb01007387 */ /* 0x000fe20000100800 */
[----:B0-----:R-:W-:-:S03]  /*3f030*/  F2FP.SATFINITE.E4M3.F32.PACK_AB_MERGE_C R7, R210, R211, RZ ;  /* 0x000000d3d207723e */ /* 0x001fc600048070ff */
[----:B------:R0:W-:Y:S01]  /*3f040*/  STL [R1+0x838], R5 ;  /* 0x0008380501007387 */ /* 0x0001e20000100800 */
[----:B-1----:R-:W-:-:S03]  /*3f050*/  F2FP.SATFINITE.E4M3.F32.PACK_AB_MERGE_C R6, R208, R209, RZ ;  /* 0x000000d1d006723e */ /* 0x002fc600048070ff */
[----:B------:R1:W-:Y:S04]  /*3f060*/  STL [R1+0x830], R7 ;  /* 0x0008300701007387 */ /* 0x0003e80000100800 */
[----:B------:R3:W-:Y:S01]  /*3f070*/  STL [R1+0x834], R6 ;  /* 0x0008340601007387 */ /* 0x0007e20000100800 */
[----:B0-----:R-:W-:Y:S02]  /*3f080*/  F2FP.SATFINITE.E4M3.F32.PACK_AB_MERGE_C R5, R206, R207, RZ ;  /* 0x000000cfce05723e */ /* 0x001fe400048070ff */
[----:B------:R-:W-:-:S05]  /*3f090*/  F2FP.SATFINITE.E4M3.F32.PACK_AB_MERGE_C R250, R204, R205, RZ ;  /* 0x000000cdccfa723e */ /* 0x000fca00048070ff */
[----:B------:R-:W-:Y:S01]  /*3f0a0*/  STL [R1+0x1b10], R250 ;  /* 0x001b10fa01007387 */ /* 0x000fe20000100800 */
[----:B-1----:R-:W-:-:S03]  /*3f0b0*/  F2FP.SATFINITE.E4M3.F32.PACK_AB_MERGE_C R7, R202, R203, RZ ;  /* 0x000000cbca07723e */ /* 0x002fc600048070ff */
[----:B------:R0:W-:Y:S01]  /*3f0c0*/  STL [R1+0x82c], R5 ;  /* 0x00082c0501007387 */ /* 0x0001e20000100800 */
[----:B---3--:R-:W-:-:S03]  /*3f0d0*/  F2FP.SATFINITE.E4M3.F32.PACK_AB_MERGE_C R6, R200, R201, RZ ;  /* 0x000000c9c806723e */ /* 0x008fc600048070ff */
[----:B------:R-:W-:Y:S04]  /*3f0e0*/  STL [R1+0x828], R7 ;  /* 0x0008280701007387 */ /* 0x000fe80000100800 */
[----:B------:R-:W-:Y:S01]  /*3f0f0*/  STL [R1+0x824], R6 ;  /* 0x0008240601007387 */ /* 0x000fe20000100800 */
[----:B0-----:R-:W-:Y:S02]  /*3f100*/  F2FP.SATFINITE.E4M3.F32.PACK_AB_MERGE_C R5, R198, R199, RZ ;  /* 0x000000c7c605723e */ /* 0x001fe400048070ff */
[----:B------:R-:W-:-:S05]  /*3f110*/  F2FP.SATFINITE.E4M3.F32.PACK_AB_MERGE_C R228, R196, R197, RZ ;  /* 0x000000c5c4e4723e */ /* 0x000fca00048070ff */
[----:B------:R-:W-:Y:S04]  /*3f120*/  STL [R1+0x1b14], R228 ;  /* 0x001b14e401007387 */ /* 0x000fe80000100800 */
[----:B------:R-:W-:Y:S04]  /*3f130*/  STL [R1+0x820], R5 ;  /* 0x0008200501007387 */ /* 0x000fe80000100800 */
[----:B------:R2:W-:Y:S02]  /*3f140*/  STL [R1+0x1b18], R0 ;  /* 0x001b180001007387 */ /* 0x0005e40000100800 */
[----:B--2---:R-:W-:-:S02]  /*3f150*/  F2FP.SATFINITE.E4M3.F32.PACK_AB_MERGE_C R0, R194, R195, RZ ;  /* 0x000000c3c200723e */ /* 0x004fc400048070ff */
[----:B------:R-:W2:Y:S04]  /*3f160*/  LDL.LU R195, [R1+0x668] ;  /* 0x0006680001c37983 */ /* 0x000ea80000300800 */
        /* <DEDUP_REMOVED lines=12> */
[----:B------:R-:W-:Y:S04]  /*3f230*/  STL [R1+0x1b1c], R3 ;  /* 0x001b1c0301007387 */ /* 0x000fe80000100800 */
[----:B------:R3:W-:Y:S01]  /*3f240*/  STL [R1+0x1b20], R2 ;  /* 0x001b200201007387 */ /* 0x0007e20000100800 */
[----:B------:R-:W-:-:S02]  /*3f250*/  @P0 LOP3.LUT R233, R233, 0x80, RZ, 0xfc, !PT ;  /* 0x00000080e9e90812 */ /* 0x000fc400078efcff */
[----:B------:R-:W-:Y:S01]  /*3f260*/  ISETP.GE.AND P0, PT, R8, UR50, PT ;  /* 0x0000003208007c0c */ /* 0x000fe2000bf06270 */
[----:B------:R-:W-:-:S03]  /*3f270*/  ULDC UR50, c[0x0][0x228] ;  /* 0x00008a0000327ab9 */ /* 0x000fc60000000800 */
[----:B------:R-:W-:Y:S01]  /*3f280*/  ISETP.LT.AND P1, PT, R3, UR6, !P0 ;  /* 0x0000000603007c0c */ /* 0x000fe2000c721270 */
[----:B------:R-:W-:Y:S01]  /*3f290*/  ULDC UR6, c[0x0][0x228] ;  /* 0x00008a0000067ab9 */ /* 0x000fe20000000800 */
[----:B--2---:R-:W-:Y:S02]  /*3f2a0*/  F2FP.SATFINITE.E4M3.F32.PACK_AB_MERGE_C R0, R194, R195, RZ ;  /* 0x000000c3c200723e */ /* 0x004fe400048070ff */
[----:B------:R-:W2:Y:S04]  /*3f2b0*/  LDL.LU R195, [R1+0x698] ;  /* 0x0006980001c37983 */ /* 0x000ea80000300800 */
[----:B------:R-:W2:Y:S01]  /*3f2c0*/  LDL.LU R194, [R1+0x69c] ;  /* 0x00069c0001c27983 */ /* 0x000ea20000300800 */
[----:B------:R-:W-:Y:S01]  /*3f2d0*/  ISETP.LT.AND P0, PT, R2, UR4, !P0 ;  /* 0x0000000402007c0c */ /* 0x000fe2000c701270 */
[----:B------:R-:W-:Y:S01]  /*3f2e0*/  ULDC UR4, c[0x0][0x248] ;  /* 0x0000920000047ab9 */ /* 0x000fe20000000800 */
[----:B------:R-:W-:-:S04]  /*3f2f0*/  LOP3.LUT R233, R233, 0xffffffef, RZ, 0xc0, !PT ;  /* 0xffffffefe9e97812 */ /* 0x000fc800078ec0ff */
[----:B------:R-:W-:-:S04]  /*3f300*/  @P1 LOP3.LUT R233, R233, 0x10, RZ, 0xfc, !PT ;  /* 0x00000010e9e91812 */ /* 0x000fc800078efcff */
[----:B------:R-:W-:Y:S01]  /*3f310*/  LOP3.LUT R233, R233, 0xfffffff7, RZ, 0xc0, !PT ;  /* 0xfffffff7e9e97812 */ /* 0x000fe200078ec0ff */
[----:B------:R0:W-:Y:S03]  /*3f320*/  STL [R1+0x81c], R0 ;  /* 0x00081c0001007387 */ /* 0x0001e60000100800 */
[----:B------:R-:W-:Y:S02]  /*3f330*/  @P0 LOP3.LUT R233, R233, 0x8, RZ, 0xfc, !PT ;  /* 0x00000008e9e90812 */ /* 0x000fe400078efcff */
[----:B---3--:R-:W-:-:S03]  /*3f340*/  F2FP.SATFINITE.E4M3.F32.PACK_AB_MERGE_C R2, R197, R199, RZ ;  /* 0x000000c7c502723e */ /* 0x008fc600048070ff */
[----:B------:R-:W-:Y:S01]  /*3f350*/  STL [R1+0x1b24], R233 ;  /* 0x001b24e901007387 */ /* 0x000fe20000100800 */
[----:B0-----:R-:W-:Y:S01]  /*3f360*/  VIADD R0, R4, UR4 ;  /* 0x0000000404007c36 */ /* 0x001fe20008000000 */
[----:B------:R-:W-:Y:S02]  /*3f370*/  ULDC UR4, c[0x0][0x248] ;  /* 0x0000920000047ab9 */ /* 0x000fe40000000800 */
[----:B------:R-:W3:Y:S04]  /*3f380*/  LDL.LU R203, [R1+0x6a0] ;  /* 0x0006a00001cb7983 */ /* 0x000ee80000300800 */
[----:B------:R-:W3:Y:S04]  /*3f390*/  LDL.LU R202, [R1+0x6a4] ;  /* 0x0006a40001ca7983 */ /* 0x000ee80000300800 */
[----:B------:R-:W-:Y:S04]  /*3f3a0*/  STL [R1+0x814], R2 ;  /* 0x0008140201007387 */ /* 0x000fe80000100800 */
[----:B------:R0:W-:Y:S04]  /*3f3b0*/  STL [R1+0x600], R0 ;  /* 0x0006000001007387 */ /* 0x0001e80000100800 */
[----:B------:R-:W3:Y:S04]  /*3f3c0*/  LDL.LU R201, [R1+0x6a8] ;  /* 0x0006a80001c97983 */ /* 0x000ee80000300800 */
[----:B------:R-:W3:Y:S04]  /*3f3d0*/  LDL.LU R200, [R1+0x6ac] ;  /* 0x0006ac0001c87983 */ /* 0x000ee80000300800 */
[----:B------:R-:W3:Y:S04]  /*3f3e0*/  LDL.LU R199, [R1+0x6b0] ;  /* 0x0006b00001c77983 */ /* 0x000ee80000300800 */
[----:B------:R-:W3:Y:S01]  /*3f3f0*/  LDL.LU R197, [R1+0x6b4] ;  /* 0x0006b40001c57983 */ /* 0x000ee20000300800 */
[----:B----4-:R-:W-:Y:S01]  /*3f400*/  F2FP.SATFINITE.E4M3.F32.PACK_AB_MERGE_C R229, R208, R209, RZ ;  /* 0x000000d1d0e5723e */ /* 0x010fe200048070ff */
[----:B0-----:R-:W-:Y:S01]  /*3f410*/  VIADD R0, R0, UR4 ;  /* 0x0000000400007c36 */ /* 0x001fe20008000000 */
[----:B------:R-:W-:Y:S01]  /*3f420*/  F2FP.SATFINITE.E4M3.F32.PACK_AB_MERGE_C R3, R206, R207, RZ ;  /* 0x000000cfce03723e */ /* 0x000fe200048070ff */
[----:B------:R-:W-:Y:S01]  /*3f430*/  ULDC UR4, c[0x0][0x248] ;  /* 0x0000920000047ab9 */ /* 0x000fe20000000800 */
[----:B------:R-:W-:Y:S01]  /*3f440*/  F2FP.SATFINITE.E4M3.F32.PACK_AB_MERGE_C R2, R204, R205, RZ ;  /* 0x000000cdcc02723e */ /* 0x000fe200048070ff */
[----:B------:R-:W-:Y:S04]  /*3f450*/  STL [R1+0x1b28], R229 ;  /* 0x001b28e501007387 */ /* 0x000fe80000100800 */
[----:B------:R-:W-:Y:S04]  /*3f460*/  STL [R1+0x810], R3 ;  /* 0x0008100301007387 */ /* 0x000fe80000100800 */
[----:B------:R0:W-:Y:S04]  /*3f470*/  STL [R1+0x604], R0 ;  /* 0x0006040001007387 */ /* 0x0001e80000100800 */
[----:B------:R1:W-:Y:S04]  /*3f480*/  STL [R1+0x80c], R2 ;  /* 0x00080c0201007387 */ /* 0x0003e80000100800 */
[----:B------:R-:W4:Y:S01]  /*3f490*/  LDL.LU R217, [R1+0x6b8] ;  /* 0x0006b80001d97983 */ /* 0x000f220000300800 */
[----:B0-----:R-:W-:Y:S01]  /*3f4a0*/  VIADD R0, R0, UR4 ;  /* 0x0000000400007c36 */ /* 0x001fe20008000000 */
[----:B------:R-:W-:-:S02]  /*3f4b0*/  ULDC UR4, c[0x0][0x248] ;  /* 0x0000920000047ab9 */ /* 0x000fc40000000800 */
[----:B------:R-:W4:Y:S01]  /*3f4c0*/  LDL.LU R216, [R1+0x6bc] ;  /* 0x0006bc0001d87983 */ /* 0x000f220000300800 */
[----:B-1----:R-:W-:-:S05]  /*3f4d0*/  F2FP.SATFINITE.E4M3.F32.PACK_AB_MERGE_C R2, R196, R198, RZ ;  /* 0x000000c6c402723e */ /* 0x002fca00048070ff */
[----:B------:R-:W-:Y:S04]  /*3f4e0*/  STL [R1+0x808], R2 ;  /* 0x0008080201007387 */ /* 0x000fe80000100800 */
[----:B------:R0:W-:Y:S04]  /*3f4f0*/  STL [R1+0x608], R0 ;  /* 0x0006080001007387 */ /* 0x0001e80000100800 */
[----:B------:R-:W4:Y:S04]  /*3f500*/  LDL.LU R215, [R1+0x6c0] ;  /* 0x0006c00001d77983 */ /* 0x000f280000300800 */
[----:B------:R-:W4:Y:S04]  /*3f510*/  LDL.LU R214, [R1+0x6c4] ;  /* 0x0006c40001d67983 */ /* 0x000f280000300800 */
[----:B------:R-:W4:Y:S04]  /*3f520*/  LDL.LU R213, [R1+0x6c8] ;  /* 0x0006c80001d57983 */ /* 0x000f280000300800 */
[----:B------:R-:W4:Y:S04]  /*3f530*/  LDL.LU R212, [R1+0x6cc] ;  /* 0x0006cc0001d47983 */ /* 0x000f280000300800 */
[----:B------:R-:W4:Y:S01]  /*3f540*/  LDL.LU R211, [R1+0x6d0] ;  /* 0x0006d00001d37983 */ /* 0x000f220000300800 */
[----:B0-----:R-:W-:Y:S01]  /*3f550*/  VIADD R0, R0, UR4 ;  /* 0x0000000400007c36 */ /* 0x001fe20008000000 */
[----:B------:R-:W-:-:S02]  /*3f560*/  ULDC UR4, c[0x0][0x248] ;  /* 0x0000920000047ab9 */ /* 0x000fc40000000800 */
[----:B------:R-:W4:Y:S04]  /*3f570*/  LDL.LU R210, [R1+0x6d4] ;  /* 0x0006d40001d27983 */ /* 0x000f280000300800 */
[----:B------:R-:W4:Y:S04]  /*3f580*/  LDL.LU R209, [R1+0x6d8] ;  /* 0x0006d80001d17983 */ /* 0x000f280000300800 */
[----:B------:R-:W4:Y:S01]  /*3f590*/  LDL.LU R208, [R1+0x6dc] ;  /* 0x0006dc0001d07983 */ /* 0x000f220000300800 */
[----:B--2---:R-:W-:-:S05]  /*3f5a0*/  F2FP.SATFINITE.E4M3.F32.PACK_AB_MERGE_C R230, R194, R195, RZ ;  /* 0x000000c3c2e6723e */ /* 0x004fca00048070ff */
[----:B------:R-:W-:Y:S04]  /*3f5b0*/  STL [R1+0x1b2c], R230 ;  /* 0x001b2ce601007387 */ /* 0x000fe80000100800 */
[----:B------:R-:W2:Y:S04]  /*3f5c0*/  LDL.LU R198, [R1+0x6e0] ;  /* 0x0006e00001c67983 */ /* 0x000ea80000300800 */
[----:B------:R-:W2:Y:S04]  /*3f5d0*/  LDL.LU R196, [R1+0x6e4] ;  /* 0x0006e40001c47983 */ /* 0x000ea80000300800 */
[----:B------:R-:W2:Y:S04]  /*3f5e0*/  LDL.LU R195, [R1+0x6e8] ;  /* 0x0006e80001c37983 */ /* 0x000ea80000300800 */
[----:B------:R0:W-:Y:S04]  /*3f5f0*/  STL [R1+0x60c], R0 ;  /* 0x00060c0001007387 */ /* 0x0001e80000100800 */
[----:B------:R-:W2:Y:S01]  /*3f600*/  LDL.LU R194, [R1+0x6ec] ;  /* 0x0006ec0001c27983 */ /* 0x000ea20000300800 */
[----:B---3--:R-:W-:Y:S01]  /*3f610*/  F2FP.SATFINITE.E4M3.F32.PACK_AB_MERGE_C R2, R202, R203, RZ ;  /* 0x000000cbca02723e */ /* 0x008fe200048070ff */
[----:B0-----:R-:W-:Y:S01]  /*3f620*/  VIADD R0, R0, UR4 ;  /* 0x0000000400007c36 */ /* 0x001fe20008000000 */
[----:B------:R-:W-:-:S03]  /*3f630*/  ULDC UR4, c[0x0][0x248] ;  /* 0x0000920000047ab9 */ /* 0x000fc60000000800 */
[----:B------:R0:W-:Y:S01]  /*3f640*/  STL [R1+0x800], R2 ;  /* 0x0008000201007387 */ /* 0x0001e20000100800 */
[----:B------:R-:W-:-:S05]  /*3f650*/  F2FP.SATFINITE.E4M3.F32.PACK_AB_MERGE_C R3, R200, R201, RZ ;  /* 0x000000c9c803723e */ /* 0x000fca00048070ff */
[----:B------:R-:W-:Y:S01]  /*3f660*/  STL [R1+0x804], R3 ;  /* 0x0008040301007387 */ /* 0x000fe20000100800 */
[----:B0-----:R-:W-:-:S03]  /*3f670*/  F2FP.SATFINITE.E4M3.F32.PACK_AB_MERGE_C R2, R197, R199, RZ ;  /* 0x000000c7c502723e */ /* 0x001fc600048070ff */
[----:B------:R-:W3:Y:S04]  /*3f680*/  LDL.LU R207, [R1+0x6f0] ;  /* 0x0006f00001cf7983 */ /* 0x000ee80000300800 */
[----:B------:R-:W3:Y:S04]  /*3f690*/  LDL.LU R206, [R1+0x6f4] ;  /* 0x0006f40001ce7983 */ /* 0x000ee80000300800 */
[----:B------:R-:W-:Y:S04]  /*3f6a0*/  STL [R1+0x6b4], R2 ;  /* 0x0006b40201007387 */ /* 0x000fe80000100800 */
[----:B------:R0:W-:Y:S04]  /*3f6b0*/  STL [R1+0x610], R0 ;  /* 0x0006100001007387 */ /* 0x0001e80000100800 */
        /* <DEDUP_REMOVED lines=8> */
[----:B----4-:R-:W-:Y:S01]  /*3f740*/  F2FP.SATFINITE.E4M3.F32.PACK_AB_MERGE_C R231, R216, R217, RZ ;  /* 0x000000d9d8e7723e */ /* 0x010fe200048070ff */
[----:B0-----:R-:W-:Y:S01]  /*3f750*/  VIADD R0, R0, UR4 ;  /* 0x0000000400007c36 */ /* 0x001fe20008000000 */
[----:B------:R-:W-:Y:S01]  /*3f760*/  F2FP.SATFINITE.E4M3.F32.PACK_AB_MERGE_C R3, R214, R215, RZ ;  /* 0x000000d7d603723e */ /* 0x000fe200048070ff */
[----:B------:R-:W-:-:S02]  /*3f770*/  ULDC UR4, c[0x0][0x248] ;  /* 0x0000920000047ab9 */ /* 0x000fc40000000800 */
[----:B------:R-:W-:Y:S01]  /*3f780*/  STL [R1+0x1b30], R231 ;  /* 0x001b30e701007387 */ /* 0x000fe20000100800 */
[----:B------:R-:W-:-:S03]  /*3f790*/  F2FP.SATFINITE.E4M3.F32.PACK_AB_MERGE_C R2, R212, R213, RZ ;  /* 0x000000d5d402723e */ /* 0x000fc600048070ff */
[----:B------:R-:W-:Y:S04]  /*3f7a0*/  STL [R1+0x6b0], R3 ;  /* 0x0006b00301007387 */ /* 0x000fe80000100800 */
[----:B------:R0:W-:Y:S04]  /*3f7b0*/  STL [R1+0x614], R0 ;  /* 0x0006140001007387 */ /* 0x0001e80000100800 */
[----:B------:R1:W-:Y:S01]  /*3f7c0*/  STL [R1+0x6ac], R2 ;  /* 0x0006ac0201007387 */ /* 0x0003e20000100800 */
[----:B0-----:R-:W-:Y:S01]  /*3f7d0*/  VIADD R0, R0, UR4 ;  /* 0x0000000400007c36 */ /* 0x001fe20008000000 */
[----:B------:R-:W-:Y:S01]  /*3f7e0*/  ULDC UR4, c[0x0][0x248] ;  /* 0x0000920000047ab9 */ /* 0x000fe20000000800 */
[----:B-1----:R-:W-:-:S02]  /*3f7f0*/  F2FP.SATFINITE.E4M3.F32.PACK_AB_MERGE_C R2, R210, R211, RZ ;  /* 0x000000d3d202723e */ /* 0x002fc400048070ff */
[----:B------:R-:W-:-:S03]  /*3f800*/  F2FP.SATFINITE.E4M3.F32.PACK_AB_MERGE_C R232, R208, R209, RZ ;  /* 0x000000d1d0e8723e */ /* 0x000fc600048070ff */
[----:B------:R-:W-:Y:S04]  /*3f810*/  STL [R1+0x6a8], R2 ;  /* 0x0006a80201007387 */ /* 0x000fe80000100800 */
[----:B------:R0:W-:Y:S04]  /*3f820*/  STL [R1+0x618], R0 ;  /* 0x0006180001007387 */ /* 0x0001e80000100800 */
[----:B------:R-:W-:Y:S01]  /*3f830*/  STL [R1+0x1b34], R232 ;  /* 0x001b34e801007387 */ /* 0x000fe20000100800 */
[----:B0-----:R-:W-:Y:S01]  /*3f840*/  VIADD R0, R0, UR4 ;  /* 0x0000000400007c36 */ /* 0x001fe20008000000 */
[----:B------:R-:W-:Y:S01]  /*3f850*/  ULDC UR4, c[0x0][0x248] ;  /* 0x0000920000047ab9 */ /* 0x000fe20000000800 */
[----:B--2---:R-:W-:-:S05]  /*3f860*/  F2FP.SATFINITE.E4M3.F32.PACK_AB_MERGE_C R3, R196, R198, RZ ;  /* 0x000000c6c403723e */ /* 0x004fca00048070ff */
[----:B------:R-:W-:Y:S04]  /*3f870*/  STL [R1+0x6a0], R3 ;  /* 0x0006a00301007387 */ /* 0x000fe80000100800 */
[----:B------:R0:W-:Y:S01]  /*3f880*/  STL [R1+0x61c], R0 ;  /* 0x00061c0001007387 */ /* 0x0001e20000100800 */
[----:B------:R-:W-:-:S05]  /*3f890*/  F2FP.SATFINITE.E4M3.F32.PACK_AB_MERGE_C R2, R194, R195, RZ ;  /* 0x000000c3c202723e */ /* 0x000fca00048070ff */
[----:B------:R3:W-:Y:S01]  /*3f8a0*/  STL [R1+0x6a4], R2 ;  /* 0x0006a40201007387 */ /* 0x0007e20000100800 */
[----:B0-----:R-:W-:Y:S01]  /*3f8b0*/  VIADD R0, R0, UR4 ;  /* 0x0000000400007c36 */ /* 0x001fe20008000000 */
[----:B------:R-:W-:Y:S02]  /*3f8c0*/  ULDC UR4, c[0x0][0x248] ;  /* 0x0000920000047ab9 */ /* 0x000fe40000000800 */
[----:B------:R-:W2:Y:S04]  /*3f8d0*/  LDL.LU R198, [R1+0x718] ;  /* 0x0007180001c67983 */ /* 0x000ea80000300800 */
[----:B------:R-:W2:Y:S04]  /*3f8e0*/  LDL.LU R196, [R1+0x71c] ;  /* 0x00071c0001c47983 */ /* 0x000ea80000300800 */
[----:B------:R-:W4:Y:S04]  /*3f8f0*/  LDL.LU R195, [R1+0x720] ;  /* 0x0007200001c37983 */ /* 0x000f280000300800 */
[----:B------:R0:W-:Y:S04]  /*3f900*/  STL [R1+0x620], R0 ;  /* 0x0006200001007387 */ /* 0x0001e80000100800 */
[----:B------:R-:W4:Y:S01]  /*3f910*/  LDL.LU R194, [R1+0x724] ;  /* 0x0007240001c27983 */ /* 0x000f220000300800 */
[----:B---3--:R-:W-:Y:S01]  /*3f920*/  F2FP.SATFINITE.E4M3.F32.PACK_AB_MERGE_C R2, R206, R207, RZ ;  /* 0x000000cfce02723e */ /* 0x008fe200048070ff */
[----:B0-----:R-:W-:Y:S01]  /*3f930*/  VIADD R0, R0, UR4 ;  /* 0x0000000400007c36 */ /* 0x001fe20008000000 */
[----:B------:R-:W-:-:S03]  /*3f940*/  ULDC UR4, c[0x0][0x248] ;  /* 0x0000920000047ab9 */ /* 0x000fc60000000800 */
[----:B------:R0:W-:Y:S01]  /*3f950*/  STL [R1+0x69c], R2 ;  /* 0x00069c0201007387 */ /* 0x0001e20000100800 */
[----:B------:R-:W-:Y:S02]  /*3f960*/  F2FP.SATFINITE.E4M3.F32.PACK_AB_MERGE_C R188, R204, R205, RZ ;  /* 0x000000cdccbc723e */ /* 0x000fe400048070ff */
[----:B------:R-:W-:-:S03]  /*3f970*/  F2FP.SATFINITE.E4M3.F32.PACK_AB_MERGE_C R3, R202, R203, RZ ;  /* 0x000000cbca03723e */ /* 0x000fc600048070ff */
[----:B------:R-:W-:Y:S04]  /*3f980*/  STL [R1+0x1b38], R188 ;  /* 0x001b38bc01007387 */ /* 0x000fe80000100800 */
[----:B------:R-:W-:Y:S01]  /*3f990*/  STL [R1+0x698], R3 ;  /* 0x0006980301007387 */ /* 0x000fe20000100800 */
[----:B0-----:R-:W-:-:S03]  /*3f9a0*/  F2FP.SATFINITE.E4M3.F32.PACK_AB_MERGE_C R2, R200, R201, RZ ;  /* 0x000000c9c802723e */ /* 0x001fc600048070ff */
[----:B------:R0:W-:Y:S04]  /*3f9b0*/  STL [R1+0x624], R0 ;  /* 0x0006240001007387 */ /* 0x0001e80000100800 */
[----:B------:R1:W-:Y:S04]  /*3f9c0*/  STL [R1+0x694], R2 ;  /* 0x0006940201007387 */ /* 0x0003e80000100800 */
[----:B------:R-:W3:Y:S01]  /*3f9d0*/  LDL.LU R219, [R1+0x728] ;  /* 0x0007280001db7983 */ /* 0x000ee20000300800 */
[----:B0-----:R-:W-:Y:S01]  /*3f9e0*/  VIADD R0, R0, UR4 ;  /* 0x0000000400007c36 */ /* 0x001fe20008000000 */
[----:B------:R-:W-:-:S02]  /*3f9f0*/  ULDC UR4, c[0x0][0x248] ;  /* 0x0000920000047ab9 */ /* 0x000fc40000000800 */
[----:B------:R-:W3:Y:S01]  /*3fa00*/  LDL.LU R218, [R1+0x72c] ;  /* 0x00072c0001da7983 */ /* 0x000ee20000300800 */
[----:B-1----:R-:W-:-:S05]  /*3fa10*/  F2FP.SATFINITE.E4M3.F32.PACK_AB_MERGE_C R2, R197, R199, RZ ;  /* 0x000000c7c502723e */ /* 0x002fca00048070ff */
        /* <DEDUP_REMOVED lines=16> */
[----:B0-----:R-:W-:Y:S01]  /*3fb20*/  VIADD R0, R0, UR4 ;  /* 0x0000000400007c36 */ /* 0x001fe20008000000 */
[----:B------:R-:W-:Y:S01]  /*3fb30*/  ULDC UR4, c[0x0][0x248] ;  /* 0x0000920000047ab9 */ /* 0x000fe20000000800 */
[----:B--2---:R-:W-:-:S05]  /*3fb40*/  F2FP.SATFINITE.E4M3.F32.PACK_AB_MERGE_C R6, R196, R198, RZ ;  /* 0x000000c6c406723e */ /* 0x004fca00048070ff */
[----:B------:R-:W-:Y:S04]  /*3fb50*/  STL [R1+0x1b3c], R6 ;  /* 0x001b3c0601007387 */ /* 0x000fe80000100800 */
[----:B------:R-:W2:Y:S01]  /*3fb60*/  LDL.LU R207, [R1+0x768] ;  /* 0x0007680001cf7983 */ /* 0x000ea20000300800 */
[----:B----4-:R-:W-:-:S03]  /*3fb70*/  F2FP.SATFINITE.E4M3.F32.PACK_AB_MERGE_C R2, R194, R195, RZ ;  /* 0x000000c3c202723e */ /* 0x010fc600048070ff */
[----:B------:R-:W2:Y:S04]  /*3fb80*/  LDL.LU R206, [R1+0x76c] ;  /* 0x00076c0001ce7983 */ /* 0x000ea80000300800 */
[----:B------:R-:W-:Y:S04]  /*3fb90*/  STL [R1+0x688], R2 ;  /* 0x0006880201007387 */ /* 0x000fe80000100800 */
[----:B------:R0:W-:Y:S04]  /*3fba0*/  STL [R1+0x62c], R0 ;  /* 0x00062c0001007387 */ /* 0x0001e80000100800 */
        /* <DEDUP_REMOVED lines=8> */
[----:B0-----:R-:W-:Y:S01]  /*3fc30*/  VIADD R0, R0, UR4 ;  /* 0x0000000400007c36 */ /* 0x001fe20008000000 */
[----:B------:R-:W-:Y:S01]  /*3fc40*/  ULDC UR4, c[0x0][0x248] ;  /* 0x0000920000047ab9 */ /* 0x000fe20000000800 */
[----:B---3--:R-:W-:-:S05]  /*3fc50*/  F2FP.SATFINITE.E4M3.F32.PACK_AB_MERGE_C R3, R218, R219, RZ ;  /* 0x000000dbda03723e */ /* 0x008fca00048070ff */
[----:B------:R0:W-:Y:S01]  /*3fc60*/  STL [R1+0x68c], R3 ;  /* 0x00068c0301007387 */ /* 0x0001e20000100800 */
[----:B------:R-:W-:-:S05]  /*3fc70*/  F2FP.SATFINITE.E4M3.F32.PACK_AB_MERGE_C R2, R216, R217, RZ ;  /* 0x000000d9d802723e */ /* 0x000fca00048070ff */
[----:B------:R-:W-:Y:S01]  /*3fc80*/  STL [R1+0x684], R2 ;  /* 0x0006840201007387 */ /* 0x000fe20000100800 */
[----:B------:R-:W-:-:S03]  /*3fc90*/  F2FP.SATFINITE.E4M3.F32.PACK_AB_MERGE_C R4, R214, R215, RZ ;  /* 0x000000d7d604723e */ /* 0x000fc600048070ff */
[----:B------:R1:W-:Y:S01]  /*3fca0*/  STL [R1+0x630], R0 ;  /* 0x0006300001007387 */ /* 0x0003e20000100800 */
[----:B0-----:R-:W-:Y:S01]  /*3fcb0*/  F2FP.SATFINITE.E4M3.F32.PACK_AB_MERGE_C R3, R212, R213, RZ ;  /* 0x000000d5d403723e */ /* 0x001fe200048070ff */
[----:B-1----:R-:W-:Y:S02]  /*3fcc0*/  VIADD R0, R0, UR4 ;  /* 0x0000000400007c36 */ /* 0x002fe40008000000 */
[----:B------:R-:W-:Y:S01]  /*3fcd0*/  STL [R1+0x1b40], R4 ;  /* 0x001b400401007387 */ /* 0x000fe20000100800 */
[----:B------:R-:W-:Y:S01]  /*3fce0*/  ULDC UR4, c[0x0][0x248] ;  /* 0x0000920000047ab9 */ /* 0x000fe20000000800 */
[----:B------:R-:W-:Y:S02]  /*3fcf0*/  F2FP.SATFINITE.E4M3.F32.PACK_AB_MERGE_C R2, R210, R211, RZ ;  /* 0x000000d3d202723e */ /* 0x000fe400048070ff */
[----:B------:R-:W-:Y:S04]  /*3fd00*/  STL [R1+0x680], R3 ;  /* 0x0006800301007387 */ /* 0x000fe80000100800 */
[----:B------:R0:W-:Y:S04]  /*3fd10*/  STL [R1+0x634], R0 ;  /* 0x0006340001007387 */ /* 0x0001e80000100800 */
[----:B------:R1:W-:Y:S01]  /*3fd20*/  STL [R1+0x67c], R2 ;  /* 0x00067c0201007387 */ /* 0x0003e20000100800 */
[----:B0-----:R-:W-:Y:S01]  /*3fd30*/  VIADD R0, R0, UR4 ;  /* 0x0000000400007c36 */ /* 0x001fe20008000000 */
[----:B------:R-:W-:Y:S01]  /*3fd40*/  F2FP.SATFINITE.E4M3.F32.PACK_AB_MERGE_C R7, R200, R201, RZ ;  /* 0x000000c9c807723e */ /* 0x000fe200048070ff */
[----:B------:R-:W-:Y:S01]  /*3fd50*/  ULDC UR4, c[0x0][0x248] ;  /* 0x0000920000047ab9 */ /* 0x000fe20000000800 */
[----:B-1----:R-:W-:-:S05]  /*3fd60*/  F2FP.SATFINITE.E4M3.F32.PACK_AB_MERGE_C R2, R208, R209, RZ ;  /* 0x000000d1d002723e */ /* 0x002fca00048070ff */
[----:B------:R0:W-:Y:S04]  /*3fd70*/  STL [R1+0x678], R2 ;  /* 0x0006780201007387 */ /* 0x0001e80000100800 */
[----:B------:R1:W-:Y:S04]  /*3fd80*/  STL [R1+0x638], R0 ;  /* 0x0006380001007387 */ /* 0x0003e80000100800 */
[----:B------:R-:W-:Y:S01]  /*3fd90*/  STL [R1+0x1b44], R7 ;  /* 0x001b440701007387 */ /* 0x000fe20000100800 */
[----:B0-----:R-:W-:-:S03]  /*3fda0*/  F2FP.SATFINITE.E4M3.F32.PACK_AB_MERGE_C R2, R197, R199, RZ ;  /* 0x000000c7c502723e */ /* 0x001fc600048070ff */
[----:B------:R-:W3:Y:S01]  /*3fdb0*/  LDL.LU R201, [R1+0x790] ;  /* 0x0007900001c97983 */ /* 0x000ee20000300800 */
[----:B-1----:R-:W-:Y:S01]  /*3fdc0*/  VIADD R0, R0, UR4 ;  /* 0x0000000400007c36 */ /* 0x002fe20008000000 */
[----:B------:R-:W-:Y:S02]  /*3fdd0*/  ULDC UR4, c[0x0][0x248] ;  /* 0x0000920000047ab9 */ /* 0x000fe40000000800 */
[----:B------:R-:W3:Y:S04]  /*3fde0*/  LDL.LU R200, [R1+0x794] ;  /* 0x0007940001c87983 */ /* 0x000ee80000300800 */
[----:B------:R-:W-:Y:S04]  /*3fdf0*/  STL [R1+0x670], R2 ;  /* 0x0006700201007387 */ /* 0x000fe80000100800 */
[----:B------:R0:W-:Y:S04]  /*3fe00*/  STL [R1+0x63c], R0 ;  /* 0x00063c0001007387 */ /* 0x0001e80000100800 */
[----:B------:R-:W3:Y:S04]  /*3fe10*/  LDL.LU R199, [R1+0x798] ;  /* 0x0007980001c77983 */ /* 0x000ee80000300800 */
[----:B------:R-:W3:Y:S01]  /*3fe20*/  LDL.LU R197, [R1+0x79c] ;  /* 0x00079c0001c57983 */ /* 0x000ee20000300800 */
[----:B0-----:R-:W-:Y:S01]  /*3fe30*/  VIADD R0, R0, UR4 ;  /* 0x0000000400007c36 */ /* 0x001fe20008000000 */
[----:B------:R-:W-:Y:S01]  /*3fe40*/  ULDC UR4, c[0x0][0x248] ;  /* 0x0000920000047ab9 */ /* 0x000fe20000000800 */
[----:B--2---:R-:W-:-:S05]  /*3fe50*/  F2FP.SATFINITE.E4M3.F32.PACK_AB_MERGE_C R2, R206, R207, RZ ;  /* 0x000000cfce02723e */ /* 0x004fca00048070ff */
[----:B------:R0:W-:Y:S01]  /*3fe60*/  STL [R1+0x674], R2 ;  /* 0x0006740201007387 */ /* 0x0001e20000100800 */
[----:B----4-:R-:W-:-:S05]  /*3fe70*/  F2FP.SATFINITE.E4M3.F32.PACK_AB_MERGE_C R3, R204, R205, RZ ;  /* 0x000000cdcc03723e */ /* 0x010fca00048070ff */
[----:B------:R-:W-:Y:S01]  /*3fe80*/  STL [R1+0x66c], R3 ;  /* 0x00066c0301007387 */ /* 0x000fe20000100800 */
[----:B0-----:R-:W-:-:S03]  /*3fe90*/  F2FP.SATFINITE.E4M3.F32.PACK_AB_MERGE_C R2, R202, R203, RZ ;  /* 0x000000cbca02723e */ /* 0x001fc600048070ff */
[----:B------:R0:W-:Y:S04]  /*3fea0*/  STL [R1+0x640], R0 ;  /* 0x0006400001007387 */ /* 0x0001e80000100800 */
[----:B------:R1:W-:Y:S01]  /*3feb0*/  STL [R1+0xd44], R2 ;  /* 0x000d440201007387 */ /* 0x0003e20000100800 */
[----:B0-----:R-:W-:Y:S01]  /*3fec0*/  VIADD R0, R0, UR4 ;  /* 0x0000000400007c36 */ /* 0x001fe20008000000 */
[----:B------:R-:W-:Y:S01]  /*3fed0*/  ULDC UR4, c[0x0][0x248] ;  /* 0x0000920000047ab9 */ /* 0x000fe20000000800 */
[----:B-1----:R-:W-:-:S05]  /*3fee0*/  F2FP.SATFINITE.E4M3.F32.PACK_AB_MERGE_C R2, R196, R198, RZ ;  /* 0x000000c6c402723e */ /* 0x002fca00048070ff */
[----:B------:R-:W-:Y:S04]  /*3fef0*/  STL [R1+0x668], R2 ;  /* 0x0006680201007387 */ /* 0x000fe80000100800 */
[----:B------:R0:W-:Y:S01]  /*3ff00*/  STL [R1+0x644], R0 ;  /* 0x0006440001007387 */ /* 0x0001e20000100800 */
[----:B------:R-:W-:-:S03]  /*3ff10*/  F2FP.SATFINITE.E4M3.F32.PACK_AB_MERGE_C R252, R194, R195, RZ ;  /* 0x000000c3c2fc723e */ /* 0x000fc600048070ff */
[----:B------:R-:W2:Y:S04]  /*3ff20*/  LDL.LU R221, [R1+0x7a0] ;  /* 0x0007a00001dd7983 */ /* 0x000ea80000300800 */
[----:B------:R-:W2:Y:S01]  /*3ff30*/  LDL.LU R220, [R1+0x7a4] ;  /* 0x0007a40001dc7983 */ /* 0x000ea20000300800 */
[----:B0-----:R-:W-:Y:S01]  /*3ff40*/  VIADD R0, R0, UR4 ;  /* 0x0000000400007c36 */ /* 0x001fe20008000000 */
[----:B------:R-:W-:Y:S02]  /*3ff50*/  ULDC UR4, c[0x0][0x248] ;  /* 0x0000920000047ab9 */ /* 0x000fe40000000800 */
[----:B------:R-:W4:Y:S04]  /*3ff60*/  LDL.LU R195, [R1+0x7a8] ;  /* 0x0007a80001c37983 */ /* 0x000f280000300800 */
[----:B------:R0:W-:Y:S04]  /*3ff70*/  STL [R1+0x648], R0 ;  /* 0x0006480001007387 */ /* 0x0001e80000100800 */
[----:B------:R-:W4:Y:S04]  /*3ff80*/  LDL.LU R194, [R1+0x7ac] ;  /* 0x0007ac0001c27983 */ /* 0x000f280000300800 */
[----:B------:R-:W2:Y:S04]  /*3ff90*/  LDL.LU R219, [R1+0x7b0] ;  /* 0x0007b00001db7983 */ /* 0x000ea80000300800 */
        /* <DEDUP_REMOVED lines=10> */
[----:B------:R-:W2:Y:S01]  /*40040*/  LDL.LU R196, [R1+0x7dc] ;  /* 0x0007dc0001c47983 */ /* 0x000ea20000300800 */
[----:B0-----:R-:W-:Y:S01]  /*40050*/  VIADD R0, R0, UR4 ;  /* 0x0000000400007c36 */ /* 0x001fe20008000000 */
[----:B------:R-:W-:-:S02]  /*40060*/  ULDC UR4, c[0x0][0x248] ;  /* 0x0000920000047ab9 */ /* 0x000fc40000000800 */
[----:B------:R-:W2:Y:S01]  /*40070*/  LDL.LU R209, [R1+0x7e0] ;  /* 0x0007e00001d17983 */ /* 0x000ea20000300800 */
[----:B---3--:R-:W-:Y:S02]  /*40080*/  F2FP.SATFINITE.E4M3.F32.PACK_AB_MERGE_C R251, R200, R201, RZ ;  /* 0x000000c9c8fb723e */ /* 0x008fe400048070ff */
[----:B------:R-:W-:-:S05]  /*40090*/  F2FP.SATFINITE.E4M3.F32.PACK_AB_MERGE_C R2, R197, R199, RZ ;  /* 0x000000c7c502723e */ /* 0x000fca00048070ff */
[----:B------:R-:W-:Y:S04]  /*400a0*/  STL [R1+0xd3c], R2 ;  /* 0x000d3c0201007387 */ /* 0x000fe80000100800 */
[----:B------:R-:W3:Y:S04]  /*400b0*/  LDL.LU R208, [R1+0x7e4] ;  /* 0x0007e40001d07983 */ /* 0x000ee80000300800 */
[----:B------:R-:W3:Y:S04]  /*400c0*/  LDL.LU R207, [R1+0x7e8] ;  /* 0x0007e80001cf7983 */ /* 0x000ee80000300800 */
        /* <DEDUP_REMOVED lines=12> */
[----:B----4-:R-:W-:-:S02]  /*40190*/  F2FP.SATFINITE.E4M3.F32.PACK_AB_MERGE_C R249, R194, R195, RZ ;  /* 0x000000c3c2f9723e */ /* 0x010fc400048070ff */
[----:B------:R-:W4:Y:S04]  /*401a0*/  LDL.LU R195, [R1+0x410] ;  /* 0x0004100001c37983 */ /* 0x000f280000300800 */
[----:B------:R-:W4:Y:S04]  /*401b0*/  LDL.LU R194, [R1+0x414] ;  /* 0x0004140001c27983 */ /* 0x000f280000300800 */
[----:B------:R0:W-:Y:S01]  /*401c0*/  STL [R1+0x650], R0 ;  /* 0x0006500001007387 */ /* 0x0001e20000100800 */
[----:B--2---:R-:W-:Y:S01]  /*401d0*/  F2FP.SATFINITE.E4M3.F32.PACK_AB_MERGE_C R2, R216, R217, RZ ;  /* 0x000000d9d802723e */ /* 0x004fe200048070ff */
[----:B0-----:R-:W-:-:S04]  /*401e0*/  VIADD R0, R0, UR4 ;  /* 0x0000000400007c36 */ /* 0x001fc80008000000 */
[----:B------:R-:W-:Y:S01]  /*401f0*/  STL [R1+0xd38], R2 ;  /* 0x000d380201007387 */ /* 0x000fe20000100800 */
[----:B------:R-:W-:-:S03]  /*40200*/  ULDC UR4, c[0x0][0x248] ;  /* 0x0000920000047ab9 */ /* 0x000fc60000000800 */
[----:B------:R0:W-:Y:S02]  /*40210*/  STL [R1+0x654], R0 ;  /* 0x0006540001007387 */ /* 0x0001e40000100800 */
[----:B0-----:R-:W-:Y:S01]  /*40220*/  VIADD R0, R0, UR4 ;  /* 0x0000000400007c36 */ /* 0x001fe20008000000 */
[----:B------:R-:W-:-:S04]  /*40230*/  ULDC UR4, c[0x0][0x248] ;  /* 0x0000920000047ab9 */ /* 0x000fc80000000800 */
[----:B------:R0:W-:Y:S01]  /*40240*/  STL [R1+0x658], R0 ;  /* 0x0006580001007387 */ /* 0x0001e20000100800 */
[----:B------:R-:W-:-:S03]  /*40250*/  F2FP.SATFINITE.E4M3.F32.PACK_AB_MERGE_C R2, R196, R198, RZ ;  /* 0x000000c6c402723e */ /* 0x000fc600048070ff */
[----:B------:R-:W2:Y:S04]  /*40260*/  LDL.LU R198, [R1+0x418] ;  /* 0x0004180001c67983 */ /* 0x000ea80000300800 */
[----:B------:R-:W-:Y:S04]  /*40270*/  STL [R1+0xd54], R2 ;  /* 0x000d540201007387 */ /* 0x000fe80000100800 */
[----:B------:R-:W2:Y:S01]  /*40280*/  LDL.LU R196, [R1+0x41c] ;  /* 0x00041c0001c47983 */ /* 0x000ea20000300800 */
[----:B0-----:R-:W-:Y:S01]  /*40290*/  VIADD R0, R0, UR4 ;  /* 0x0000000400007c36 */ /* 0x001fe20008000000 */
[----:B------:R-:W-:-:S04]  /*402a0*/  ULDC UR4, c[0x0][0x248] ;  /* 0x0000920000047ab9 */ /* 0x000fc80000000800 */
[----:B------:R0:W-:Y:S02]  /*402b0*/  STL [R1+0x65c], R0 ;  /* 0x00065c0001007387 */ /* 0x0001e40000100800 */
[----:B0-----:R-:W-:Y:S01]  /*402c0*/  VIADD R0, R0, UR4 ;  /* 0x0000000400007c36 */ /* 0x001fe20008000000 */
[----:B------:R-:W-:Y:S01]  /*402d0*/  ULDC UR4, c[0x0][0x248] ;  /* 0x0000920000047ab9 */ /* 0x000fe20000000800 */
[----:B------:R-:W-:Y:S02]  /*402e0*/  F2FP.SATFINITE.E4M3.F32.PACK_AB_MERGE_C R247, R218, R219, RZ ;  /* 0x000000dbdaf7723e */ /* 0x000fe400048070ff */
[----:B---3--:R-:W-:-:S05]  /*402f0*/  F2FP.SATFINITE.E4M3.F32.PACK_AB_MERGE_C R2, R206, R207, RZ ;  /* 0x000000cfce02723e */ /* 0x008fca00048070ff */
[----:B------:R0:W-:Y:S04]  /*40300*/  STL [R1+0xd48], R2 ;  /* 0x000d480201007387 */ /* 0x0001e80000100800 */
[----:B------:R1:W-:Y:S01]  /*40310*/  STL [R1+0x660], R0 ;  /* 0x0006600001007387 */ /* 0x0003e20000100800 */
[----:B0-----:R-:W-:Y:S01]  /*40320*/  F2FP.SATFINITE.E4M3.F32.PACK_AB_MERGE_C R2, R202, R203, RZ ;  /* 0x000000cbca02723e */ /* 0x001fe200048070ff */
[----:B-1----:R-:W-:Y:S01]  /*40330*/  VIADD R0, R0, UR4 ;  /* 0x0000000400007c36 */ /* 0x002fe20008000000 */
[----:B------:R-:W-:-:S03]  /*40340*/  ULDC UR4, c[0x0][0x248] ;  /* 0x0000920000047ab9 */ /* 0x000fc60000000800 */
[----:B------:R0:W-:Y:S01]  /*40350*/  STL [R1+0xd40], R2 ;  /* 0x000d400201007387 */ /* 0x0001e20000100800 */
[----:B------:R-:W-:-:S05]  /*40360*/  F2FP.SATFINITE.E4M3.F32.PACK_AB_MERGE_C R3, R200, R201, RZ ;  /* 0x000000c9c803723e */ /* 0x000fca00048070ff */
[----:B------:R-:W-:Y:S01]  /*40370*/  STL [R1+0x8e8], R3 ;  /* 0x0008e80301007387 */ /* 0x000fe20000100800 */
[----:B0-----:R-:W-:-:S03]  /*40380*/  F2FP.SATFINITE.E4M3.F32.PACK_AB_MERGE_C R2, R197, R199, RZ ;  /* 0x000000c7c502723e */ /* 0x001fc600048070ff */
[----:B------:R0:W-:Y:S04]  /*40390*/  STL [R1+0x664], R0 ;  /* 0x0006640001007387 */ /* 0x0001e80000100800 */
[----:B------:R-:W3:Y:S04]  /*403a0*/  LDL.LU R201, [R1+0x420] ;  /* 0x0004200001c97983 */ /* 0x000ee80000300800 */
[----:B------:R4:W-:Y:S04]  /*403b0*/  STL [R1+0x8ec], R2 ;  /* 0x0008ec0201007387 */ /* 0x0009e80000100800 */
[----:B------:R-:W3:Y:S04]  /*403c0*/  LDL.LU R200, [R1+0x424] ;  /* 0x0004240001c87983 */ /* 0x000ee80000300800 */
[----:B------:R-:W3:Y:S01]  /*403d0*/  LDL.LU R199, [R1+0x428] ;  /* 0x0004280001c77983 */ /* 0x000ee20000300800 */
[----:B0-----:R-:W-:Y:S01]  /*403e0*/  VIADD R0, R0, UR4 ;  /* 0x0000000400007c36 */ /* 0x001fe20008000000 */
[----:B------:R-:W-:Y:S01]  /*403f0*/  F2FP.SATFINITE.E4M3.F32.PACK_AB_MERGE_C R246, R214, R215, RZ ;  /* 0x000000d7d6f6723e */ /* 0x000fe200048070ff */
[----:B------:R-:W-:Y:S01]  /*40400*/  ULDC UR4, c[0x0][0x248] ;  /* 0x0000920000047ab9 */ /* 0x000fe20000000800 */
[----:B------:R-:W3:Y:S04]  /*40410*/  LDL.LU R197, [R1+0x42c] ;  /* 0x00042c0001c57983 */ /* 0x000ee80000300800 */
[----:B------:R-:W3:Y:S04]  /*40420*/  LDL.LU R219, [R1+0x430] ;  /* 0x0004300001db7983 */ /* 0x000ee80000300800 */
[----:B------:R-:W3:Y:S01]  /*40430*/  LDL.LU R218, [R1+0x434] ;  /* 0x0004340001da7983 */ /* 0x000ee20000300800 */
[----:B------:R-:W-:-:S02]  /*40440*/  F2FP.SATFINITE.E4M3.F32.PACK_AB_MERGE_C R245, R212, R213, RZ ;  /* 0x000000d5d4f5723e */ /* 0x000fc400048070ff */
[----:B------:R-:W-:Y:S02]  /*40450*/  F2FP.SATFINITE.E4M3.F32.PACK_AB_MERGE_C R241, R210, R211, RZ ;  /* 0x000000d3d2f1723e */ /* 0x000fe400048070ff */
[----:B------:R-:W-:Y:S02]  /*40460*/  F2FP.SATFINITE.E4M3.F32.PACK_AB_MERGE_C R240, R208, R209, RZ ;  /* 0x000000d1d0f0723e */ /* 0x000fe400048070ff */
[----:B------:R-:W-:Y:S02]  /*40470*/  F2FP.SATFINITE.E4M3.F32.PACK_AB_MERGE_C R227, R204, R205, RZ ;  /* 0x000000cdcce3723e */ /* 0x000fe400048070ff */
[----:B----4-:R-:W-:-:S05]  /*40480*/  F2FP.SATFINITE.E4M3.F32.PACK_AB_MERGE_C R2, R194, R195, RZ ;  /* 0x000000c3c202723e */ /* 0x010fca00048070ff */
        /* <DEDUP_REMOVED lines=11> */
[----:B------:R-:W-:-:S02]  /*40540*/  ULDC UR4, c[0x0][0x248] ;  /* 0x0000920000047ab9 */ /* 0x000fc40000000800 */
[----:B------:R-:W4:Y:S01]  /*40550*/  LDL.LU R211, [R1+0x458] ;  /* 0x0004580001d37983 */ /* 0x000f220000300800 */
[----:B--2---:R-:W-:-:S05]  /*40560*/  F2FP.SATFINITE.E4M3.F32.PACK_AB_MERGE_C R2, R196, R198, RZ ;  /* 0x000000c6c402723e */ /* 0x004fca00048070ff */
[----:B------:R-:W-:Y:S04]  /*40570*/  STL [R1+0x8e4], R2 ;  /* 0x0008e40201007387 */ /* 0x000fe80000100800 */
[----:B------:R-:W2:Y:S04]  /*40580*/  LDL.LU R210, [R1+0x45c] ;  /* 0x00045c0001d27983 */ /* 0x000ea80000300800 */
[----:B------:R-:W2:Y:S04]  /*40590*/  LDL.LU R209, [R1+0x460] ;  /* 0x0004600001d17983 */ /* 0x000ea80000300800 */
[----:B------:R0:W-:Y:S04]  /*405a0*/  STL [R1+0x404], R0 ;  /* 0x0004040001007387 */ /* 0x0001e80000100800 */
        /* <DEDUP_REMOVED lines=10> */
[----:B------:R-:W-:Y:S01]  /*40650*/  ULDC UR4, c[0x0][0x248] ;  /* 0x0000920000047ab9 */ /* 0x000fe20000000800 */
[----:B---3--:R-:W-:-:S05]  /*40660*/  F2FP.SATFINITE.E4M3.F32.PACK_AB_MERGE_C R3, R200, R201, RZ ;  /* 0x000000c9c803723e */ /* 0x008fca00048070ff */
[----:B------:R0:W-:Y:S01]  /*40670*/  STL [R1+0x8d8], R3 ;  /* 0x0008d80301007387 */ /* 0x0001e20000100800 */
[----:B------:R-:W-:-:S03]  /*40680*/  F2FP.SATFINITE.E4M3.F32.PACK_AB_MERGE_C R2, R197, R199, RZ ;  /* 0x000000c7c502723e */ /* 0x000fc600048070ff */
[----:B------:R-:W3:Y:S04]  /*40690*/  LDL.LU R201, [R1+0x488] ;  /* 0x0004880001c97983 */ /* 0x000ee80000300800 */
[----:B------:R-:W-:Y:S04]  /*406a0*/  STL [R1+0x8dc], R2 ;  /* 0x0008dc0201007387 */ /* 0x000fe80000100800 */
[----:B------:R-:W3:Y:S01]  /*406b0*/  LDL.LU R200, [R1+0x48c] ;  /* 0x00048c0001c87983 */ /* 0x000ee20000300800 */
[----:B0-----:R-:W-:-:S03]  /*406c0*/  F2FP.SATFINITE.E4M3.F32.PACK_AB_MERGE_C R3, R218, R219, RZ ;  /* 0x000000dbda03723e */ /* 0x001fc600048070ff */
[----:B------:R-:W3:Y:S04]  /*406d0*/  LDL.LU R199, [R1+0x490] ;  /* 0x0004900001c77983 */ /* 0x000ee80000300800 */
[----:B------:R0:W-:Y:S04]  /*406e0*/  STL [R1+0x408], R0 ;  /* 0x0004080001007387 */ /* 0x0001e80000100800 */
[----:B------:R-:W3:Y:S04]  /*406f0*/  LDL.LU R197, [R1+0x494] ;  /* 0x0004940001c57983 */ /* 0x000ee80000300800 */
[----:B------:R1:W-:Y:S01]  /*40700*/  STL [R1+0x8d4], R3 ;  /* 0x0008d40301007387 */ /* 0x0003e20000100800 */
[----:B0-----:R-:W-:Y:S01]  /*40710*/  VIADD R0, R0, UR4 ;  /* 0x0000000400007c36 */ /* 0x001fe20008000000 */
[----:B------:R-:W-:Y:S01]  /*40720*/  ULDC UR4, c[0x0][0x248] ;  /* 0x0000920000047ab9 */ /* 0x000fe20000000800 */
[----:B----4-:R-:W-:-:S05]  /*40730*/  F2FP.SATFINITE.E4M3.F32.PACK_AB_MERGE_C R2, R216, R217, RZ ;  /* 0x000000d9d802723e */ /* 0x010fca00048070ff */
[----:B------:R0:W-:Y:S01]  /*40740*/  STL [R1+0x8d0], R2 ;  /* 0x0008d00201007387 */ /* 0x0001e20000100800 */
[----:B-1----:R-:W-:-:S05]  /*40750*/  F2FP.SATFINITE.E4M3.F32.PACK_AB_MERGE_C R3, R214, R215, RZ ;  /* 0x000000d7d603723e */ /* 0x002fca00048070ff */
[----:B------:R-:W-:Y:S01]  /*40760*/  STL [R1+0x8cc], R3 ;  /* 0x0008cc0301007387 */ /* 0x000fe20000100800 */
[----:B0-----:R-:W-:-:S03]  /*40770*/  F2FP.SATFINITE.E4M3.F32.PACK_AB_MERGE_C R2, R212, R213, RZ ;  /* 0x000000d5d402723e */ /* 0x001fc600048070ff */
[----:B------:R-:W-:Y:S04]  /*40780*/  STL [R1+0x40c], R0 ;  /* 0x00040c0001007387 */ /* 0x000fe80000100800 */
[----:B------:R0:W-:Y:S02]  /*40790*/  STL [R1+0x8c8], R2 ;  /* 0x0008c80201007387 */ /* 0x0001e40000100800 */
[----:B0-----:R-:W-:Y:S02]  /*407a0*/  F2FP.SATFINITE.E4M3.F32.PACK_AB_MERGE_C R2, R194, R195, RZ ;  /* 0x000000c3c202723e */ /* 0x001fe400048070ff */
[----:B------:R-:W4:Y:S04]  /*407b0*/  LDL.LU R195, [R1+0x498] ;  /* 0x0004980001c37983 */ /* 0x000f280000300800 */
[----:B------:R-:W4:Y:S01]  /*407c0*/  LDL.LU R194, [R1+0x49c] ;  /* 0x00049c0001c27983 */ /* 0x000f220000300800 */
[----:B------:R-:W-:Y:S01]  /*407d0*/  VIADD R0, R0, UR4 ;  /* 0x0000000400007c36 */ /* 0x000fe20008000000 */
[----:B------:R-:W-:-:S02]  /*407e0*/  ULDC UR4, c[0x0][0x248] ;  /* 0x0000920000047ab9 */ /* 0x000fc40000000800 */
[----:B------:R2:W-:Y:S04]  /*407f0*/  STL [R1+0x8bc], R2 ;  /* 0x0008bc0201007387 */ /* 0x0005e80000100800 */
[----:B------:R0:W-:Y:S01]  /*40800*/  STL [R1+0x410], R0 ;  /* 0x0004100001007387 */ /* 0x0001e20000100800 */
[----:B--2---:R-:W-:Y:S01]  /*40810*/  F2FP.SATFINITE.E4M3.F32.PACK_AB_MERGE_C R2, R210, R211, RZ ;  /* 0x000000d3d202723e */ /* 0x004fe200048070ff */
[----:B0-----:R-:W-:Y:S01]  /*40820*/  VIADD R0, R0, UR4 ;  /* 0x0000000400007c36 */ /* 0x001fe20008000000 */
[----:B------:R-:W-:-:S03]  /*40830*/  F2FP.SATFINITE.E4M3.F32.PACK_AB_MERGE_C R3, R208, R209, RZ ;  /* 0x000000d1d003723e */ /* 0x000fc600048070ff */
[----:B------:R0:W-:Y:S01]  /*40840*/  STL [R1+0x8c0], R2 ;  /* 0x0008c00201007387 */ /* 0x0001e20000100800 */
[----:B------:R-:W-:-:S03]  /*40850*/  ULDC UR4, c[0x0][0x248] ;  /* 0x0000920000047ab9 */ /* 0x000fc60000000800 */
[----:B------:R1:W-:Y:S01]  /*40860*/  STL [R1+0x8ac], R3 ;  /* 0x0008ac0301007387 */ /* 0x0003e20000100800 */
[----:B0-----:R-:W-:-:S03]  /*40870*/  F2FP.SATFINITE.E4M3.F32.PACK_AB_MERGE_C R2, R206, R207, RZ ;  /* 0x000000cfce02723e */ /* 0x001fc600048070ff */
[----:B------:R0:W-:Y:S01]  /*40880*/  STL [R1+0x414], R0 ;  /* 0x0004140001007387 */ /* 0x0001e20000100800 */
[----:B-1----:R-:W-:-:S03]  /*40890*/  F2FP.SATFINITE.E4M3.F32.PACK_AB_MERGE_C R3, R204, R205, RZ ;  /* 0x000000cdcc03723e */ /* 0x002fc600048070ff */
[----:B------:R1:W-:Y:S01]  /*408a0*/  STL [R1+0x8b4], R2 ;  /* 0x0008b40201007387 */ /* 0x0003e20000100800 */
[----:B0-----:R-:W-:-:S03]  /*408b0*/  VIADD R0, R0, UR4 ;  /* 0x0000000400007c36 */ /* 0x001fc60008000000 */
[----:B------:R-:W-:Y:S01]  /*408c0*/  STL [R1+0x7fc], R3 ;  /* 0x0007fc0301007387 */ /* 0x000fe20000100800 */
[----:B------:R-:W-:Y:S01]  /*408d0*/  ULDC UR4, c[0x0][0x248] ;  /* 0x0000920000047ab9 */ /* 0x000fe20000000800 */
[----:B-1----:R-:W-:Y:S02]  /*408e0*/  F2FP.SATFINITE.E4M3.F32.PACK_AB_MERGE_C R2, R202, R203, RZ ;  /* 0x000000cbca02723e */ /* 0x002fe400048070ff */
[----:B------:R0:W-:Y:S04]  /*408f0*/  STL [R1+0x418], R0 ;  /* 0x0004180001007387 */ /* 0x0001e80000100800 */
[----:B------:R1:W-:Y:S04]  /*40900*/  STL [R1+0x7f4], R2 ;  /* 0x0007f40201007387 */ /* 0x0003e80000100800 */
[----:B------:R-:W2:Y:S01]  /*40910*/  LDL.LU R203, [R1+0x4a0] ;  /* 0x0004a00001cb7983 */ /* 0x000ea20000300800 */
[----:B0-----:R-:W-:Y:S01]  /*40920*/  VIADD R0, R0, UR4 ;  /* 0x0000000400007c36 */ /* 0x001fe20008000000 */
[----:B------:R-:W-:-:S02]  /*40930*/  ULDC UR4, c[0x0][0x248] ;  /* 0x0000920000047ab9 */ /* 0x000fc40000000800 */
[----:B------:R-:W2:Y:S01]  /*40940*/  LDL.LU R202, [R1+0x4a4] ;  /* 0x0004a40001ca7983 */ /* 0x000ea20000300800 */
[----:B-1----:R-:W-:-:S05]  /*40950*/  F2FP.SATFINITE.E4M3.F32.PACK_AB_MERGE_C R2, R196, R198, RZ ;  /* 0x000000c6c402723e */ /* 0x002fca00048070ff */
[----:B------:R-:W-:Y:S04]  /*40960*/  STL [R1+0x7ec], R2 ;  /* 0x0007ec0201007387 */ /* 0x000fe80000100800 */
[----:B------:R0:W-:Y:S04]  /*40970*/  STL [R1+0x41c], R0 ;  /* 0x00041c0001007387 */ /* 0x0001e80000100800 */
[----:B------:R-:W2:Y:S04]  /*40980*/  LDL.LU R198, [R1+0x4a8] ;  /* 0x0004a80001c67983 */ /* 0x000ea80000300800 */
[----:B------:R-:W2:Y:S01]  /*40990*/  LDL.LU R196, [R1+0x4ac] ;  /* 0x0004ac0001c47983 */ /* 0x000ea20000300800 */
[----:B0-----:R-:W-:Y:S01]  /*409a0*/  VIADD R0, R0, UR4 ;  /* 0x0000000400007c36 */ /* 0x001fe20008000000 */
[----:B------:R-:W-:Y:S01]  /*409b0*/  ULDC UR4, c[0x0][0x248] ;  /* 0x0000920000047ab9 */ /* 0x000fe20000000800 */
[----:B---3--:R-:W-:-:S05]  /*409c0*/  F2FP.SATFINITE.E4M3.F32.PACK_AB_MERGE_C R3, R200, R201, RZ ;  /* 0x000000c9c803723e */ /* 0x008fca00048070ff */
[----:B------:R-:W-:Y:S04]  /*409d0*/  STL [R1+0x7e8], R3 ;  /* 0x0007e80301007387 */ /* 0x000fe80000100800 */
[----:B------:R-:W3:Y:S01]  /*409e0*/  LDL.LU R219, [R1+0x4b0] ;  /* 0x0004b00001db7983 */ /* 0x000ee20000300800 */
[----:B------:R-:W-:-:S03]  /*409f0*/  F2FP.SATFINITE.E4M3.F32.PACK_AB_MERGE_C R2, R197, R199, RZ ;  /* 0x000000c7c502723e */ /* 0x000fc600048070ff */
        /* <DEDUP_REMOVED lines=8> */
[----:B------:R-:W3:Y:S01]  /*40a80*/  LDL.LU R197, [R1+0x4cc] ;  /* 0x0004cc0001c57983 */ /* 0x000ee20000300800 */
[----:B0-----:R-:W-:Y:S01]  /*40a90*/  VIADD R0, R0, UR4 ;  /* 0x0000000400007c36 */ /* 0x001fe20008000000 */
[----:B------:R-:W-:-:S02]  /*40aa0*/  ULDC UR4, c[0x0][0x248] ;  /* 0x0000920000047ab9 */ /* 0x000fc40000000800 */
[----:B------:R-:W3:Y:S01]  /*40ab0*/  LDL.LU R213, [R1+0x4d0] ;  /* 0x0004d00001d57983 */ /* 0x000ee20000300800 */
[----:B----4-:R-:W-:-:S05]  /*40ac0*/  F2FP.SATFINITE.E4M3.F32.PACK_AB_MERGE_C R2, R194, R195, RZ ;  /* 0x000000c3c202723e */ /* 0x010fca00048070ff */
[----:B------:R-:W-:Y:S04]  /*40ad0*/  STL [R1+0x7e4], R2 ;  /* 0x0007e40201007387 */ /* 0x000fe80000100800 */
[----:B------:R-:W4:Y:S04]  /*40ae0*/  LDL.LU R212, [R1+0x4d4] ;  /* 0x0004d40001d47983 */ /* 0x000f280000300800 */
[----:B------:R-:W4:Y:S04]  /*40af0*/  LDL.LU R211, [R1+0x4d8] ;  /* 0x0004d80001d37983 */ /* 0x000f280000300800 */
        /* <DEDUP_REMOVED lines=12> */
[----:B--2---:R-:W-:-:S05]  /*40bc0*/  F2FP.SATFINITE.E4M3.F32.PACK_AB_MERGE_C R3, R202, R203, RZ ;  /* 0x000000cbca03723e */ /* 0x004fca00048070ff */
[----:B------:R-:W-:Y:S04]  /*40bd0*/  STL [R1+0x7d8], R3 ;  /* 0x0007d80301007387 */ /* 0x000fe80000100800 */
[----:B------:R-:W2:Y:S01]  /*40be0*/  LDL.LU R205, [R1+0x500] ;  /* 0x0005000001cd7983 */ /* 0x000ea20000300800 */
[----:B------:R-:W-:-:S05]  /*40bf0*/  F2FP.SATFINITE.E4M3.F32.PACK_AB_MERGE_C R2, R196, R198, RZ ;  /* 0x000000c6c402723e */ /* 0x000fca00048070ff */
[----:B------:R-:W-:Y:S04]  /*40c00*/  STL [R1+0x7dc], R2 ;  /* 0x0007dc0201007387 */ /* 0x000fe80000100800 */
[----:B------:R-:W2:Y:S04]  /*40c10*/  LDL.LU R204, [R1+0x504] ;  /* 0x0005040001cc7983 */ /* 0x000ea80000300800 */
[----:B------:R-:W2:Y:S04]  /*40c20*/  LDL.LU R203, [R1+0x508] ;  /* 0x0005080001cb7983 */ /* 0x000ea80000300800 */
[----:B------:R0:W-:Y:S04]  /*40c30*/  STL [R1+0x428], R0 ;  /* 0x0004280001007387 */ /* 0x0001e80000100800 */
[----:B------:R-:W2:Y:S04]  /*40c40*/  LDL.LU R202, [R1+0x50c] ;  /* 0x00050c0001ca7983 */ /* 0x000ea80000300800 */
[----:B------:R-:W2:Y:S04]  /*40c50*/  LDL.LU R198, [R1+0x510] ;  /* 0x0005100001c67983 */ /* 0x000ea80000300800 */
[----:B------:R-:W2:Y:S01]  /*40c60*/  LDL.LU R196, [R1+0x514] ;  /* 0x0005140001c47983 */ /* 0x000ea20000300800 */
[----:B0-----:R-:W-:Y:S01]  /*40c70*/  VIADD R0, R0, UR4 ;  /* 0x0000000400007c36 */ /* 0x001fe20008000000 */
[----:B------:R-:W-:Y:S01]  /*40c80*/  ULDC UR4, c[0x0][0x248] ;  /* 0x0000920000047ab9 */ /* 0x000fe20000000800 */
[----:B---3--:R-:W-:-:S05]  /*40c90*/  F2FP.SATFINITE.E4M3.F32.PACK_AB_MERGE_C R3, R218, R219, RZ ;  /* 0x000000dbda03723e */ /* 0x008fca00048070ff */
[----:B------:R0:W-:Y:S01]  /*40ca0*/  STL [R1+0x7d0], R3 ;  /* 0x0007d00301007387 */ /* 0x0001e20000100800 */
[----:B------:R-:W-:-:S05]  /*40cb0*/  F2FP.SATFINITE.E4M3.F32.PACK_AB_MERGE_C R2, R216, R217, RZ ;  /* 0x000000d9d802723e */ /* 0x000fca00048070ff */
[----:B------:R1:W-:Y:S01]  /*40cc0*/  STL [R1+0x7cc], R2 ;  /* 0x0007cc0201007387 */ /* 0x0003e20000100800 */
[----:B0-----:R-:W-:-:S05]  /*40cd0*/  F2FP.SATFINITE.E4M3.F32.PACK_AB_MERGE_C R3, R214, R215, RZ ;  /* 0x000000d7d603723e */ /* 0x001fca00048070ff */
[----:B------:R-:W-:Y:S01]  /*40ce0*/  STL [R1+0x7c0], R3 ;  /* 0x0007c00301007387 */ /* 0x000fe20000100800 */
[----:B-1----:R-:W-:-:S03]  /*40cf0*/  F2FP.SATFINITE.E4M3.F32.PACK_AB_MERGE_C R2, R197, R199, RZ ;  /* 0x000000c7c502723e */ /* 0x002fc600048070ff */
[----:B------:R0:W-:Y:S04]  /*40d00*/  STL [R1+0x42c], R0 ;  /* 0x00042c0001007387 */ /* 0x0001e80000100800 */
[----:B------:R-:W3:Y:S04]  /*40d10*/  LDL.LU R199, [R1+0x518] ;  /* 0x0005180001c77983 */ /* 0x000ee80000300800 */
[----:B------:R1:W-:Y:S01]  /*40d20*/  STL [R1+0x7b8], R2 ;  /* 0x0007b80201007387 */ /* 0x0003e20000100800 */
[----:B0-----:R-:W-:Y:S01]  /*40d30*/  VIADD R0, R0, UR4 ;  /* 0x0000000400007c36 */ /* 0x001fe20008000000 */
[----:B------:R-:W-:-:S02]  /*40d40*/  ULDC UR4, c[0x0][0x248] ;  /* 0x0000920000047ab9 */ /* 0x000fc40000000800 */
[----:B------:R-:W3:Y:S01]  /*40d50*/  LDL.LU R197, [R1+0x51c] ;  /* 0x00051c0001c57983 */ /* 0x000ee20000300800 */
[----:B----4-:R-:W-:-:S05]  /*40d60*/  F2FP.SATFINITE.E4M3.F32.PACK_AB_MERGE_C R3, R212, R213, RZ ;  /* 0x000000d5d403723e */ /* 0x010fca00048070ff */
[----:B------:R-:W-:Y:S04]  /*40d70*/  STL [R1+0x7a4], R3 ;  /* 0x0007a40301007387 */ /* 0x000fe80000100800 */
[----:B------:R0:W-:Y:S01]  /*40d80*/  STL [R1+0x430], R0 ;  /* 0x0004300001007387 */ /* 0x0001e20000100800 */
[----:B-1----:R-:W-:-:S05]  /*40d90*/  F2FP.SATFINITE.E4M3.F32.PACK_AB_MERGE_C R2, R210, R211, RZ ;  /* 0x000000d3d202723e */ /* 0x002fca00048070ff */
[----:B------:R1:W-:Y:S01]  /*40da0*/  STL [R1+0x7a8], R2 ;  /* 0x0007a80201007387 */ /* 0x0003e20000100800 */
[----:B0-----:R-:W-:Y:S01]  /*40db0*/  VIADD R0, R0, UR4 ;  /* 0x0000000400007c36 */ /* 0x001fe20008000000 */
[----:B------:R-:W-:Y:S01]  /*40dc0*/  F2FP.SATFINITE.E4M3.F32.PACK_AB_MERGE_C R3, R208, R209, RZ ;  /* 0x000000d1d003723e */ /* 0x000fe200048070ff */
[----:B------:R-:W-:-:S04]  /*40dd0*/  ULDC UR4, c[0x0][0x248] ;  /* 0x0000920000047ab9 */ /* 0x000fc80000000800 */
[----:B------:R0:W-:Y:S01]  /*40de0*/  STL [R1+0x4e4], R3 ;  /* 0x0004e40301007387 */ /* 0x0001e20000100800 */
[----:B-1----:R-:W-:-:S03]  /*40df0*/  F2FP.SATFINITE.E4M3.F32.PACK_AB_MERGE_C R2, R206, R207, RZ ;  /* 0x000000cfce02723e */ /* 0x002fc600048070ff */
[----:B------:R1:W-:Y:S04]  /*40e00*/  STL [R1+0x434], R0 ;  /* 0x0004340001007387 */ /* 0x0003e80000100800 */
[----:B------:R4:W-:Y:S01]  /*40e10*/  STL [R1+0x4e8], R2 ;  /* 0x0004e80201007387 */ /* 0x0009e20000100800 */
[----:B0-----:R-:W-:Y:S01]  /*40e20*/  F2FP.SATFINITE.E4M3.F32.PACK_AB_MERGE_C R3, R200, R201, RZ ;  /* 0x000000c9c803723e */ /* 0x001fe200048070ff */
[----:B-1----:R-:W-:Y:S01]  /*40e30*/  VIADD R0, R0, UR4 ;  /* 0x0000000400007c36 */ /* 0x002fe20008000000 */
[----:B------:R-:W-:-:S03]  /*40e40*/  ULDC UR4, c[0x0][0x248] ;  /* 0x0000920000047ab9 */ /* 0x000fc60000000800 */
[----:B------:R-:W-:Y:S01]  /*40e50*/  STL [R1+0x4e0], R3 ;  /* 0x0004e00301007387 */ /* 0x000fe20000100800 */
[----:B----4-:R-:W-:-:S03]  /*40e60*/  F2FP.SATFINITE.E4M3.F32.PACK_AB_MERGE_C R2, R194, R195, RZ ;  /* 0x000000c3c202723e */ /* 0x010fc600048070ff */
[----:B------:R0:W-:Y:S04]  /*40e70*/  STL [R1+0x438], R0 ;  /* 0x0004380001007387 */ /* 0x0001e80000100800 */
[----:B------:R-:W4:Y:S04]  /*40e80*/  LDL.LU R201, [R1+0x520] ;  /* 0x0005200001c97983 */ /* 0x000f280000300800 */
[----:B------:R1:W-:Y:S04]  /*40e90*/  STL [R1+0x4dc], R2 ;  /* 0x0004dc0201007387 */ /* 0x0003e80000100800 */
[----:B------:R-:W4:Y:S04]  /*40ea0*/  LDL.LU R200, [R1+0x524] ;  /* 0x0005240001c87983 */ /* 0x000f280000300800 */
[----:B------:R-:W4:Y:S04]  /*40eb0*/  LDL.LU R195, [R1+0x528] ;  /* 0x0005280001c37983 */ /* 0x000f280000300800 */
[----:B------:R-:W4:Y:S01]  /*40ec0*/  LDL.LU R194, [R1+0x52c] ;  /* 0x00052c0001c27983 */ /* 0x000f220000300800 */
[----:B0-----:R-:W-:Y:S01]  /*40ed0*/  VIADD R0, R0, UR4 ;  /* 0x0000000400007c36 */ /* 0x001fe20008000000 */
[----:B------:R-:W-:Y:S01]  /*40ee0*/  ULDC UR4, c[0x0][0x248] ;  /* 0x0000920000047ab9 */ /* 0x000fe20000000800 */
[----:B--2---:R-:W-:-:S05]  /*40ef0*/  F2FP.SATFINITE.E4M3.F32.PACK_AB_MERGE_C R3, R204, R205, RZ ;  /* 0x000000cdcc03723e */ /* 0x004fca00048070ff */
[----:B------:R-:W-:Y:S01]  /*40f00*/  STL [R1+0x4d4], R3 ;  /* 0x0004d40301007387 */ /* 0x000fe20000100800 */
[----:B-1----:R-:W-:-:S03]  /*40f10*/  F2FP.SATFINITE.E4M3.F32.PACK_AB_MERGE_C R2, R202, R203, RZ ;  /* 0x000000cbca02723e */ /* 0x002fc600048070ff */
        /* <DEDUP_REMOVED lines=10> */
[----:B------:R-:W2:Y:S04]  /*40fc0*/  LDL.LU R216, [R1+0x53c] ;  /* 0x00053c0001d87983 */ /* 0x000ea80000300800 */
[----:B------:R-:W2:Y:S04]  /*40fd0*/  LDL.LU R198, [R1+0x540] ;  /* 0x0005400001c67983 */ /* 0x000ea80000300800 */
[----:B------:R-:W2:Y:S01]  /*40fe0*/  LDL.LU R196, [R1+0x544] ;  /* 0x0005440001c47983 */ /* 0x000ea20000300800 */
[----:B0-----:R-:W-:Y:S01]  /*40ff0*/  VIADD R0, R0, UR4 ;  /* 0x0000000400007c36 */ /* 0x001fe20008000000 */
[----:B------:R-:W-:-:S02]  /*41000*/  ULDC UR4, c[0x0][0x248] ;  /* 0x0000920000047ab9 */ /* 0x000fc40000000800 */
[----:B------:R-:W2:Y:S01]  /*41010*/  LDL.LU R215, [R1+0x548] ;  /* 0x0005480001d77983 */ /* 0x000ea20000300800 */
[----:B---3--:R-:W-:-:S05]  /*41020*/  F2FP.SATFINITE.E4M3.F32.PACK_AB_MERGE_C R2, R197, R199, RZ ;  /* 0x000000c7c502723e */ /* 0x008fca00048070ff */
        /* <DEDUP_REMOVED lines=15> */
[----:B----4-:R-:W-:-:S05]  /*41120*/  F2FP.SATFINITE.E4M3.F32.PACK_AB_MERGE_C R3, R200, R201, RZ ;  /* 0x000000c9c803723e */ /* 0x010fca00048070ff */
[----:B------:R-:W-:Y:S01]  /*41130*/  STL [R1+0x4bc], R3 ;  /* 0x0004bc0301007387 */ /* 0x000fe20000100800 */
[----:B------:R-:W-:-:S03]  /*41140*/  F2FP.SATFINITE.E4M3.F32.PACK_AB_MERGE_C R2, R194, R195, RZ ;  /* 0x000000c3c202723e */ /* 0x000fc600048070ff */
[----:B------:R-:W4:Y:S04]  /*41150*/  LDL.LU R207, [R1+0x578] ;  /* 0x0005780001cf7983 */ /* 0x000f280000300800 */
[----:B------:R2:W-:Y:S04]  /*41160*/  STL [R1+0x4b8], R2 ;  /* 0x0004b80201007387 */ /* 0x0005e80000100800 */
[----:B------:R-:W4:Y:S04]  /*41170*/  LDL.LU R206, [R1+0x57c] ;  /* 0x00057c0001ce7983 */ /* 0x000f280000300800 */
[----:B------:R-:W4:Y:S04]  /*41180*/  LDL.LU R203, [R1+0x580] ;  /* 0x0005800001cb7983 */ /* 0x000f280000300800 */
[----:B------:R-:W-:Y:S04]  /*41190*/  STL [R1+0x448], R0 ;  /* 0x0004480001007387 */ /* 0x000fe80000100800 */
[----:B------:R-:W4:Y:S04]  /*411a0*/  LDL.LU R202, [R1+0x584] ;  /* 0x0005840001ca7983 */ /* 0x000f280000300800 */
[----:B------:R-:W4:Y:S04]  /*411b0*/  LDL.LU R201, [R1+0x588] ;  /* 0x0005880001c97983 */ /* 0x000f280000300800 */
[----:B------:R-:W4:Y:S04]  /*411c0*/  LDL.LU R200, [R1+0x58c] ;  /* 0x00058c0001c87983 */ /* 0x000f280000300800 */
[----:B------:R-:W4:Y:S04]  /*411d0*/  LDL.LU R195, [R1+0x590] ;  /* 0x0005900001c37983 */ /* 0x000f280000300800 */
[----:B------:R-:W4:Y:S01]  /*411e0*/  LDL.LU R194, [R1+0x594] ;  /* 0x0005940001c27983 */ /* 0x000f220000300800 */
[----:B--2---:R-:W-:-:S05]  /*411f0*/  F2FP.SATFINITE.E4M3.F32.PACK_AB_MERGE_C R2, R218, R219, RZ ;  /* 0x000000dbda02723e */ /* 0x004fca00048070ff */
[----:B------:R0:W-:Y:S01]  /*41200*/  STL [R1+0x4b0], R2 ;  /* 0x0004b00201007387 */ /* 0x0001e20000100800 */
[----:B------:R-:W-:-:S05]  /*41210*/  F2FP.SATFINITE.E4M3.F32.PACK_AB_MERGE_C R3, R216, R217, RZ ;  /* 0x000000d9d803723e */ /* 0x000fca00048070ff */
[----:B------:R-:W-:Y:S01]  /*41220*/  STL [R1+0x4b4], R3 ;  /* 0x0004b40301007387 */ /* 0x000fe20000100800 */
[----:B0-----:R-:W-:-:S03]  /*41230*/  F2FP.SATFINITE.E4M3.F32.PACK_AB_MERGE_C R2, R196, R198, RZ ;  /* 0x000000c6c402723e */ /* 0x001fc600048070ff */
[----:B------:R-:W2:Y:S04]  /*41240*/  LDL.LU R198, [R1+0x598] ;  /* 0x0005980001c67983 */ /* 0x000ea80000300800 */
[----:B------:R-:W2:Y:S01]  /*41250*/  LDL.LU R196, [R1+0x59c] ;  /* 0x00059c0001c47983 */ /* 0x000ea20000300800 */
[----:B------:R-:W-:Y:S01]  /*41260*/  VIADD R0, R0, UR4 ;  /* 0x0000000400007c36 */ /* 0x000fe20008000000 */
[----:B------:R-:W-:Y:S02]  /*41270*/  ULDC UR4, c[0x0][0x248] ;  /* 0x0000920000047ab9 */ /* 0x000fe40000000800 */
[----:B------:R-:W-:Y:S04]  /*41280*/  STL [R1+0x4a8], R2 ;  /* 0x0004a80201007387 */ /* 0x000fe80000100800 */
[----:B------:R0:W-:Y:S02]  /*41290*/  STL [R1+0x44c], R0 ;  /* 0x00044c0001007387 */ /* 0x0001e40000100800 */
[----:B0-----:R-:W-:Y:S01]  /*412a0*/  VIADD R0, R0, UR4 ;  /* 0x0000000400007c36 */ /* 0x001fe20008000000 */
[----:B------:R-:W-:Y:S01]  /*412b0*/  ULDC UR4, c[0x0][0x248] ;  /* 0x0000920000047ab9 */ /* 0x000fe20000000800 */
[----:B---3--:R-:W-:-:S05]  /*412c0*/  F2FP.SATFINITE.E4M3.F32.PACK_AB_MERGE_C R2, R214, R215, RZ ;  /* 0x000000d7d602723e */ /* 0x008fca00048070ff */
[----:B------:R0:W-:Y:S01]  /*412d0*/  STL [R1+0x4ac], R2 ;  /* 0x0004ac0201007387 */ /* 0x0001e20000100800 */
[----:B------:R-:W-:-:S05]  /*412e0*/  F2FP.SATFINITE.E4M3.F32.PACK_AB_MERGE_C R3, R212, R213, RZ ;  /* 0x000000d5d403723e */ /* 0x000fca00048070ff */
[----:B------:R1:W-:Y:S01]  /*412f0*/  STL [R1+0x4a4], R3 ;  /* 0x0004a40301007387 */ /* 0x0003e20000100800 */
[----:B0-----:R-:W-:-:S03]  /*41300*/  F2FP.SATFINITE.E4M3.F32.PACK_AB_MERGE_C R2, R210, R211, RZ ;  /* 0x000000d3d202723e */ /* 0x001fc600048070ff */
[----:B------:R0:W-:Y:S04]  /*41310*/  STL [R1+0x450], R0 ;  /* 0x0004500001007387 */ /* 0x0001e80000100800 */
[----:B------:R3:W-:Y:S01]  /*41320*/  STL [R1+0x4a0], R2 ;  /* 0x0004a00201007387 */ /* 0x0007e20000100800 */
[----:B-1----:R-:W-:Y:S01]  /*41330*/  F2FP.SATFINITE.E4M3.F32.PACK_AB_MERGE_C R3, R208, R209, RZ ;  /* 0x000000d1d003723e */ /* 0x002fe200048070ff */
[----:B0-----:R-:W-:Y:S01]  /*41340*/  VIADD R0, R0, UR4 ;  /* 0x0000000400007c36 */ /* 0x001fe20008000000 */
[----:B------:R-:W-:-:S03]  /*41350*/  ULDC UR4, c[0x0][0x248] ;  /* 0x0000920000047ab9 */ /* 0x000fc60000000800 */
[----:B------:R-:W-:Y:S01]  /*41360*/  STL [R1+0x49c], R3 ;  /* 0x00049c0301007387 */ /* 0x000fe20000100800 */
[----:B---3--:R-:W-:-:S03]  /*41370*/  F2FP.SATFINITE.E4M3.F32.PACK_AB_MERGE_C R2, R204, R205, RZ ;  /* 0x000000cdcc02723e */ /* 0x008fc600048070ff */
        /* <DEDUP_REMOVED lines=10> */
[----:B------:R-:W3:Y:S01]  /*41420*/  LDL.LU R197, [R1+0x5ac] ;  /* 0x0005ac0001c57983 */ /* 0x000ee20000300800 */
[----:B0-----:R-:W-:Y:S01]  /*41430*/  VIADD R0, R0, UR4 ;  /* 0x0000000400007c36 */ /* 0x001fe20008000000 */
[----:B------:R-:W-:Y:S01]  /*41440*/  ULDC UR4, c[0x0][0x248] ;  /* 0x0000920000047ab9 */ /* 0x000fe20000000800 */
[----:B----4-:R-:W-:-:S05]  /*41450*/  F2FP.SATFINITE.E4M3.F32.PACK_AB_MERGE_C R2, R206, R207, RZ ;  /* 0x000000cfce02723e */ /* 0x010fca00048070ff */
[----:B------:R0:W-:Y:S01]  /*41460*/  STL [R1+0x494], R2 ;  /* 0x0004940201007387 */ /* 0x0001e20000100800 */
[----:B------:R-:W-:-:S05]  /*41470*/  F2FP.SATFINITE.E4M3.F32.PACK_AB_MERGE_C R3, R202, R203, RZ ;  /* 0x000000cbca03723e */ /* 0x000fca00048070ff */
[----:B------:R-:W-:Y:S01]  /*41480*/  STL [R1+0x488], R3 ;  /* 0x0004880301007387 */ /* 0x000fe20000100800 */
[----:B0-----:R-:W-:-:S03]  /*41490*/  F2FP.SATFINITE.E4M3.F32.PACK_AB_MERGE_C R2, R200, R201, RZ ;  /* 0x000000c9c802723e */ /* 0x001fc600048070ff */
        /* <DEDUP_REMOVED lines=30> */
[----:B------:R-:W2:Y:S04]  /*41680*/  LDL.LU R209, [R1+0x5f0] ;  /* 0x0005f00001d17983 */ /* 0x000ea80000300800 */
[----:B------:R-:W2:Y:S04]  /*41690*/  LDL.LU R208, [R1+0x5f4] ;  /* 0x0005f40001d07983 */ /* 0x000ea80000300800 */
[----:B------:R-:W2:Y:S04]  /*416a0*/  LDL.LU R207, [R1+0x5f8] ;  /* 0x0005f80001cf7983 */ /* 0x000ea80000300800 */
[----:B------:R0:W-:Y:S04]  /*416b0*/  STL [R1+0x468], R0 ;  /* 0x0004680001007387 */ /* 0x0001e80000100800 */
[----:B------:R-:W2:Y:S01]  /*416c0*/  LDL.LU R206, [R1+0x5fc] ;  /* 0x0005fc0001ce7983 */ /* 0x000ea20000300800 */
[----:B---3--:R-:W-:-:S03]  /*416d0*/  F2FP.SATFINITE.E4M3.F32.PACK_AB_MERGE_C R226, R204, R205, RZ ;  /* 0x000000cdcce2723e */ /* 0x008fc600048070ff */
[----:B------:R-:W3:Y:S01]  /*416e0*/  LDL.LU R205, [R1+0x200] ;  /* 0x0002000001cd7983 */ /* 0x000ee20000300800 */
[----:B0-----:R-:W-:Y:S01]  /*416f0*/  VIADD R0, R0, UR4 ;  /* 0x0000000400007c36 */ /* 0x001fe20008000000 */
[----:B------:R-:W-:Y:S02]  /*41700*/  ULDC UR4, c[0x0][0x248] ;  /* 0x0000920000047ab9 */ /* 0x000fe40000000800 */
[----:B------:R-:W3:Y:S01]  /*41710*/  LDL.LU R204, [R1+0x204] ;  /* 0x0002040001cc7983 */ /* 0x000ee20000300800 */
[----:B------:R-:W-:-:S03]  /*41720*/  F2FP.SATFINITE.E4M3.F32.PACK_AB_MERGE_C R225, R197, R199, RZ ;  /* 0x000000c7c5e1723e */ /* 0x000fc600048070ff */
[----:B------:R-:W3:Y:S04]  /*41730*/  LDL.LU R199, [R1+0x208] ;  /* 0x0002080001c77983 */ /* 0x000ee80000300800 */
[----:B------:R-:W3:Y:S01]  /*41740*/  LDL.LU R197, [R1+0x20c] ;  /* 0x00020c0001c57983 */ /* 0x000ee20000300800 */
[----:B----4-:R-:W-:-:S05]  /*41750*/  F2FP.SATFINITE.E4M3.F32.PACK_AB_MERGE_C R2, R202, R203, RZ ;  /* 0x000000cbca02723e */ /* 0x010fca00048070ff */
[----:B------:R-:W-:Y:S04]  /*41760*/  STL [R1+0x4c0], R2 ;  /* 0x0004c00201007387 */ /* 0x000fe80000100800 */
[----:B------:R-:W4:Y:S04]  /*41770*/  LDL.LU R203, [R1+0x210] ;  /* 0x0002100001cb7983 */ /* 0x000f280000300800 */
[----:B------:R-:W4:Y:S01]  /*41780*/  LDL.LU R202, [R1+0x214] ;  /* 0x0002140001ca7983 */ /* 0x000f220000300800 */
[----:B------:R-:W-:-:S03]  /*41790*/  F2FP.SATFINITE.E4M3.F32.PACK_AB_MERGE_C R223, R194, R195, RZ ;  /* 0x000000c3c2df723e */ /* 0x000fc600048070ff */
[----:B------:R-:W4:Y:S04]  /*417a0*/  LDL.LU R195, [R1+0x218] ;  /* 0x0002180001c37983 */ /* 0x000f280000300800 */
[----:B------:R0:W-:Y:S04]  /*417b0*/  STL [R1+0x46c], R0 ;  /* 0x00046c0001007387 */ /* 0x0001e80000100800 */
[----:B------:R-:W4:Y:S01]  /*417c0*/  LDL.LU R194, [R1+0x21c] ;  /* 0x00021c0001c27983 */ /* 0x000f220000300800 */
[----:B0-----:R-:W-:Y:S01]  /*417d0*/  VIADD R0, R0, UR4 ;  /* 0x0000000400007c36 */ /* 0x001fe20008000000 */
[----:B------:R-:W-:-:S04]  /*417e0*/  ULDC UR4, c[0x0][0x248] ;  /* 0x0000920000047ab9 */ /* 0x000fc80000000800 */
[----:B------:R0:W-:Y:S02]  /*417f0*/  STL [R1+0x470], R0 ;  /* 0x0004700001007387 */ /* 0x0001e40000100800 */
[----:B0-----:R-:W-:Y:S01]  /*41800*/  VIADD R0, R0, UR4 ;  /* 0x0000000400007c36 */ /* 0x001fe20008000000 */
[----:B------:R-:W-:Y:S01]  /*41810*/  ULDC UR4, c[0x0][0x248] ;  /* 0x0000920000047ab9 */ /* 0x000fe20000000800 */
[----:B--2---:R-:W-:-:S03]  /*41820*/  F2FP.SATFINITE.E4M3.F32.PACK_AB_MERGE_C R219, R214, R215, RZ ;  /* 0x000000d7d6db723e */ /* 0x004fc600048070ff */
[----:B------:R0:W-:Y:S01]  /*41830*/  STL [R1+0x474], R0 ;  /* 0x0004740001007387 */ /* 0x0001e20000100800 */
[----:B------:R-:W-:Y:S01]  /*41840*/  F2FP.SATFINITE.E4M3.F32.PACK_AB_MERGE_C R218, R212, R213, RZ ;  /* 0x000000d5d4da723e */ /* 0x000fe200048070ff */
[----:B0-----:R-:W-:Y:S01]  /*41850*/  VIADD R0, R0, UR4 ;  /* 0x0000000400007c36 */ /* 0x001fe20008000000 */
[----:B------:R-:W-:Y:S01]  /*41860*/  ULDC UR4, c[0x0][0x248] ;  /* 0x0000920000047ab9 */ /* 0x000fe20000000800 */
[----:B------:R-:W-:Y:S02]  /*41870*/  F2FP.SATFINITE.E4M3.F32.PACK_AB_MERGE_C R215, R200, R201, RZ ;  /* 0x000000c9c8d7723e */ /* 0x000fe400048070ff */
[----:B------:R-:W2:Y:S04]  /*41880*/  LDL.LU R201, [R1+0x220] ;  /* 0x0002200001c97983 */ /* 0x000ea80000300800 */
[----:B------:R-:W2:Y:S01]  /*41890*/  LDL.LU R200, [R1+0x224] ;  /* 0x0002240001c87983 */ /* 0x000ea20000300800 */
[----:B------:R-:W-:-:S03]  /*418a0*/  F2FP.SATFINITE.E4M3.F32.PACK_AB_MERGE_C R213, R196, R198, RZ ;  /* 0x000000c6c4d5723e */ /* 0x000fc600048070ff */
[----:B------:R-:W2:Y:S04]  /*418b0*/  LDL.LU R198, [R1+0x228] ;  /* 0x0002280001c67983 */ /* 0x000ea80000300800 */
[----:B------:R0:W-:Y:S04]  /*418c0*/  STL [R1+0x478], R0 ;  /* 0x0004780001007387 */ /* 0x0001e80000100800 */
[----:B------:R-:W2:Y:S01]  /*418d0*/  LDL.LU R196, [R1+0x22c] ;  /* 0x00022c0001c47983 */ /* 0x000ea20000300800 */
[----:B------:R-:W-:Y:S01]  /*418e0*/  F2FP.SATFINITE.E4M3.F32.PACK_AB_MERGE_C R248, R220, R221, RZ ;  /* 0x000000dddcf8723e */ /* 0x000fe200048070ff */
[----:B0-----:R-:W-:Y:S01]  /*418f0*/  VIADD R0, R0, UR4 ;  /* 0x0000000400007c36 */ /* 0x001fe20008000000 */
[----:B------:R-:W-:Y:S01]  /*41900*/  F2FP.SATFINITE.E4M3.F32.PACK_AB_MERGE_C R221, R216, R217, RZ ;  /* 0x000000d9d8dd723e */ /* 0x000fe200048070ff */
[----:B------:R-:W-:Y:S01]  /*41910*/  ULDC UR4, c[0x0][0x248] ;  /* 0x0000920000047ab9 */ /* 0x000fe20000000800 */
[----:B------:R-:W-:-:S02]  /*41920*/  F2FP.SATFINITE.E4M3.F32.PACK_AB_MERGE_C R217, R210, R211, RZ ;  /* 0x000000d3d2d9723e */ /* 0x000fc400048070ff */
[----:B------:R0:W-:Y:S01]  /*41930*/  STL [R1+0x47c], R0 ;  /* 0x00047c0001007387 */ /* 0x0001e20000100800 */
[----:B------:R-:W-:-:S03]  /*41940*/  F2FP.SATFINITE.E4M3.F32.PACK_AB_MERGE_C R210, R206, R207, RZ ;  /* 0x000000cfced2723e */ /* 0x000fc600048070ff */
[----:B------:R-:W2:Y:S01]  /*41950*/  LDL.LU R220, [R1+0x230] ;  /* 0x0002300001dc7983 */ /* 0x000ea20000300800 */
[----:B------:R-:W-:Y:S01]  /*41960*/  F2FP.SATFINITE.E4M3.F32.PACK_AB_MERGE_C R211, R208, R209, RZ ;  /* 0x000000d1d0d3723e */ /* 0x000fe200048070ff */
[----:B0-----:R-:W-:Y:S01]  /*41970*/  VIADD R0, R0, UR4 ;  /* 0x0000000400007c36 */ /* 0x001fe20008000000 */
[----:B------:R-:W-:Y:S01]  /*41980*/  ULDC UR4, c[0x0][0x248] ;  /* 0x0000920000047ab9 */ /* 0x000fe20000000800 */
[----:B---3--:R-:W-:Y:S02]  /*41990*/  F2FP.SATFINITE.E4M3.F32.PACK_AB_MERGE_C R209, R204, R205, RZ ;  /* 0x000000cdccd1723e */ /* 0x008fe400048070ff */
[----:B------:R-:W-:Y:S02]  /*419a0*/  F2FP.SATFINITE.E4M3.F32.PACK_AB_MERGE_C R207, R197, R199, RZ ;  /* 0x000000c7c5cf723e */ /* 0x000fe400048070ff */
[----:B------:R-:W3:Y:S04]  /*419b0*/  LDL.LU R199, [R1+0x234] ;  /* 0x0002340001c77983 */ /* 0x000ee80000300800 */
[----:B------:R-:W3:Y:S04]  /*419c0*/  LDL.LU R216, [R1+0x238] ;  /* 0x0002380001d87983 */ /* 0x000ee80000300800 */
[----:B------:R0:W-:Y:S04]  /*419d0*/  STL [R1+0x200], R0 ;  /* 0x0002000001007387 */ /* 0x0001e80000100800 */
[----:B------:R-:W3:Y:S04]  /*419e0*/  LDL.LU R197, [R1+0x23c] ;  /* 0x00023c0001c57983 */ /* 0x000ee80000300800 */
[----:B------:R-:W3:Y:S01]  /*419f0*/  LDL.LU R140, [R1+0x240] ;  /* 0x00024000018c7983 */ /* 0x000ee20000300800 */
[----:B0-----:R-:W-:Y:S01]  /*41a00*/  VIADD R0, R0, UR4 ;  /* 0x0000000400007c36 */ /* 0x001fe20008000000 */
[----:B------:R-:W-:Y:S01]  /*41a10*/  ULDC UR4, c[0x0][0x248] ;  /* 0x0000920000047ab9 */ /* 0x000fe20000000800 */
[----:B----4-:R-:W-:-:S02]  /*41a20*/  F2FP.SATFINITE.E4M3.F32.PACK_AB_MERGE_C R205, R202, R203, RZ ;  /* 0x000000cbcacd723e */ /* 0x010fc400048070ff */
[----:B------:R-:W-:Y:S02]  /*41a30*/  F2FP.SATFINITE.E4M3.F32.PACK_AB_MERGE_C R203, R194, R195, RZ ;  /* 0x000000c3c2cb723e */ /* 0x000fe400048070ff */
        /* <DEDUP_REMOVED lines=15> */
[----:B------:R-:W4:Y:S01]  /*41b30*/  LDL.LU R239, [R1+0x274] ;  /* 0x0002740001ef7983 */ /* 0x000f220000300800 */
[----:B--2---:R-:W-:-:S03]  /*41b40*/  F2FP.SATFINITE.E4M3.F32.PACK_AB_MERGE_C R202, R200, R201, RZ ;  /* 0x000000c9c8ca723e */ /* 0x004fc600048070ff */
[----:B------:R-:W2:Y:S04]  /*41b50*/  LDL.LU R238, [R1+0x278] ;  /* 0x0002780001ee7983 */ /* 0x000ea80000300800 */
[----:B------:R0:W-:Y:S01]  /*41b60*/  STL [R1+0x208], R0 ;  /* 0x0002080001007387 */ /* 0x0001e20000100800 */
[----:B------:R-:W-:-:S03]  /*41b70*/  F2FP.SATFINITE.E4M3.F32.PACK_AB_MERGE_C R201, R196, R198, RZ ;  /* 0x000000c6c4c9723e */ /* 0x000fc600048070ff */
        /* <DEDUP_REMOVED lines=8> */
[----:B------:R-:W2:Y:S01]  /*41c00*/  LDL.LU R222, [R1+0x294] ;  /* 0x0002940001de7983 */ /* 0x000ea20000300800 */
[----:B---3--:R-:W-:-:S03]  /*41c10*/  F2FP.SATFINITE.E4M3.F32.PACK_AB_MERGE_C R199, R199, R220, RZ ;  /* 0x000000dcc7c7723e */ /* 0x008fc600048070ff */
[----:B------:R-:W3:Y:S04]  /*41c20*/  LDL.LU R220, [R1+0x298] ;  /* 0x0002980001dc7983 */ /* 0x000ee80000300800 */
[----:B------:R0:W-:Y:S01]  /*41c30*/  STL [R1+0x20c], R0 ;  /* 0x00020c0001007387 */ /* 0x0001e20000100800 */
[----:B------:R-:W-:-:S03]  /*41c40*/  F2FP.SATFINITE.E4M3.F32.PACK_AB_MERGE_C R197, R197, R216, RZ ;  /* 0x000000d8c5c5723e */ /* 0x000fc600048070ff */
[----:B------:R-:W3:Y:S01]  /*41c50*/  LDL.LU R216, [R1+0x29c] ;  /* 0x00029c0001d87983 */ /* 0x000ee20000300800 */
[----:B0-----:R-:W-:Y:S01]  /*41c60*/  VIADD R0, R0, UR4 ;  /* 0x0000000400007c36 */ /* 0x001fe20008000000 */
[----:B------:R-:W-:-:S04]  /*41c70*/  ULDC UR4, c[0x0][0x248] ;  /* 0x0000920000047ab9 */ /* 0x000fc80000000800 */
[----:B------:R0:W-:Y:S02]  /*41c80*/  STL [R1+0x210], R0 ;  /* 0x0002100001007387 */ /* 0x0001e40000100800 */
[----:B0-----:R-:W-:Y:S01]  /*41c90*/  VIADD R0, R0, UR4 ;  /* 0x0000000400007c36 */ /* 0x001fe20008000000 */
[----:B------:R-:W-:-:S04]  /*41ca0*/  ULDC UR4, c[0x0][0x248] ;  /* 0x0000920000047ab9 */ /* 0x000fc80000000800 */
[----:B------:R0:W-:Y:S02]  /*41cb0*/  STL [R1+0x214], R0 ;  /* 0x0002140001007387 */ /* 0x0001e40000100800 */
[----:B0-----:R-:W-:Y:S01]  /*41cc0*/  VIADD R0, R0, UR4 ;  /* 0x0000000400007c36 */ /* 0x001fe20008000000 */
[----:B------:R-:W-:Y:S01]  /*41cd0*/  ULDC UR4, c[0x0][0x248] ;  /* 0x0000920000047ab9 */ /* 0x000fe20000000800 */
[----:B----4-:R-:W-:Y:S02]  /*41ce0*/  F2FP.SATFINITE.E4M3.F32.PACK_AB_MERGE_C R189, R212, R214, RZ ;  /* 0x000000d6d4bd723e */ /* 0x010fe400048070ff */
        /* <DEDUP_REMOVED lines=8> */
[----:B------:R0:W-:Y:S01]  /*41d70*/  STL [R1+0x21c], R0 ;  /* 0x00021c0001007387 */ /* 0x0001e20000100800 */
[----:B--2---:R-:W-:-:S03]  /*41d80*/  F2FP.SATFINITE.E4M3.F32.PACK_AB_MERGE_C R183, R200, R204, RZ ;  /* 0x000000ccc8b7723e */ /* 0x004fc600048070ff */
[----:B------:R-:W2:Y:S01]  /*41d90*/  LDL.LU R204, [R1+0x2b0] ;  /* 0x0002b00001cc7983 */ /* 0x000ea20000300800 */
[----:B0-----:R-:W-:Y:S01]  /*41da0*/  VIADD R0, R0, UR4 ;  /* 0x0000000400007c36 */ /* 0x001fe20008000000 */
[----:B------:R-:W-:Y:S02]  /*41db0*/  ULDC UR4, c[0x0][0x248] ;  /* 0x0000920000047ab9 */ /* 0x000fe40000000800 */
[----:B------:R-:W2:Y:S01]  /*41dc0*/  LDL.LU R200, [R1+0x2b4] ;  /* 0x0002b40001c87983 */ /* 0x000ea20000300800 */
[----:B------:R-:W-:-:S03]  /*41dd0*/  F2FP.SATFINITE.E4M3.F32.PACK_AB_MERGE_C R182, R196, R198, RZ ;  /* 0x000000c6c4b6723e */ /* 0x000fc600048070ff */
[----:B------:R-:W2:Y:S04]  /*41de0*/  LDL.LU R198, [R1+0x2b8] ;  /* 0x0002b80001c67983 */ /* 0x000ea80000300800 */
[----:B------:R0:W-:Y:S04]  /*41df0*/  STL [R1+0x220], R0 ;  /* 0x0002200001007387 */ /* 0x0001e80000100800 */
[----:B------:R-:W2:Y:S01]  /*41e00*/  LDL.LU R196, [R1+0x2bc] ;  /* 0x0002bc0001c47983 */ /* 0x000ea20000300800 */
[----:B------:R-:W-:-:S03]  /*41e10*/  F2FP.SATFINITE.E4M3.F32.PACK_AB_MERGE_C R195, R195, R140, RZ ;  /* 0x0000008cc3c3723e */ /* 0x000fc600048070ff */
[----:B------:R-:W2:Y:S01]  /*41e20*/  LDL.LU R143, [R1+0x2c0] ;  /* 0x0002c000018f7983 */ /* 0x000ea20000300800 */
[----:B0-----:R-:W-:Y:S01]  /*41e30*/  VIADD R0, R0, UR4 ;  /* 0x0000000400007c36 */ /* 0x001fe20008000000 */
[----:B------:R-:W-:Y:S02]  /*41e40*/  F2FP.SATFINITE.E4M3.F32.PACK_AB_MERGE_C R194, R194, R139, RZ ;  /* 0x0000008bc2c2723e */ /* 0x000fe400048070ff */
[----:B------:R-:W2:Y:S01]  /*41e50*/  LDL.LU R141, [R1+0x2c4] ;  /* 0x0002c400018d7983 */ /* 0x000ea20000300800 */
[----:B------:R-:W-:Y:S01]  /*41e60*/  F2FP.SATFINITE.E4M3.F32.PACK_AB_MERGE_C R193, R137, R138, RZ ;  /* 0x0000008a89c1723e */ /* 0x000fe200048070ff */
[----:B------:R-:W-:Y:S02]  /*41e70*/  ULDC UR4, c[0x0][0x248] ;  /* 0x0000920000047ab9 */ /* 0x000fe40000000800 */
[----:B------:R-:W2:Y:S01]  /*41e80*/  LDL.LU R140, [R1+0x2c8] ;  /* 0x0002c800018c7983 */ /* 0x000ea20000300800 */
[----:B------:R-:W-:-:S03]  /*41e90*/  F2FP.SATFINITE.E4M3.F32.PACK_AB_MERGE_C R191, R243, R244, RZ ;  /* 0x000000f4f3bf723e */ /* 0x000fc600048070ff */
[----:B------:R0:W-:Y:S04]  /*41ea0*/  STL [R1+0x224], R0 ;  /* 0x0002240001007387 */ /* 0x0001e80000100800 */
[----:B------:R-:W2:Y:S01]  /*41eb0*/  LDL.LU R139, [R1+0x2cc] ;  /* 0x0002cc00018b7983 */ /* 0x000ea20000300800 */
[----:B------:R-:W-:-:S03]  /*41ec0*/  F2FP.SATFINITE.E4M3.F32.PACK_AB_MERGE_C R181, R222, R224, RZ ;  /* 0x000000e0deb5723e */ /* 0x000fc600048070ff */
[----:B------:R-:W2:Y:S04]  /*41ed0*/  LDL.LU R138, [R1+0x2d0] ;  /* 0x0002d000018a7983 */ /* 0x000ea80000300800 */
[----:B------:R-:W2:Y:S01]  /*41ee0*/  LDL.LU R137, [R1+0x2d4] ;  /* 0x0002d40001897983 */ /* 0x000ea20000300800 */
[----:B---3--:R-:W-:-:S03]  /*41ef0*/  F2FP.SATFINITE.E4M3.F32.PACK_AB_MERGE_C R180, R216, R220, RZ ;  /* 0x000000dcd8b4723e */ /* 0x008fc600048070ff */
[----:B------:R-:W3:Y:S04]  /*41f00*/  LDL.LU R244, [R1+0x2d8] ;  /* 0x0002d80001f47983 */ /* 0x000ee80000300800 */
[----:B------:R-:W3:Y:S04]  /*41f10*/  LDL.LU R243, [R1+0x2dc] ;  /* 0x0002dc0001f37983 */ /* 0x000ee80000300800 */
[----:B------:R-:W3:Y:S04]  /*41f20*/  LDL.LU R224, [R1+0x2e0] ;  /* 0x0002e00001e07983 */ /* 0x000ee80000300800 */
[----:B------:R-:W3:Y:S01]  /*41f30*/  LDL.LU R222, [R1+0x2e4] ;  /* 0x0002e40001de7983 */ /* 0x000ee20000300800 */
[----:B0-----:R-:W-:Y:S01]  /*41f40*/  VIADD R0, R0, UR4 ;  /* 0x0000000400007c36 */ /* 0x001fe20008000000 */
[----:B------:R-:W-:Y:S01]  /*41f50*/  F2FP.SATFINITE.E4M3.F32.PACK_AB_MERGE_C R185, R239, R242, RZ ;  /* 0x000000f2efb9723e */ /* 0x000fe200048070ff */
[----:B------:R-:W-:Y:S01]  /*41f60*/  ULDC UR4, c[0x0][0x248] ;  /* 0x0000920000047ab9 */ /* 0x000fe20000000800 */
[----:B------:R-:W3:Y:S04]  /*41f70*/  LDL.LU R220, [R1+0x2e8] ;  /* 0x0002e80001dc7983 */ /* 0x000ee80000300800 */
[----:B------:R-:W3:Y:S01]  /*41f80*/  LDL.LU R216, [R1+0x2ec] ;  /* 0x0002ec0001d87983 */ /* 0x000ee20000300800 */
[----:B------:R-:W-:-:S03]  /*41f90*/  F2FP.SATFINITE.E4M3.F32.PACK_AB_MERGE_C R184, R237, R238, RZ ;  /* 0x000000eeedb8723e */ /* 0x000fc600048070ff */
[----:B------:R-:W3:Y:S04]  /*41fa0*/  LDL.LU R242, [R1+0x2f0] ;  /* 0x0002f00001f27983 */ /* 0x000ee80000300800 */
[----:B------:R-:W3:Y:S04]  /*41fb0*/  LDL.LU R239, [R1+0x2f4] ;  /* 0x0002f40001ef7983 */ /* 0x000ee80000300800 */
[----:B------:R-:W3:Y:S04]  /*41fc0*/  LDL.LU R238, [R1+0x2f8] ;  /* 0x0002f80001ee7983 */ /* 0x000ee80000300800 */
[----:B------:R0:W-:Y:S04]  /*41fd0*/  STL [R1+0x228], R0 ;  /* 0x0002280001007387 */ /* 0x0001e80000100800 */
[----:B------:R-:W3:Y:S01]  /*41fe0*/  LDL.LU R237, [R1+0x2fc] ;  /* 0x0002fc0001ed7983 */ /* 0x000ee20000300800 */
[----:B0-----:R-:W-:Y:S01]  /*41ff0*/  VIADD R0, R0, UR4 ;  /* 0x0000000400007c36 */ /* 0x001fe20008000000 */
[----:B------:R-:W-:Y:S01]  /*42000*/  ULDC UR4, c[0x0][0x248] ;  /* 0x0000920000047ab9 */ /* 0x000fe20000000800 */
[----:B----4-:R-:W-:-:S02]  /*42010*/  F2FP.SATFINITE.E4M3.F32.PACK_AB_MERGE_C R179, R212, R214, RZ ;  /* 0x000000d6d4b3723e */ /* 0x010fc400048070ff */
[----:B------:R-:W4:Y:S04]  /*42020*/  LDL.LU R214, [R1+0x300] ;  /* 0x0003000001d67983 */ /* 0x000f280000300800 */
[----:B------:R-:W4:Y:S01]  /*42030*/  LDL.LU R212, [R1+0x304] ;  /* 0x0003040001d47983 */ /* 0x000f220000300800 */
[----:B------:R-:W-:-:S03]  /*42040*/  F2FP.SATFINITE.E4M3.F32.PACK_AB_MERGE_C R178, R206, R208, RZ ;  /* 0x000000d0ceb2723e */ /* 0x000fc600048070ff */
[----:B------:R-:W4:Y:S04]  /*42050*/  LDL.LU R208, [R1+0x308] ;  /* 0x0003080001d07983 */ /* 0x000f280000300800 */
[----:B------:R-:W4:Y:S01]  /*42060*/  LDL.LU R206, [R1+0x30c] ;  /* 0x00030c0001ce7983 */ /* 0x000f220000300800 */
[----:B--2---:R-:W-:-:S03]  /*42070*/  F2FP.SATFINITE.E4M3.F32.PACK_AB_MERGE_C R177, R200, R204, RZ ;  /* 0x000000ccc8b1723e */ /* 0x004fc600048070ff */
[----:B------:R-:W2:Y:S04]  /*42080*/  LDL.LU R204, [R1+0x310] ;  /* 0x0003100001cc7983 */ /* 0x000ea80000300800 */
[----:B------:R-:W2:Y:S01]  /*42090*/  LDL.LU R200, [R1+0x314] ;  /* 0x0003140001c87983 */ /* 0x000ea20000300800 */
[----:B------:R-:W-:-:S03]  /*420a0*/  F2FP.SATFINITE.E4M3.F32.PACK_AB_MERGE_C R176, R196, R198, RZ ;  /* 0x000000c6c4b0723e */ /* 0x000fc600048070ff */
[----:B------:R-:W2:Y:S04]  /*420b0*/  LDL.LU R198, [R1+0x318] ;  /* 0x0003180001c67983 */ /* 0x000ea80000300800 */
[----:B------:R0:W-:Y:S04]  /*420c0*/  STL [R1+0x22c], R0 ;  /* 0x00022c0001007387 */ /* 0x0001e80000100800 */
[----:B------:R-:W2:Y:S01]  /*420d0*/  LDL.LU R196, [R1+0x31c] ;  /* 0x00031c0001c47983 */ /* 0x000ea20000300800 */
[----:B0-----:R-:W-:Y:S01]  /*420e0*/  VIADD R0, R0, UR4 ;  /* 0x0000000400007c36 */ /* 0x001fe20008000000 */
[----:B------:R-:W-:-:S04]  /*420f0*/  ULDC UR4, c[0x0][0x248] ;  /* 0x0000920000047ab9 */ /* 0x000fc80000000800 */
[----:B------:R0:W-:Y:S02]  /*42100*/  STL [R1+0x230], R0 ;  /* 0x0002300001007387 */ /* 0x0001e40000100800 */
[----:B0-----:R-:W-:Y:S01]  /*42110*/  VIADD R0, R0, UR4 ;  /* 0x0000000400007c36 */ /* 0x001fe20008000000 */
[----:B------:R-:W-:-:S04]  /*42120*/  ULDC UR4, c[0x0][0x248] ;  /* 0x0000920000047ab9 */ /* 0x000fc80000000800 */
[----:B------:R0:W-:Y:S01]  /*42130*/  STL [R1+0x234], R0 ;  /* 0x0002340001007387 */ /* 0x0001e20000100800 */
[----:B---3--:R-:W-:Y:S01]  /*42140*/  F2FP.SATFINITE.E4M3.F32.PACK_AB_MERGE_C R171, R222, R224, RZ ;  /* 0x000000e0deab723e */ /* 0x008fe200048070ff */
[----:B0-----:R-:W-:Y:S02]  /*42150*/  VIADD R0, R0, UR4 ;  /* 0x0000000400007c36 */ /* 0x001fe40008000000 */
[----:B------:R-:W3:Y:S01]  /*42160*/  LDL.LU R224, [R1+0x320] ;  /* 0x0003200001e07983 */ /* 0x000ee20000300800 */
[----:B------:R-:W-:-:S03]  /*42170*/  ULDC UR4, c[0x0][0x248] ;  /* 0x0000920000047ab9 */ /* 0x000fc60000000800 */
[----:B------:R-:W3:Y:S01]  /*42180*/  LDL.LU R222, [R1+0x324] ;  /* 0x0003240001de7983 */ /* 0x000ee20000300800 */
[----:B------:R-:W-:-:S03]  /*42190*/  F2FP.SATFINITE.E4M3.F32.PACK_AB_MERGE_C R170, R216, R220, RZ ;  /* 0x000000dcd8aa723e */ /* 0x000fc600048070ff */
[----:B------:R-:W3:Y:S04]  /*421a0*/  LDL.LU R220, [R1+0x328] ;  /* 0x0003280001dc7983 */ /* 0x000ee80000300800 */
[----:B------:R0:W-:Y:S04]  /*421b0*/  STL [R1+0x238], R0 ;  /* 0x0002380001007387 */ /* 0x0001e80000100800 */
[----:B------:R-:W3:Y:S01]  /*421c0*/  LDL.LU R216, [R1+0x32c] ;  /* 0x00032c0001d87983 */ /* 0x000ee20000300800 */
[----:B0-----:R-:W-:Y:S01]  /*421d0*/  VIADD R0, R0, UR4 ;  /* 0x0000000400007c36 */ /* 0x001fe20008000000 */
[----:B------:R-:W-:-:S04]  /*421e0*/  ULDC UR4, c[0x0][0x248] ;  /* 0x0000920000047ab9 */ /* 0x000fc80000000800 */
[----:B------:R0:W-:Y:S02]  /*421f0*/  STL [R1+0x23c], R0 ;  /* 0x00023c0001007387 */ /* 0x0001e40000100800 */
[----:B0-----:R-:W-:Y:S01]  /*42200*/  VIADD R0, R0, UR4 ;  /* 0x0000000400007c36 */ /* 0x001fe20008000000 */
[----:B------:R-:W-:Y:S01]  /*42210*/  ULDC UR4, c[0x0][0x248] ;  /* 0x0000920000047ab9 */ /* 0x000fe20000000800 */
[----:B------:R-:W-:Y:S02]  /*42220*/  F2FP.SATFINITE.E4M3.F32.PACK_AB_MERGE_C R175, R141, R143, RZ ;  /* 0x0000008f8daf723e */ /* 0x000fe400048070ff */
[----:B------:R-:W-:Y:S02]  /*42230*/  F2FP.SATFINITE.E4M3.F32.PACK_AB_MERGE_C R174, R139, R140, RZ ;  /* 0x0000008c8bae723e */ /* 0x000fe400048070ff */
[----:B------:R-:W-:Y:S02]  /*42240*/  F2FP.SATFINITE.E4M3.F32.PACK_AB_MERGE_C R173, R137, R138, RZ ;  /* 0x0000008a89ad723e */ /* 0x000fe400048070ff */
[----:B------:R-:W-:-:S02]  /*42250*/  F2FP.SATFINITE.E4M3.F32.PACK_AB_MERGE_C R172, R243, R244, RZ ;  /* 0x000000f4f3ac723e */ /* 0x000fc400048070ff */
[----:B----4-:R-:W-:Y:S02]  /*42260*/  F2FP.SATFINITE.E4M3.F32.PACK_AB_MERGE_C R167, R212, R214, RZ ;  /* 0x000000d6d4a7723e */ /* 0x010fe400048070ff */
[----:B------:R-:W4:Y:S04]  /*42270*/  LDL.LU R214, [R1+0x330] ;  /* 0x0003300001d67983 */ /* 0x000f280000300800 */
[----:B------:R-:W4:Y:S01]  /*42280*/  LDL.LU R212, [R1+0x334] ;  /* 0x0003340001d47983 */ /* 0x000f220000300800 */
[----:B------:R-:W-:-:S03]  /*42290*/  F2FP.SATFINITE.E4M3.F32.PACK_AB_MERGE_C R166, R206, R208, RZ ;  /* 0x000000d0cea6723e */ /* 0x000fc600048070ff */
[----:B------:R-:W4:Y:S04]  /*422a0*/  LDL.LU R208, [R1+0x338] ;  /* 0x0003380001d07983 */ /* 0x000f280000300800 */
[----:B------:R0:W-:Y:S04]  /*422b0*/  STL [R1+0x240], R0 ;  /* 0x0002400001007387 */ /* 0x0001e80000100800 */
[----:B------:R-:W4:Y:S04]  /*422c0*/  LDL.LU R206, [R1+0x33c] ;  /* 0x00033c0001ce7983 */ /* 0x000f280000300800 */
[----:B------:R-:W4:Y:S01]  /*422d0*/  LDL.LU R143, [R1+0x340] ;  /* 0x00034000018f7983 */ /* 0x000f220000300800 */
[----:B0-----:R-:W-:Y:S01]  /*422e0*/  VIADD R0, R0, UR4 ;  /* 0x0000000400007c36 */ /* 0x001fe20008000000 */
[----:B------:R-:W-:-:S02]  /*422f0*/  ULDC UR4, c[0x0][0x248] ;  /* 0x0000920000047ab9 */ /* 0x000fc40000000800 */
[----:B------:R-:W4:Y:S04]  /*42300*/  LDL.LU R141, [R1+0x344] ;  /* 0x00034400018d7983 */ /* 0x000f280000300800 */
[----:B------:R-:W4:Y:S04]  /*42310*/  LDL.LU R140, [R1+0x348] ;  /* 0x00034800018c7983 */ /* 0x000f280000300800 */
[----:B------:R0:W-:Y:S04]  /*42320*/  STL [R1+0x244], R0 ;  /* 0x0002440001007387 */ /* 0x0001e80000100800 */
[----:B------:R-:W4:Y:S01]  /*42330*/  LDL.LU R139, [R1+0x34c] ;  /* 0x00034c00018b7983 */ /* 0x000f220000300800 */
[----:B--2---:R-:W-:-:S03]  /*42340*/  F2FP.SATFINITE.E4M3.F32.PACK_AB_MERGE_C R165, R200, R204, RZ ;  /* 0x000000ccc8a5723e */ /* 0x004fc600048070ff */
[----:B------:R-:W2:Y:S04]  /*42350*/  LDL.LU R138, [R1+0x350] ;  /* 0x00035000018a7983 */ /* 0x000ea80000300800 */
[----:B------:R-:W2:Y:S04]  /*42360*/  LDL.LU R137, [R1+0x354] ;  /* 0x0003540001897983 */ /* 0x000ea80000300800 */
[----:B------:R-:W2:Y:S01]  /*42370*/  LDL.LU R244, [R1+0x358] ;  /* 0x0003580001f47983 */ /* 0x000ea20000300800 */
[----:B------:R-:W-:-:S03]  /*42380*/  F2FP.SATFINITE.E4M3.F32.PACK_AB_MERGE_C R164, R196, R198, RZ ;  /* 0x000000c6c4a4723e */ /* 0x000fc600048070ff */
[----:B------:R-:W2:Y:S04]  /*42390*/  LDL.LU R243, [R1+0x35c] ;  /* 0x00035c0001f37983 */ /* 0x000ea80000300800 */
[----:B------:R-:W2:Y:S04]  /*423a0*/  LDL.LU R204, [R1+0x360] ;  /* 0x0003600001cc7983 */ /* 0x000ea80000300800 */
[----:B------:R-:W2:Y:S04]  /*423b0*/  LDL.LU R200, [R1+0x364] ;  /* 0x0003640001c87983 */ /* 0x000ea80000300800 */
[----:B------:R-:W2:Y:S04]  /*423c0*/  LDL.LU R198, [R1+0x368] ;  /* 0x0003680001c67983 */ /* 0x000ea80000300800 */
[----:B------:R-:W2:Y:S01]  /*423d0*/  LDL.LU R196, [R1+0x36c] ;  /* 0x00036c0001c47983 */ /* 0x000ea20000300800 */
[----:B0-----:R-:W-:Y:S01]  /*423e0*/  VIADD R0, R0, UR4 ;  /* 0x0000000400007c36 */ /* 0x001fe20008000000 */
[----:B------:R-:W-:Y:S01]  /*423f0*/  F2FP.SATFINITE.E4M3.F32.PACK_AB_MERGE_C R169, R239, R242, RZ ;  /* 0x000000f2efa9723e */ /* 0x000fe200048070ff */
[----:B------:R-:W-:Y:S01]  /*42400*/  ULDC UR4, c[0x0][0x248] ;  /* 0x0000920000047ab9 */ /* 0x000fe20000000800 */
[----:B------:R-:W2:Y:S01]  /*42410*/  LDL.LU R242, [R1+0x370] ;  /* 0x0003700001f27983 */ /* 0x000ea20000300800 */
[----:B------:R-:W-:-:S03]  /*42420*/  F2FP.SATFINITE.E4M3.F32.PACK_AB_MERGE_C R168, R237, R238, RZ ;  /* 0x000000eeeda8723e */ /* 0x000fc600048070ff */
[----:B------:R-:W2:Y:S04]  /*42430*/  LDL.LU R239, [R1+0x374] ;  /* 0x0003740001ef7983 */ /* 0x000ea80000300800 */
[----:B------:R-:W2:Y:S04]  /*42440*/  LDL.LU R238, [R1+0x378] ;  /* 0x0003780001ee7983 */ /* 0x000ea80000300800 */
[----:B------:R0:W-:Y:S01]  /*42450*/  STL [R1+0x248], R0 ;  /* 0x0002480001007387 */ /* 0x0001e20000100800 */
[----:B---3--:R-:W-:-:S03]  /*42460*/  F2FP.SATFINITE.E4M3.F32.PACK_AB_MERGE_C R163, R222, R224, RZ ;  /* 0x000000e0dea3723e */ /* 0x008fc600048070ff */
[----:B------:R-:W3:Y:S04]  /*42470*/  LDL.LU R237, [R1+0x37c] ;  /* 0x00037c0001ed7983 */ /* 0x000ee80000300800 */
[----:B------:R-:W3:Y:S01]  /*42480*/  LDL.LU R224, [R1+0x380] ;  /* 0x0003800001e07983 */ /* 0x000ee20000300800 */
[----:B0-----:R-:W-:Y:S01]  /*42490*/  VIADD R0, R0, UR4 ;  /* 0x0000000400007c36 */ /* 0x001fe20008000000 */
[----:B------:R-:W-:Y:S02]  /*424a0*/  ULDC UR4, c[0x0][0x248] ;  /* 0x0000920000047ab9 */ /* 0x000fe40000000800 */
[----:B------:R-:W3:Y:S01]  /*424b0*/  LDL.LU R222, [R1+0x384] ;  /* 0x0003840001de7983 */ /* 0x000ee20000300800 */
[----:B------:R-:W-:-:S03]  /*424c0*/  F2FP.SATFINITE.E4M3.F32.PACK_AB_MERGE_C R162, R216, R220, RZ ;  /* 0x000000dcd8a2723e */ /* 0x000fc600048070ff */
[----:B------:R-:W3:Y:S04]  /*424d0*/  LDL.LU R220, [R1+0x388] ;  /* 0x0003880001dc7983 */ /* 0x000ee80000300800 */
[----:B------:R-:W3:Y:S01]  /*424e0*/  LDL.LU R216, [R1+0x38c] ;  /* 0x00038c0001d87983 */ /* 0x000ee20000300800 */
[----:B----4-:R-:W-:-:S03]  /*424f0*/  F2FP.SATFINITE.E4M3.F32.PACK_AB_MERGE_C R161, R212, R214, RZ ;  /* 0x000000d6d4a1723e */ /* 0x010fc600048070ff */
        /* <DEDUP_REMOVED lines=10> */
[----:B------:R-:W-:-:S04]  /*425a0*/  ULDC UR4, c[0x0][0x248] ;  /* 0x0000920000047ab9 */ /* 0x000fc80000000800 */
[----:B------:R0:W-:Y:S01]  /*425b0*/  STL [R1+0x254], R0 ;  /* 0x0002540001007387 */ /* 0x0001e20000100800 */
[----:B--2---:R-:W-:Y:S01]  /*425c0*/  F2FP.SATFINITE.E4M3.F32.PACK_AB_MERGE_C R155, R200, R204, RZ ;  /* 0x000000ccc89b723e */ /* 0x004fe200048070ff */
[----:B0-----:R-:W-:Y:S02]  /*425d0*/  VIADD R0, R0, UR4 ;  /* 0x0000000400007c36 */ /* 0x001fe40008000000 */
[----:B------:R-:W2:Y:S01]  /*425e0*/  LDL.LU R204, [R1+0x3a0] ;  /* 0x0003a00001cc7983 */ /* 0x000ea20000300800 */
[----:B------:R-:W-:-:S03]  /*425f0*/  ULDC UR4, c[0x0][0x248] ;  /* 0x0000920000047ab9 */ /* 0x000fc60000000800 */
[----:B------:R-:W2:Y:S01]  /*42600*/  LDL.LU R200, [R1+0x3a4] ;  /* 0x0003a40001c87983 */ /* 0x000ea20000300800 */
[----:B------:R-:W-:-:S03]  /*42610*/  F2FP.SATFINITE.E4M3.F32.PACK_AB_MERGE_C R154, R196, R198, RZ ;  /* 0x000000c6c49a723e */ /* 0x000fc600048070ff */
[----:B------:R-:W2:Y:S04]  /*42620*/  LDL.LU R198, [R1+0x3a8] ;  /* 0x0003a80001c67983 */ /* 0x000ea80000300800 */
[----:B------:R0:W-:Y:S04]  /*42630*/  STL [R1+0x258], R0 ;  /* 0x0002580001007387 */ /* 0x0001e80000100800 */
[----:B------:R-:W2:Y:S01]  /*42640*/  LDL.LU R196, [R1+0x3ac] ;  /* 0x0003ac0001c47983 */ /* 0x000ea20000300800 */
[----:B0-----:R-:W-:Y:S01]  /*42650*/  VIADD R0, R0, UR4 ;  /* 0x0000000400007c36 */ /* 0x001fe20008000000 */
[----:B------:R-:W-:-:S04]  /*42660*/  ULDC UR4, c[0x0][0x248] ;  /* 0x0000920000047ab9 */ /* 0x000fc80000000800 */
[----:B------:R0:W-:Y:S01]  /*42670*/  STL [R1+0x25c], R0 ;  /* 0x00025c0001007387 */ /* 0x0001e20000100800 */
[----:B---3--:R-:W-:-:S03]  /*42680*/  F2FP.SATFINITE.E4M3.F32.PACK_AB_MERGE_C R23, R222, R224, RZ ;  /* 0x000000e0de17723e */ /* 0x008fc600048070ff */
[----:B------:R-:W3:Y:S01]  /*42690*/  LDL.LU R224, [R1+0x3b0] ;  /* 0x0003b00001e07983 */ /* 0x000ee20000300800 */
[----:B0-----:R-:W-:Y:S01]  /*426a0*/  VIADD R0, R0, UR4 ;  /* 0x0000000400007c36 */ /* 0x001fe20008000000 */
[----:B------:R-:W-:Y:S02]  /*426b0*/  ULDC UR4, c[0x0][0x248] ;  /* 0x0000920000047ab9 */ /* 0x000fe40000000800 */
[----:B------:R-:W3:Y:S01]  /*426c0*/  LDL.LU R222, [R1+0x3b4] ;  /* 0x0003b40001de7983 */ /* 0x000ee20000300800 */
[----:B------:R-:W-:-:S03]  /*426d0*/  F2FP.SATFINITE.E4M3.F32.PACK_AB_MERGE_C R22, R216, R220, RZ ;  /* 0x000000dcd816723e */ /* 0x000fc600048070ff */
[----:B------:R-:W3:Y:S01]  /*426e0*/  LDL.LU R220, [R1+0x3b8] ;  /* 0x0003b80001dc7983 */ /* 0x000ee20000300800 */
[----:B------:R-:W-:-:S03]  /*426f0*/  F2FP.SATFINITE.E4M3.F32.PACK_AB_MERGE_C R159, R141, R143, RZ ;  /* 0x0000008f8d9f723e */ /* 0x000fc600048070ff */
[----:B------:R0:W-:Y:S04]  /*42700*/  STL [R1+0x260], R0 ;  /* 0x0002600001007387 */ /* 0x0001e80000100800 */
[----:B------:R-:W3:Y:S04]  /*42710*/  LDL.LU R216, [R1+0x3bc] ;  /* 0x0003bc0001d87983 */ /* 0x000ee80000300800 */
[----:B------:R-:W3:Y:S01]  /*42720*/  LDL.LU R143, [R1+0x3c0] ;  /* 0x0003c000018f7983 */ /* 0x000ee20000300800 */
[----:B0-----:R-:W-:Y:S01]  /*42730*/  VIADD R0, R0, UR4 ;  /* 0x0000000400007c36 */ /* 0x001fe20008000000 */
[----:B------:R-:W-:-:S02]  /*42740*/  F2FP.SATFINITE.E4M3.F32.PACK_AB_MERGE_C R158, R139, R140, RZ ;  /* 0x0000008c8b9e723e */ /* 0x000fc400048070ff */
[----:B------:R-:W3:Y:S01]  /*42750*/  LDL.LU R141, [R1+0x3c4] ;  /* 0x0003c400018d7983 */ /* 0x000ee20000300800 */
[----:B------:R-:W-:Y:S01]  /*42760*/  F2FP.SATFINITE.E4M3.F32.PACK_AB_MERGE_C R157, R137, R138, RZ ;  /* 0x0000008a899d723e */ /* 0x000fe200048070ff */
[----:B------:R-:W-:Y:S01]  /*42770*/  ULDC UR4, c[0x0][0x248] ;  /* 0x0000920000047ab9 */ /* 0x000fe20000000800 */
[----:B------:R-:W-:Y:S02]  /*42780*/  F2FP.SATFINITE.E4M3.F32.PACK_AB_MERGE_C R156, R243, R244, RZ ;  /* 0x000000f4f39c723e */ /* 0x000fe400048070ff */
[----:B------:R-:W-:Y:S02]  /*42790*/  F2FP.SATFINITE.E4M3.F32.PACK_AB_MERGE_C R153, R239, R242, RZ ;  /* 0x000000f2ef99723e */ /* 0x000fe400048070ff */
[----:B------:R-:W-:Y:S02]  /*427a0*/  F2FP.SATFINITE.E4M3.F32.PACK_AB_MERGE_C R152, R237, R238, RZ ;  /* 0x000000eeed98723e */ /* 0x000fe400048070ff */
[----:B----4-:R-:W-:Y:S02]  /*427b0*/  F2FP.SATFINITE.E4M3.F32.PACK_AB_MERGE_C R21, R212, R214, RZ ;  /* 0x000000d6d415723e */ /* 0x010fe400048070ff */
[----:B------:R-:W4:Y:S04]  /*427c0*/  LDL.LU R214, [R1+0x3c8] ;  /* 0x0003c80001d67983 */ /* 0x000f280000300800 */
[----:B------:R0:W-:Y:S04]  /*427d0*/  STL [R1+0x264], R0 ;  /* 0x0002640001007387 */ /* 0x0001e80000100800 */
[----:B------:R-:W4:Y:S04]  /*427e0*/  LDL.LU R212, [R1+0x3cc] ;  /* 0x0003cc0001d47983 */ /* 0x000f280000300800 */
[----:B------:R-:W4:Y:S04]  /*427f0*/  LDL.LU R140, [R1+0x3d0] ;  /* 0x0003d000018c7983 */ /* 0x000f280000300800 */
[----:B------:R-:W4:Y:S04]  /*42800*/  LDL.LU R139, [R1+0x3d4] ;  /* 0x0003d400018b7983 */ /* 0x000f280000300800 */
[----:B------:R-:W4:Y:S01]  /*42810*/  LDL.LU R138, [R1+0x3d8] ;  /* 0x0003d800018a7983 */ /* 0x000f220000300800 */
[----:B------:R-:W-:-:S03]  /*42820*/  F2FP.SATFINITE.E4M3.F32.PACK_AB_MERGE_C R20, R206, R208, RZ ;  /* 0x000000d0ce14723e */ /* 0x000fc600048070ff */
[----:B------:R-:W4:Y:S01]  /*42830*/  LDL.LU R137, [R1+0x3dc] ;  /* 0x0003dc0001897983 */ /* 0x000f220000300800 */
[----:B0-----:R-:W-:Y:S01]  /*42840*/  VIADD R0, R0, UR4 ;  /* 0x0000000400007c36 */ /* 0x001fe20008000000 */
[----:B------:R-:W-:Y:S02]  /*42850*/  ULDC UR4, c[0x0][0x248] ;  /* 0x0000920000047ab9 */ /* 0x000fe40000000800 */
[----:B------:R-:W4:Y:S04]  /*42860*/  LDL.LU R244, [R1+0x3e0] ;  /* 0x0003e00001f47983 */ /* 0x000f280000300800 */
[----:B------:R-:W4:Y:S04]  /*42870*/  LDL.LU R243, [R1+0x3e4] ;  /* 0x0003e40001f37983 */ /* 0x000f280000300800 */
[----:B------:R-:W4:Y:S04]  /*42880*/  LDL.LU R208, [R1+0x3e8] ;  /* 0x0003e80001d07983 */ /* 0x000f280000300800 */
[----:B------:R-:W4:Y:S04]  /*42890*/  LDL.LU R206, [R1+0x3ec] ;  /* 0x0003ec0001ce7983 */ /* 0x000f280000300800 */
[----:B------:R-:W4:Y:S04]  /*428a0*/  LDL.LU R242, [R1+0x3f0] ;  /* 0x0003f00001f27983 */ /* 0x000f280000300800 */
[----:B------:R-:W4:Y:S04]  /*428b0*/  LDL.LU R239, [R1+0x3f4] ;  /* 0x0003f40001ef7983 */ /* 0x000f280000300800 */
[----:B------:R-:W4:Y:S04]  /*428c0*/  LDL.LU R238, [R1+0x3f8] ;  /* 0x0003f80001ee7983 */ /* 0x000f280000300800 */
[----:B------:R0:W-:Y:S01]  /*428d0*/  STL [R1+0x268], R0 ;  /* 0x0002680001007387 */ /* 0x0001e20000100800 */
[----:B--2---:R-:W-:-:S03]  /*428e0*/  F2FP.SATFINITE.E4M3.F32.PACK_AB_MERGE_C R19, R200, R204, RZ ;  /* 0x000000ccc813723e */ /* 0x004fc600048070ff */
[----:B------:R-:W2:Y:S04]  /*428f0*/  LDL.LU R237, [R1+0x3fc] ;  /* 0x0003fc0001ed7983 */ /* 0x000ea80000300800 */
[----:B------:R-:W2:Y:S04]  /*42900*/  LDL.LU R204, [R1] ;  /* 0x0000000001cc7983 */ /* 0x000ea80000300800 */
[----:B------:R-:W2:Y:S01]  /*42910*/  LDL.LU R200, [R1+0x4] ;  /* 0x0000040001c87983 */ /* 0x000ea20000300800 */
[----:B------:R-:W-:-:S03]  /*42920*/  F2FP.SATFINITE.E4M3.F32.PACK_AB_MERGE_C R18, R196, R198, RZ ;  /* 0x000000c6c412723e */ /* 0x000fc600048070ff */
[----:B------:R-:W2:Y:S04]  /*42930*/  LDL.LU R198, [R1+0x8] ;  /* 0x0000080001c67983 */ /* 0x000ea80000300800 */
[----:B------:R-:W2:Y:S01]  /*42940*/  LDL.LU R196, [R1+0xc] ;  /* 0x00000c0001c47983 */ /* 0x000ea20000300800 */
[----:B0-----:R-:W-:Y:S01]  /*42950*/  VIADD R0, R0, UR4 ;  /* 0x0000000400007c36 */ /* 0x001fe20008000000 */
[----:B------:R-:W-:Y:S01]  /*42960*/  ULDC UR4, c[0x0][0x248] ;  /* 0x0000920000047ab9 */ /* 0x000fe20000000800 */
[----:B---3--:R-:W-:Y:S02]  /*42970*/  F2FP.SATFINITE.E4M3.F32.PACK_AB_MERGE_C R17, R222, R224, RZ ;  /* 0x000000e0de11723e */ /* 0x008fe400048070ff */
[----:B------:R-:W3:Y:S04]  /*42980*/  LDL.LU R224, [R1+0x10] ;  /* 0x0000100001e07983 */ /* 0x000ee80000300800 */
[----:B------:R-:W3:Y:S01]  /*42990*/  LDL.LU R222, [R1+0x14] ;  /* 0x0000140001de7983 */ /* 0x000ee20000300800 */
[----:B------:R-:W-:-:S03]  /*429a0*/  F2FP.SATFINITE.E4M3.F32.PACK_AB_MERGE_C R16, R216, R220, RZ ;  /* 0x000000dcd810723e */ /* 0x000fc600048070ff */
[----:B------:R-:W3:Y:S04]  /*429b0*/  LDL.LU R220, [R1+0x18] ;  /* 0x0000180001dc7983 */ /* 0x000ee80000300800 */
[----:B------:R0:W-:Y:S04]  /*429c0*/  STL [R1+0x26c], R0 ;  /* 0x00026c0001007387 */ /* 0x0001e80000100800 */
[----:B------:R-:W3:Y:S01]  /*429d0*/  LDL.LU R216, [R1+0x1c] ;  /* 0x00001c0001d87983 */ /* 0x000ee20000300800 */
[----:B0-----:R-:W-:Y:S01]  /*429e0*/  VIADD R0, R0, UR4 ;  /* 0x0000000400007c36 */ /* 0x001fe20008000000 */
[----:B------:R-:W-:Y:S01]  /*429f0*/  ULDC UR4, c[0x0][0x248] ;  /* 0x0000920000047ab9 */ /* 0x000fe20000000800 */
[----:B----4-:R-:W-:-:S02]  /*42a00*/  F2FP.SATFINITE.E4M3.F32.PACK_AB_MERGE_C R14, R212, R214, RZ ;  /* 0x000000d6d40e723e */ /* 0x010fc400048070ff */
[----:B------:R-:W4:Y:S04]  /*42a10*/  LDL.LU R214, [R1+0x20] ;  /* 0x0000200001d67983 */ /* 0x000f280000300800 */
[----:B------:R-:W4:Y:S04]  /*42a20*/  LDL.LU R212, [R1+0x24] ;  /* 0x0000240001d47983 */ /* 0x000f280000300800 */
[----:B------:R0:W-:Y:S02]  /*42a30*/  STL [R1+0x270], R0 ;  /* 0x0002700001007387 */ /* 0x0001e40000100800 */
[----:B0-----:R-:W-:Y:S01]  /*42a40*/  VIADD R0, R0, UR4 ;  /* 0x0000000400007c36 */ /* 0x001fe20008000000 */
[----:B------:R-:W-:-:S04]  /*42a50*/  ULDC UR4, c[0x0][0x248] ;  /* 0x0000920000047ab9 */ /* 0x000fc80000000800 */
[----:B------:R0:W-:Y:S01]  /*42a60*/  STL [R1+0x274], R0 ;  /* 0x0002740001007387 */ /* 0x0001e20000100800 */
[----:B------:R-:W-:-:S03]  /*42a70*/  F2FP.SATFINITE.E4M3.F32.PACK_AB_MERGE_C R10, R206, R208, RZ ;  /* 0x000000d0ce0a723e */ /* 0x000fc600048070ff */
[----:B------:R-:W4:Y:S01]  /*42a80*/  LDL.LU R208, [R1+0x28] ;  /* 0x0000280001d07983 */ /* 0x000f220000300800 */
[----:B0-----:R-:W-:Y:S01]  /*42a90*/  VIADD R0, R0, UR4 ;  /* 0x0000000400007c36 */ /* 0x001fe20008000000 */
[----:B------:R-:W-:Y:S02]  /*42aa0*/  ULDC UR4, c[0x0][0x248] ;  /* 0x0000920000047ab9 */ /* 0x000fe40000000800 */
[----:B------:R-:W4:Y:S04]  /*42ab0*/  LDL.LU R206, [R1+0x2c] ;  /* 0x00002c0001ce7983 */ /* 0x000f280000300800 */
[----:B------:R0:W-:Y:S02]  /*42ac0*/  STL [R1+0x278], R0 ;  /* 0x0002780001007387 */ /* 0x0001e40000100800 */
[----:B0-----:R-:W-:Y:S01]  /*42ad0*/  VIADD R0, R0, UR4 ;  /* 0x0000000400007c36 */ /* 0x001fe20008000000 */
[----:B------:R-:W-:Y:S01]  /*42ae0*/  ULDC UR4, c[0x0][0x248] ;  /* 0x0000920000047ab9 */ /* 0x000fe20000000800 */
[----:B--2---:R-:W-:-:S02]  /*42af0*/  F2FP.SATFINITE.E4M3.F32.PACK_AB_MERGE_C R2, R200, R204, RZ ;  /* 0x000000ccc802723e */ /* 0x004fc400048070ff */
[----:B------:R-:W2:Y:S04]  /*42b00*/  LDL.LU R204, [R1+0x30] ;  /* 0x0000300001cc7983 */ /* 0x000ea80000300800 */
[----:B------:R-:W2:Y:S01]  /*42b10*/  LDL.LU R200, [R1+0x34] ;  /* 0x0000340001c87983 */ /* 0x000ea20000300800 */
[----:B------:R-:W-:-:S03]  /*42b20*/  F2FP.SATFINITE.E4M3.F32.PACK_AB_MERGE_C R7, R196, R198, RZ ;  /* 0x000000c6c407723e */ /* 0x000fc600048070ff */
[----:B------:R-:W-:Y:S04]  /*42b30*/  STL [R1+0x314], R2 ;  /* 0x0003140201007387 */ /* 0x000fe80000100800 */
[----:B------:R0:W-:Y:S04]  /*42b40*/  STL [R1+0x27c], R0 ;  /* 0x00027c0001007387 */ /* 0x0001e80000100800 */
[----:B------:R-:W-:Y:S04]  /*42b50*/  STL [R1+0x1b48], R7 ;  /* 0x001b480701007387 */ /* 0x000fe80000100800 */
[----:B------:R-:W2:Y:S04]  /*42b60*/  LDL.LU R198, [R1+0x38] ;  /* 0x0000380001c67983 */ /* 0x000ea80000300800 */
[----:B------:R-:W2:Y:S01]  /*42b70*/  LDL.LU R196, [R1+0x3c] ;  /* 0x00003c0001c47983 */ /* 0x000ea20000300800 */
[----:B0-----:R-:W-:Y:S01]  /*42b80*/  VIADD R0, R0, UR4 ;  /* 0x0000000400007c36 */ /* 0x001fe20008000000 */
[----:B------:R-:W-:Y:S01]  /*42b90*/  ULDC UR4, c[0x0][0x248] ;  /* 0x0000920000047ab9 */ /* 0x000fe20000000800 */
[----:B---3--:R-:W-:-:S03]  /*42ba0*/  F2FP.SATFINITE.E4M3.F32.PACK_AB_MERGE_C R2, R222, R224, RZ ;  /* 0x000000e0de02723e */ /* 0x008fc600048070ff */
[----:B------:R0:W-:Y:S01]  /*42bb0*/  STL [R1+0x280], R0 ;  /* 0x0002800001007387 */ /* 0x0001e20000100800 */
[----:B------:R-:W-:-:S03]  /*42bc0*/  F2FP.SATFINITE.E4M3.F32.PACK_AB_MERGE_C R12, R137, R138, RZ ;  /* 0x0000008a890c723e */ /* 0x000fc600048070ff */
[----:B------:R-:W-:Y:S01]  /*42bd0*/  STL [R1+0x30c], R2 ;  /* 0x00030c0201007387 */ /* 0x000fe20000100800 */
[----:B------:R-:W-:Y:S01]  /*42be0*/  F2FP.SATFINITE.E4M3.F32.PACK_AB_MERGE_C R11, R243, R244, RZ ;  /* 0x000000f4f30b723e */ /* 0x000fe200048070ff */
[----:B0-----:R-:W-:Y:S01]  /*42bf0*/  VIADD R0, R0, UR4 ;  /* 0x0000000400007c36 */ /* 0x001fe20008000000 */
[----:B------:R-:W-:Y:S01]  /*42c00*/  F2FP.SATFINITE.E4M3.F32.PACK_AB_MERGE_C R9, R239, R242, RZ ;  /* 0x000000f2ef09723e */ /* 0x000fe200048070ff */
[----:B------:R-:W-:Y:S01]  /*42c10*/  ULDC UR4, c[0x0][0x248] ;  /* 0x0000920000047ab9 */ /* 0x000fe20000000800 */
[----:B------:R-:W-:-:S05]  /*42c20*/  F2FP.SATFINITE.E4M3.F32.PACK_AB_MERGE_C R7, R216, R220, RZ ;  /* 0x000000dcd807723e */ /* 0x000fca00048070ff */
[----:B------:R-:W-:Y:S04]  /*42c30*/  STL [R1+0x1b4c], R7 ;  /* 0x001b4c0701007387 */ /* 0x000fe80000100800 */
[----:B------:R-:W3:Y:S04]  /*42c40*/  LDL.LU R138, [R1+0x40] ;  /* 0x00004000018a7983 */ /* 0x000ee80000300800 */
[----:B------:R-:W3:Y:S04]  /*42c50*/  LDL.LU R137, [R1+0x44] ;  /* 0x0000440001897983 */ /* 0x000ee80000300800 */
[----:B------:R0:W-:Y:S04]  /*42c60*/  STL [R1+0x284], R0 ;  /* 0x0002840001007387 */ /* 0x0001e80000100800 */
[----:B------:R-:W3:Y:S01]  /*42c70*/  LDL.LU R244, [R1+0x48] ;  /* 0x0000480001f47983 */ /* 0x000ee20000300800 */
[----:B------:R-:W-:Y:S01]  /*42c80*/  F2FP.SATFINITE.E4M3.F32.PACK_AB_MERGE_C R8, R237, R238, RZ ;  /* 0x000000eeed08723e */ /* 0x000fe200048070ff */
[----:B0-----:R-:W-:Y:S01]  /*42c90*/  VIADD R0, R0, UR4 ;  /* 0x0000000400007c36 */ /* 0x001fe20008000000 */
[----:B------:R-:W-:Y:S01]  /*42ca0*/  ULDC UR4, c[0x0][0x248] ;  /* 0x0000920000047ab9 */ /* 0x000fe20000000800 */
[----:B----4-:R-:W-:-:S05]  /*42cb0*/  F2FP.SATFINITE.E4M3.F32.PACK_AB_MERGE_C R2, R212, R214, RZ ;  /* 0x000000d6d402723e */ /* 0x010fca00048070ff */
[----:B------:R-:W-:Y:S04]  /*42cc0*/  STL [R1+0x304], R2 ;  /* 0x0003040201007387 */ /* 0x000fe80000100800 */
[----:B------:R-:W4:Y:S04]  /*42cd0*/  LDL.LU R243, [R1+0x4c] ;  /* 0x00004c0001f37983 */ /* 0x000f280000300800 */
[----:B------:R-:W4:Y:S04]  /*42ce0*/  LDL.LU R242, [R1+0x50] ;  /* 0x0000500001f27983 */ /* 0x000f280000300800 */
[----:B------:R-:W4:Y:S04]  /*42cf0*/  LDL.LU R239, [R1+0x54] ;  /* 0x0000540001ef7983 */ /* 0x000f280000300800 */
[----:B------:R-:W4:Y:S04]  /*42d00*/  LDL.LU R238, [R1+0x58] ;  /* 0x0000580001ee7983 */ /* 0x000f280000300800 */
[----:B------:R-:W4:Y:S04]  /*42d10*/  LDL.LU R237, [R1+0x5c] ;  /* 0x00005c0001ed7983 */ /* 0x000f280000300800 */
[----:B------:R-:W4:Y:S01]  /*42d20*/  LDL.LU R224, [R1+0x60] ;  /* 0x0000600001e07983 */ /* 0x000f220000300800 */
[----:B------:R-:W-:-:S03]  /*42d30*/  F2FP.SATFINITE.E4M3.F32.PACK_AB_MERGE_C R7, R206, R208, RZ ;  /* 0x000000d0ce07723e */ /* 0x000fc600048070ff */
[----:B------:R-:W4:Y:S04]  /*42d40*/  LDL.LU R222, [R1+0x64] ;  /* 0x0000640001de7983 */ /* 0x000f280000300800 */
[----:B------:R2:W-:Y:S04]  /*42d50*/  STL [R1+0x1b50], R7 ;  /* 0x001b500701007387 */ /* 0x0005e80000100800 */
[----:B------:R-:W4:Y:S04]  /*42d60*/  LDL.LU R220, [R1+0x68] ;  /* 0x0000680001dc7983 */ /* 0x000f280000300800 */
[----:B------:R-:W4:Y:S04]  /*42d70*/  LDL.LU R216, [R1+0x6c] ;  /* 0x00006c0001d87983 */ /* 0x000f280000300800 */
[----:B------:R-:W4:Y:S04]  /*42d80*/  LDL.LU R214, [R1+0x70] ;  /* 0x0000700001d67983 */ /* 0x000f280000300800 */
[----:B------:R0:W-:Y:S04]  /*42d90*/  STL [R1+0x288], R0 ;  /* 0x0002880001007387 */ /* 0x0001e80000100800 */
[----:B------:R-:W4:Y:S01]  /*42da0*/  LDL.LU R212, [R1+0x74] ;  /* 0x0000740001d47983 */ /* 0x000f220000300800 */
[----:B--2---:R-:W-:-:S03]  /*42db0*/  F2FP.SATFINITE.E4M3.F32.PACK_AB_MERGE_C R7, R200, R204, RZ ;  /* 0x000000ccc807723e */ /* 0x004fc600048070ff */
[----:B------:R-:W2:Y:S04]  /*42dc0*/  LDL.LU R208, [R1+0x78] ;  /* 0x0000780001d07983 */ /* 0x000ea80000300800 */
[----:B------:R-:W2:Y:S01]  /*42dd0*/  LDL.LU R206, [R1+0x7c] ;  /* 0x00007c0001ce7983 */ /* 0x000ea20000300800 */
[----:B0-----:R-:W-:Y:S01]  /*42de0*/  VIADD R0, R0, UR4 ;  /* 0x0000000400007c36 */ /* 0x001fe20008000000 */
[----:B------:R-:W-:Y:S02]  /*42df0*/  ULDC UR4, c[0x0][0x248] ;  /* 0x0000920000047ab9 */ /* 0x000fe40000000800 */
[----:B------:R-:W-:Y:S01]  /*42e00*/  STL [R1+0x1b54], R7 ;  /* 0x001b540701007387 */ /* 0x000fe20000100800 */
[----:B------:R-:W-:-:S05]  /*42e10*/  F2FP.SATFINITE.E4M3.F32.PACK_AB_MERGE_C R4, R196, R198, RZ ;  /* 0x000000c6c404723e */ /* 0x000fca00048070ff */
[----:B------:R3:W-:Y:S04]  /*42e20*/  STL [R1+0x1b58], R4 ;  /* 0x001b580401007387 */ /* 0x0007e80000100800 */
        /* <DEDUP_REMOVED lines=9> */
[----:B------:R-:W-:Y:S02]  /*42ec0*/  F2FP.SATFINITE.E4M3.F32.PACK_AB_MERGE_C R15, R141, R143, RZ ;  /* 0x0000008f8d0f723e */ /* 0x000fe400048070ff */
[----:B------:R-:W-:Y:S02]  /*42ed0*/  F2FP.SATFINITE.E4M3.F32.PACK_AB_MERGE_C R13, R139, R140, RZ ;  /* 0x0000008c8b0d723e */ /* 0x000fe400048070ff */
[----:B----4-:R-:W-:Y:S02]  /*42ee0*/  F2FP.SATFINITE.E4M3.F32.PACK_AB_MERGE_C R7, R243, R244, RZ ;  /* 0x000000f4f307723e */ /* 0x010fe400048070ff */
[----:B0-----:R-:W-:-:S03]  /*42ef0*/  F2FP.SATFINITE.E4M3.F32.PACK_AB_MERGE_C R4, R239, R242, RZ ;  /* 0x000000f2ef04723e */ /* 0x001fc600048070ff */
[----:B------:R-:W-:Y:S04]  /*42f00*/  STL [R1+0x1b60], R7 ;  /* 0x001b600701007387 */ /* 0x000fe80000100800 */
[----:B------:R0:W-:Y:S01]  /*42f10*/  STL [R1+0x1b64], R4 ;  /* 0x001b640401007387 */ /* 0x0001e20000100800 */
[----:B------:R-:W-:-:S03]  /*42f20*/  F2FP.SATFINITE.E4M3.F32.PACK_AB_MERGE_C R6, R237, R238, RZ ;  /* 0x000000eeed06723e */ /* 0x000fc600048070ff */
[----:B------:R1:W-:Y:S01]  /*42f30*/  STL [R1+0x290], R0 ;  /* 0x0002900001007387 */ /* 0x0003e20000100800 */
[----:B0-----:R-:W-:Y:S01]  /*42f40*/  F2FP.SATFINITE.E4M3.F32.PACK_AB_MERGE_C R4, R222, R224, RZ ;  /* 0x000000e0de04723e */ /* 0x001fe200048070ff */
[----:B-1----:R-:W-:Y:S02]  /*42f50*/  VIADD R0, R0, UR4 ;  /* 0x0000000400007c36 */ /* 0x002fe40008000000 */
[----:B------:R-:W-:Y:S01]  /*42f60*/  STL [R1+0x1b68], R6 ;  /* 0x001b680601007387 */ /* 0x000fe20000100800 */
[----:B------:R-:W-:-:S03]  /*42f70*/  ULDC UR4, c[0x0][0x248] ;  /* 0x0000920000047ab9 */ /* 0x000fc60000000800 */
[----:B------:R-:W-:Y:S01]  /*42f80*/  STL [R1+0x1b6c], R4 ;  /* 0x001b6c0401007387 */ /* 0x000fe20000100800 */
[----:B------:R-:W-:-:S03]  /*42f90*/  F2FP.SATFINITE.E4M3.F32.PACK_AB_MERGE_C R7, R216, R220, RZ ;  /* 0x000000dcd807723e */ /* 0x000fc600048070ff */
[----:B------:R0:W-:Y:S04]  /*42fa0*/  STL [R1+0x294], R0 ;  /* 0x0002940001007387 */ /* 0x0001e80000100800 */
[----:B------:R-:W-:Y:S01]  /*42fb0*/  STL [R1+0x1b70], R7 ;  /* 0x001b700701007387 */ /* 0x000fe20000100800 */
[----:B0-----:R-:W-:Y:S01]  /*42fc0*/  VIADD R0, R0, UR4 ;  /* 0x0000000400007c36 */ /* 0x001fe20008000000 */
[----:B------:R-:W-:Y:S01]  /*42fd0*/  F2FP.SATFINITE.E4M3.F32.PACK_AB_MERGE_C R6, R212, R214, RZ ;  /* 0x000000d6d406723e */ /* 0x000fe200048070ff */
[----:B------:R-:W-:-:S04]  /*42fe0*/  ULDC UR4, c[0x0][0x248] ;  /* 0x0000920000047ab9 */ /* 0x000fc80000000800 */
[----:B------:R-:W-:Y:S01]  /*42ff0*/  STL [R1+0x1b74], R6 ;  /* 0x001b740601007387 */ /* 0x000fe20000100800 */
[----:B--2---:R-:W-:-:S03]  /*43000*/  F2FP.SATFINITE.E4M3.F32.PACK_AB_MERGE_C R188, R206, R208, RZ ;  /* 0x000000d0cebc723e */ /* 0x004fc600048070ff */
[----:B------:R0:W-:Y:S04]  /*43010*/  STL [R1+0x298], R0 ;  /* 0x0002980001007387 */ /* 0x0001e80000100800 */
[----:B------:R-:W-:Y:S04]  /*43020*/  STL [R1+0x1b78], R188 ;  /* 0x001b78bc01007387 */ /* 0x000fe80000100800 */
[----:B------:R-:W2:Y:S01]  /*43030*/  LDL.LU R147, [R1+0x90] ;  /* 0x0000900001937983 */ /* 0x000ea20000300800 */
[----:B0-----:R-:W-:Y:S01]  /*43040*/  VIADD R0, R0, UR4 ;  /* 0x0000000400007c36 */ /* 0x001fe20008000000 */
[----:B------:R-:W-:-:S02]  /*43050*/  ULDC UR4, c[0x0][0x248] ;  /* 0x0000920000047ab9 */ /* 0x000fc40000000800 */
[----:B------:R-:W2:Y:S04]  /*43060*/  LDL.LU R145, [R1+0x94] ;  /* 0x0000940001917983 */ /* 0x000ea80000300800 */
[----:B------:R-:W3:Y:S04]  /*43070*/  LDL.LU R144, [R1+0x98] ;  /* 0x0000980001907983 */ /* 0x000ee80000300800 */
[----:B------:R0:W-:Y:S04]  /*43080*/  STL [R1+0x29c], R0 ;  /* 0x00029c0001007387 */ /* 0x0001e80000100800 */
[----:B------:R-:W3:Y:S01]  /*43090*/  LDL.LU R142, [R1+0x9c] ;  /* 0x00009c00018e7983 */ /* 0x000ee20000300800 */
[----:B------:R-:W-:-:S03]  /*430a0*/  F2FP.SATFINITE.E4M3.F32.PACK_AB_MERGE_C R7, R200, R204, RZ ;  /* 0x000000ccc807723e */ /* 0x000fc600048070ff */
[----:B------:R-:W4:Y:S01]  /*430b0*/  LDL.LU R143, [R1+0xa0] ;  /* 0x0000a000018f7983 */ /* 0x000f220000300800 */
[----:B0-----:R-:W-:Y:S01]  /*430c0*/  VIADD R0, R0, UR4 ;  /* 0x0000000400007c36 */ /* 0x001fe20008000000 */
[----:B------:R-:W-:Y:S02]  /*430d0*/  ULDC UR4, c[0x0][0x248] ;  /* 0x0000920000047ab9 */ /* 0x000fe40000000800 */
[----:B------:R-:W4:Y:S01]  /*430e0*/  LDL.LU R141, [R1+0xa4] ;  /* 0x0000a400018d7983 */ /* 0x000f220000300800 */
[----:B------:R-:W-:-:S03]  /*430f0*/  F2FP.SATFINITE.E4M3.F32.PACK_AB_MERGE_C R4, R196, R198, RZ ;  /* 0x000000c6c404723e */ /* 0x000fc600048070ff */
[----:B------:R-:W-:Y:S04]  /*43100*/  STL [R1+0x1b7c], R7 ;  /* 0x001b7c0701007387 */ /* 0x000fe80000100800 */
[----:B------:R-:W-:Y:S04]  /*43110*/  STL [R1+0x1b80], R4 ;  /* 0x001b800401007387 */ /* 0x000fe80000100800 */
[----:B------:R-:W4:Y:S04]  /*43120*/  LDL.LU R140, [R1+0xa8] ;  /* 0x0000a800018c7983 */ /* 0x000f280000300800 */
        /* <DEDUP_REMOVED lines=25> */
[----:B------:R-:W-:Y:S01]  /*432c0*/  STL [R1+0x1b84], R6 ;  /* 0x001b840601007387 */ /* 0x000fe20000100800 */
[----:B---3--:R-:W-:Y:S02]  /*432d0*/  F2FP.SATFINITE.E4M3.F32.PACK_AB_MERGE_C R232, R142, R144, RZ ;  /* 0x000000908ee8723e */ /* 0x008fe400048070ff */
[----:B----4-:R-:W-:-:S03]  /*432e0*/  F2FP.SATFINITE.E4M3.F32.PACK_AB_MERGE_C R7, R141, R143, RZ ;  /* 0x0000008f8d07723e */ /* 0x010fc600048070ff */
[----:B------:R-:W-:Y:S04]  /*432f0*/  STL [R1+0x1b88], R232 ;  /* 0x001b88e801007387 */ /* 0x000fe80000100800 */
[----:B------:R-:W-:Y:S04]  /*43300*/  STL [R1+0x1b8c], R7 ;  /* 0x001b8c0701007387 */ /* 0x000fe80000100800 */
[----:B------:R0:W-:Y:S01]  /*43310*/  STL [R1+0x2a4], R0 ;  /* 0x0002a40001007387 */ /* 0x0001e20000100800 */
[----:B------:R-:W-:Y:S01]  /*43320*/  F2FP.SATFINITE.E4M3.F32.PACK_AB_MERGE_C R188, R139, R140, RZ ;  /* 0x0000008c8bbc723e */ /* 0x000fe200048070ff */
[----:B0-----:R-:W-:Y:S01]  /*43330*/  VIADD R0, R0, UR4 ;  /* 0x0000000400007c36 */ /* 0x001fe20008000000 */
[----:B------:R-:W-:-:S03]  /*43340*/  ULDC UR4, c[0x0][0x248] ;  /* 0x0000920000047ab9 */ /* 0x000fc60000000800 */
[----:B------:R-:W-:Y:S01]  /*43350*/  STL [R1+0x1b90], R188 ;  /* 0x001b90bc01007387 */ /* 0x000fe20000100800 */
[----:B------:R-:W-:-:S05]  /*43360*/  F2FP.SATFINITE.E4M3.F32.PACK_AB_MERGE_C R4, R137, R138, RZ ;  /* 0x0000008a8904723e */ /* 0x000fca00048070ff */
[----:B------:R-:W-:Y:S01]  /*43370*/  STL [R1+0x1b94], R4 ;  /* 0x001b940401007387 */ /* 0x000fe20000100800 */
[----:B------:R-:W-:-:S03]  /*43380*/  F2FP.SATFINITE.E4M3.F32.PACK_AB_MERGE_C R231, R243, R244, RZ ;  /* 0x000000f4f3e7723e */ /* 0x000fc600048070ff */
[----:B------:R0:W-:Y:S01]  /*43390*/  STL [R1+0x2a8], R0 ;  /* 0x0002a80001007387 */ /* 0x0001e20000100800 */
[----:B------:R-:W-:Y:S01]  /*433a0*/  F2FP.SATFINITE.E4M3.F32.PACK_AB_MERGE_C R232, R239, R242, RZ ;  /* 0x000000f2efe8723e */ /* 0x000fe200048070ff */
[----:B0-----:R-:W-:Y:S02]  /*433b0*/  VIADD R0, R0, UR4 ;  /* 0x0000000400007c36 */ /* 0x001fe40008000000 */
[----:B------:R-:W-:Y:S01]  /*433c0*/  STL [R1+0x1b98], R231 ;  /* 0x001b98e701007387 */ /* 0x000fe20000100800 */
[----:B------:R-:W-:-:S03]  /*433d0*/  ULDC UR4, c[0x0][0x248] ;  /* 0x0000920000047ab9 */ /* 0x000fc60000000800 */
[----:B------:R-:W-:Y:S01]  /*433e0*/  STL [R1+0x1b9c], R232 ;  /* 0x001b9ce801007387 */ /* 0x000fe20000100800 */
[----:B------:R-:W-:-:S03]  /*433f0*/  F2FP.SATFINITE.E4M3.F32.PACK_AB_MERGE_C R6, R237, R238, RZ ;  /* 0x000000eeed06723e */ /* 0x000fc600048070ff */
[----:B------:R0:W-:Y:S01]  /*43400*/  STL [R1+0x2ac], R0 ;  /* 0x0002ac0001007387 */ /* 0x0001e20000100800 */
[----:B------:R-:W-:-:S03]  /*43410*/  F2FP.SATFINITE.E4M3.F32.PACK_AB_MERGE_C R7, R222, R224, RZ ;  /* 0x000000e0de07723e */ /* 0x000fc600048070ff */
[----:B------:R-:W-:Y:S01]  /*43420*/  STL [R1+0x1ba0], R6 ;  /* 0x001ba00601007387 */ /* 0x000fe20000100800 */
[----:B0-----:R-:W-:-:S03]  /*43430*/  VIADD R0, R0, UR4 ;  /* 0x0000000400007c36 */ /* 0x001fc60008000000 */
[----:B------:R-:W-:Y:S01]  /*43440*/  STL [R1+0x1ba4], R7 ;  /* 0x001ba40701007387 */ /* 0x000fe20000100800 */
[----:B------:R-:W-:-:S03]  /*43450*/  ULDC UR4, c[0x0][0x248] ;  /* 0x0000920000047ab9 */ /* 0x000fc60000000800 */
[----:B------:R0:W-:Y:S02]  /*43460*/  STL [R1+0x2b0], R0 ;  /* 0x0002b00001007387 */ /* 0x0001e40000100800 */
[----:B0-----:R-:W-:Y:S01]  /*43470*/  VIADD R0, R0, UR4 ;  /* 0x0000000400007c36 */ /* 0x001fe20008000000 */
[----:B------:R-:W-:-:S04]  /*43480*/  ULDC UR4, c[0x0][0x248] ;  /* 0x0000920000047ab9 */ /* 0x000fc80000000800 */
[----:B------:R0:W-:Y:S02]  /*43490*/  STL [R1+0x2b4], R0 ;  /* 0x0002b40001007387 */ /* 0x0001e40000100800 */
[----:B0-----:R-:W-:Y:S01]  /*434a0*/  VIADD R0, R0, UR4 ;  /* 0x0000000400007c36 */ /* 0x001fe20008000000 */
[----:B------:R-:W-:-:S04]  /*434b0*/  ULDC UR4, c[0x0][0x248] ;  /* 0x0000920000047ab9 */ /* 0x000fc80000000800 */
[----:B------:R0:W-:Y:S04]  /*434c0*/  STL [R1+0x2b8], R0 ;  /* 0x0002b80001007387 */ /* 0x0001e80000100800 */
[----:B------:R-:W2:Y:S04]  /*434d0*/  LDL.LU R151, [R1+0x100] ;  /* 0x0001000001977983 */ /* 0x000ea80000300800 */
[----:B------:R-:W2:Y:S01]  /*434e0*/  LDL.LU R149, [R1+0x104] ;  /* 0x0001040001957983 */ /* 0x000ea20000300800 */
[----:B0-----:R-:W-:Y:S01]  /*434f0*/  VIADD R0, R0, UR4 ;  /* 0x0000000400007c36 */ /* 0x001fe20008000000 */
[----:B------:R-:W-:-:S02]  /*43500*/  F2FP.SATFINITE.E4M3.F32.PACK_AB_MERGE_C R229, R196, R198, RZ ;  /* 0x000000c6c4e5723e */ /* 0x000fc400048070ff */
[----:B------:R-:W3:Y:S01]  /*43510*/  LDL.LU R148, [R1+0x108] ;  /* 0x0001080001947983 */ /* 0x000ee20000300800 */
[----:B------:R-:W-:Y:S01]  /*43520*/  F2FP.SATFINITE.E4M3.F32.PACK_AB_MERGE_C R231, R200, R204, RZ ;  /* 0x000000ccc8e7723e */ /* 0x000fe200048070ff */
[----:B------:R-:W-:Y:S02]  /*43530*/  ULDC UR4, c[0x0][0x248] ;  /* 0x0000920000047ab9 */ /* 0x000fe40000000800 */
[----:B------:R-:W3:Y:S04]  /*43540*/  LDL.LU R146, [R1+0x10c] ;  /* 0x00010c0001927983 */ /* 0x000ee80000300800 */
        /* <DEDUP_REMOVED lines=19> */
[----:B------:R-:W-:-:S03]  /*43680*/  F2FP.SATFINITE.E4M3.F32.PACK_AB_MERGE_C R230, R216, R220, RZ ;  /* 0x000000dcd8e6723e */ /* 0x000fc600048070ff */
[----:B------:R-:W4:Y:S01]  /*43690*/  LDL.LU R237, [R1+0x158] ;  /* 0x0001580001ed7983 */ /* 0x000f220000300800 */
[----:B------:R-:W-:-:S03]  /*436a0*/  F2FP.SATFINITE.E4M3.F32.PACK_AB_MERGE_C R188, R206, R208, RZ ;  /* 0x000000d0cebc723e */ /* 0x000fc600048070ff */
[----:B------:R-:W4:Y:S04]  /*436b0*/  LDL.LU R224, [R1+0x15c] ;  /* 0x00015c0001e07983 */ /* 0x000f280000300800 */
[----:B------:R-:W4:Y:S04]  /*436c0*/  LDL.LU R222, [R1+0x160] ;  /* 0x0001600001de7983 */ /* 0x000f280000300800 */
[----:B------:R-:W4:Y:S01]  /*436d0*/  LDL.LU R204, [R1+0x164] ;  /* 0x0001640001cc7983 */ /* 0x000f220000300800 */
[----:B------:R-:W-:-:S03]  /*436e0*/  F2FP.SATFINITE.E4M3.F32.PACK_AB_MERGE_C R4, R212, R214, RZ ;  /* 0x000000d6d404723e */ /* 0x000fc600048070ff */
[----:B------:R-:W4:Y:S04]  /*436f0*/  LDL.LU R220, [R1+0x168] ;  /* 0x0001680001dc7983 */ /* 0x000f280000300800 */
[----:B------:R-:W4:Y:S04]  /*43700*/  LDL.LU R206, [R1+0x16c] ;  /* 0x00016c0001ce7983 */ /* 0x000f280000300800 */
[----:B------:R-:W4:Y:S04]  /*43710*/  LDL.LU R216, [R1+0x170] ;  /* 0x0001700001d87983 */ /* 0x000f280000300800 */
[----:B------:R-:W4:Y:S04]  /*43720*/  LDL.LU R208, [R1+0x174] ;  /* 0x0001740001d07983 */ /* 0x000f280000300800 */
[----:B------:R-:W4:Y:S04]  /*43730*/  LDL.LU R214, [R1+0x178] ;  /* 0x0001780001d67983 */ /* 0x000f280000300800 */
[----:B------:R-:W4:Y:S01]  /*43740*/  LDL.LU R212, [R1+0x17c] ;  /* 0x00017c0001d47983 */ /* 0x000f220000300800 */
[----:B0-----:R-:W-:Y:S01]  /*43750*/  VIADD R0, R0, UR4 ;  /* 0x0000000400007c36 */ /* 0x001fe20008000000 */
[----:B------:R-:W-:-:S04]  /*43760*/  ULDC UR4, c[0x0][0x248] ;  /* 0x0000920000047ab9 */ /* 0x000fc80000000800 */
[----:B------:R0:W-:Y:S02]  /*43770*/  STL [R1+0x2c0], R0 ;  /* 0x0002c00001007387 */ /* 0x0001e40000100800 */
        /* <DEDUP_REMOVED lines=13> */
[----:B------:R-:W-:-:S03]  /*43850*/  ULDC UR4, c[0x0][0x248] ;  /* 0x0000920000047ab9 */ /* 0x000fc60000000800 */
[----:B------:R-:W-:Y:S01]  /*43860*/  VIADD R5, R0, UR4 ;  /* 0x0000000400057c36 */ /* 0x000fe20008000000 */
[----:B------:R-:W-:Y:S01]  /*43870*/  STL [R1+0x130], R0 ;  /* 0x0001300001007387 */ /* 0x000fe20000100800 */
[----:B------:R-:W-:-:S03]  /*43880*/  ULDC UR4, c[0x0][0x248] ;  /* 0x0000920000047ab9 */ /* 0x000fc60000000800 */
[----:B------:R0:W-:Y:S02]  /*43890*/  STL [R1+0x138], R5 ;  /* 0x0001380501007387 */ /* 0x0001e40000100800 */
[----:B0-----:R-:W-:Y:S01]  /*438a0*/  VIADD R5, R5, UR4 ;  /* 0x0000000405057c36 */ /* 0x001fe20008000000 */
[----:B------:R-:W-:Y:S01]  /*438b0*/  ULDC UR4, c[0x0][0x248] ;  /* 0x0000920000047ab9 */ /* 0x000fe20000000800 */
[----:B--2---:R-:W-:Y:S02]  /*438c0*/  F2FP.SATFINITE.E4M3.F32.PACK_AB_MERGE_C R6, R149, R151, RZ ;  /* 0x000000979506723e */ /* 0x004fe400048070ff */
[----:B---3--:R-:W-:Y:S02]  /*438d0*/  F2FP.SATFINITE.E4M3.F32.PACK_AB_MERGE_C R232, R146, R148, RZ ;  /* 0x0000009492e8723e */ /* 0x008fe400048070ff */
[----:B----4-:R-:W-:Y:S02]  /*438e0*/  F2FP.SATFINITE.E4M3.F32.PACK_AB_MERGE_C R7, R145, R147, RZ ;  /* 0x000000939107723e */ /* 0x010fe400048070ff */
[----:B------:R-:W-:-:S02]  /*438f0*/  F2FP.SATFINITE.E4M3.F32.PACK_AB_MERGE_C R233, R142, R144, RZ ;  /* 0x000000908ee9723e */ /* 0x000fc400048070ff */
[----:B------:R-:W-:Y:S02]  /*43900*/  F2FP.SATFINITE.E4M3.F32.PACK_AB_MERGE_C R187, R141, R143, RZ ;  /* 0x0000008f8dbb723e */ /* 0x000fe400048070ff */
[----:B------:R-:W-:Y:S02]  /*43910*/  F2FP.SATFINITE.E4M3.F32.PACK_AB_MERGE_C R190, R139, R140, RZ ;  /* 0x0000008c8bbe723e */ /* 0x000fe400048070ff */
[----:B------:R-:W-:Y:S02]  /*43920*/  F2FP.SATFINITE.E4M3.F32.PACK_AB_MERGE_C R192, R137, R138, RZ ;  /* 0x0000008a89c0723e */ /* 0x000fe400048070ff */
[----:B------:R-:W2:Y:S01]  /*43930*/  LDL.LU R137, [R1+0x180] ;  /* 0x0001800001897983 */ /* 0x000ea20000300800 */
[----:B------:R-:W-:Y:S02]  /*43940*/  F2FP.SATFINITE.E4M3.F32.PACK_AB_MERGE_C R2, R243, R244, RZ ;  /* 0x000000f4f302723e */ /* 0x000fe400048070ff */
[----:B------:R-:W-:Y:S02]  /*43950*/  F2FP.SATFINITE.E4M3.F32.PACK_AB_MERGE_C R196, R196, R242, RZ ;  /* 0x000000f2c4c4723e */ /* 0x000fe400048070ff */
[----:B------:R-:W-:-:S02]  /*43960*/  F2FP.SATFINITE.E4M3.F32.PACK_AB_MERGE_C R198, R198, R239, RZ ;  /* 0x000000efc6c6723e */ /* 0x000fc400048070ff */
[----:B------:R-:W-:Y:S02]  /*43970*/  F2FP.SATFINITE.E4M3.F32.PACK_AB_MERGE_C R200, R200, R238, RZ ;  /* 0x000000eec8c8723e */ /* 0x000fe400048070ff */
[----:B------:R-:W-:Y:S02]  /*43980*/  F2FP.SATFINITE.E4M3.F32.PACK_AB_MERGE_C R3, R224, R237, RZ ;  /* 0x000000ede003723e */ /* 0x000fe400048070ff */
[----:B------:R-:W-:Y:S02]  /*43990*/  F2FP.SATFINITE.E4M3.F32.PACK_AB_MERGE_C R204, R204, R222, RZ ;  /* 0x000000decccc723e */ /* 0x000fe400048070ff */
[----:B------:R-:W-:Y:S02]  /*439a0*/  F2FP.SATFINITE.E4M3.F32.PACK_AB_MERGE_C R206, R206, R220, RZ ;  /* 0x000000dccece723e */ /* 0x000fe400048070ff */
[----:B------:R-:W-:Y:S02]  /*439b0*/  F2FP.SATFINITE.E4M3.F32.PACK_AB_MERGE_C R208, R208, R216, RZ ;  /* 0x000000d8d0d0723e */ /* 0x000fe400048070ff */
[----:B------:R-:W-:-:S02]  /*439c0*/  F2FP.SATFINITE.E4M3.F32.PACK_AB_MERGE_C R0, R212, R214, RZ ;  /* 0x000000d6d400723e */ /* 0x000fc400048070ff */
[----:B------:R-:W2:Y:S04]  /*439d0*/  LDL.LU R212, [R1+0x184] ;  /* 0x0001840001d47983 */ /* 0x000ea80000300800 */
[----:B------:R-:W3:Y:S04]  /*439e0*/  LDL.LU R138, [R1+0x188] ;  /* 0x00018800018a7983 */ /* 0x000ee80000300800 */
        /* <DEDUP_REMOVED lines=32> */
[----:B--2---:R-:W-:-:S02]  /*43bf0*/  F2FP.SATFINITE.E4M3.F32.PACK_AB_MERGE_C R212, R212, R137, RZ ;  /* 0x00000089d4d4723e */ /* 0x004fc400048070ff */
[----:B------:R-:W2:Y:S01]  /*43c00*/  LDL.LU R137, [R1+0x1be0] ;  /* 0x001be00001897983 */ /* 0x000ea20000300800 */
[----:B---3--:R-:W-:-:S03]  /*43c10*/  F2FP.SATFINITE.E4M3.F32.PACK_AB_MERGE_C R214, R214, R138, RZ ;  /* 0x0000008ad6d6723e */ /* 0x008fc600048070ff */
[----:B------:R-:W3:Y:S01]  /*43c20*/  LDL.LU R138, [R1+0x1bdc] ;  /* 0x001bdc00018a7983 */ /* 0x000ee20000300800 */
[----:B----4-:R-:W-:-:S03]  /*43c30*/  F2FP.SATFINITE.E4M3.F32.PACK_AB_MERGE_C R216, R216, R139, RZ ;  /* 0x0000008bd8d8723e */ /* 0x010fc600048070ff */
[----:B------:R-:W3:Y:S01]  /*43c40*/  LDL.LU R139, [R1+0x1bd8] ;  /* 0x001bd800018b7983 */ /* 0x000ee20000300800 */
[----:B------:R-:W-:-:S03]  /*43c50*/  F2FP.SATFINITE.E4M3.F32.PACK_AB_MERGE_C R228, R228, R140, RZ ;  /* 0x0000008ce4e4723e */ /* 0x000fc600048070ff */
[----:B------:R-:W4:Y:S04]  /*43c60*/  LDL.LU R140, [R1+0x1bd4] ;  /* 0x001bd400018c7983 */ /* 0x000f280000300800 */
[----:B------:R0:W-:Y:S01]  /*43c70*/  STL [R1+0x144], R5 ;  /* 0x0001440501007387 */ /* 0x0001e20000100800 */
[----:B------:R-:W-:-:S03]  /*43c80*/  F2FP.SATFINITE.E4M3.F32.PACK_AB_MERGE_C R220, R220, R141, RZ ;  /* 0x0000008ddcdc723e */ /* 0x000fc600048070ff */
[----:B------:R-:W4:Y:S01]  /*43c90*/  LDL.LU R141, [R1+0x1bd0] ;  /* 0x001bd000018d7983 */ /* 0x000f220000300800 */
[----:B0-----:R-:W-:Y:S01]  /*43ca0*/  VIADD R5, R5, UR4 ;  /* 0x0000000405057c36 */ /* 0x001fe20008000000 */
[----:B------:R-:W-:Y:S01]  /*43cb0*/  F2FP.SATFINITE.E4M3.F32.PACK_AB_MERGE_C R222, R222, R143, RZ ;  /* 0x0000008fdede723e */ /* 0x000fe200048070ff */
[----:B------:R-:W-:Y:S01]  /*43cc0*/  ULDC UR4, c[0x0][0x248] ;  /* 0x0000920000047ab9 */ /* 0x000fe20000000800 */
[----:B------:R-:W2:Y:S04]  /*43cd0*/  LDL.LU R143, [R1+0x1bcc] ;  /* 0x001bcc00018f7983 */ /* 0x000ea80000300800 */
[----:B------:R0:W-:Y:S01]  /*43ce0*/  STL [R1+0x148], R5 ;  /* 0x0001480501007387 */ /* 0x0001e20000100800 */
[----:B------:R-:W-:-:S03]  /*43cf0*/  F2FP.SATFINITE.E4M3.F32.PACK_AB_MERGE_C R224, R224, R142, RZ ;  /* 0x0000008ee0e0723e */ /* 0x000fc600048070ff */
[----:B------:R-:W2:Y:S01]  /*43d00*/  LDL.LU R142, [R1+0x1bc8] ;  /* 0x001bc800018e7983 */ /* 0x000ea20000300800 */
[----:B0-----:R-:W-:Y:S01]  /*43d10*/  VIADD R5, R5, UR4 ;  /* 0x0000000405057c36 */ /* 0x001fe20008000000 */
[----:B------:R-:W-:Y:S01]  /*43d20*/  F2FP.SATFINITE.E4M3.F32.PACK_AB_MERGE_C R250, R250, R144, RZ ;  /* 0x00000090fafa723e */ /* 0x000fe200048070ff */
[----:B------:R-:W-:Y:S01]  /*43d30*/  ULDC UR4, c[0x0][0x248] ;  /* 0x0000920000047ab9 */ /* 0x000fe20000000800 */
[----:B------:R-:W3:Y:S04]  /*43d40*/  LDL.LU R144, [R1+0x1bc4] ;  /* 0x001bc40001907983 */ /* 0x000ee80000300800 */
[----:B------:R0:W-:Y:S01]  /*43d50*/  STL [R1+0x14c], R5 ;  /* 0x00014c0501007387 */ /* 0x0001e20000100800 */
[----:B------:R-:W-:-:S03]  /*43d60*/  F2FP.SATFINITE.E4M3.F32.PACK_AB_MERGE_C R237, R237, R145, RZ ;  /* 0x00000091eded723e */ /* 0x000fc600048070ff */
[----:B------:R-:W3:Y:S01]  /*43d70*/  LDL.LU R145, [R1+0x1bc0] ;  /* 0x001bc00001917983 */ /* 0x000ee20000300800 */
[----:B0-----:R-:W-:Y:S01]  /*43d80*/  VIADD R5, R5, UR4 ;  /* 0x0000000405057c36 */ /* 0x001fe20008000000 */
[----:B------:R-:W-:Y:S01]  /*43d90*/  F2FP.SATFINITE.E4M3.F32.PACK_AB_MERGE_C R238, R238, R147, RZ ;  /* 0x00000093eeee723e */ /* 0x000fe200048070ff */
[----:B------:R-:W-:Y:S01]  /*43da0*/  ULDC UR4, c[0x0][0x248] ;  /* 0x0000920000047ab9 */ /* 0x000fe20000000800 */
[----:B------:R-:W4:Y:S04]  /*43db0*/  LDL.LU R147, [R1+0x1bbc] ;  /* 0x001bbc0001937983 */ /* 0x000f280000300800 */
[----:B------:R0:W-:Y:S01]  /*43dc0*/  STL [R1+0x154], R5 ;  /* 0x0001540501007387 */ /* 0x0001e20000100800 */
[----:B------:R-:W-:-:S03]  /*43dd0*/  F2FP.SATFINITE.E4M3.F32.PACK_AB_MERGE_C R239, R239, R146, RZ ;  /* 0x00000092efef723e */ /* 0x000fc600048070ff */
[----:B------:R-:W4:Y:S01]  /*43de0*/  LDL.LU R146, [R1+0x1bb8] ;  /* 0x001bb80001927983 */ /* 0x000f220000300800 */
[----:B------:R-:W-:-:S03]  /*43df0*/  F2FP.SATFINITE.E4M3.F32.PACK_AB_MERGE_C R235, R235, R148, RZ ;  /* 0x00000094ebeb723e */ /* 0x000fc600048070ff */
[----:B------:R-:W3:Y:S01]  /*43e00*/  LDL.LU R148, [R1+0x1bb4] ;  /* 0x001bb40001947983 */ /* 0x000ee20000300800 */
[----:B0-----:R-:W-:Y:S01]  /*43e10*/  VIADD R5, R5, UR4 ;  /* 0x0000000405057c36 */ /* 0x001fe20008000000 */
[----:B------:R-:W-:-:S04]  /*43e20*/  ULDC UR4, c[0x0][0x248] ;  /* 0x0000920000047ab9 */ /* 0x000fc80000000800 */
[----:B------:R0:W-:Y:S01]  /*43e30*/  STL [R1+0x158], R5 ;  /* 0x0001580501007387 */ /* 0x0001e20000100800 */
[----:B------:R-:W-:-:S03]  /*43e40*/  F2FP.SATFINITE.E4M3.F32.PACK_AB_MERGE_C R242, R242, R149, RZ ;  /* 0x00000095f2f2723e */ /* 0x000fc600048070ff */
[----:B------:R-:W3:Y:S01]  /*43e50*/  LDL.LU R149, [R1+0x1bb0] ;  /* 0x001bb00001957983 */ /* 0x000ee20000300800 */
        /* <DEDUP_REMOVED lines=81> */
[----:B------:R0:W-:Y:S04]  /*44370*/  STL [R1+0x6c0], R5 ;  /* 0x0006c00501007387 */ /* 0x0001e80000100800 */
[----:B------:R1:W-:Y:S01]  /*44380*/  STL [R1+0xb84], R25 ;  /* 0x000b841901007387 */ /* 0x0003e20000100800 */
[----:B0-----:R-:W-:Y:S01]  /*44390*/  VIADD R5, R5, UR4 ;  /* 0x0000000405057c36 */ /* 0x001fe20008000000 */
[----:B------:R-:W-:-:S04]  /*443a0*/  ULDC UR4, c[0x0][0x248] ;  /* 0x0000920000047ab9 */ /* 0x000fc80000000800 */
[----:B------:R0:W-:Y:S04]  /*443b0*/  STL [R1+0x6cc], R5 ;  /* 0x0006cc0501007387 */ /* 0x0001e80000100800 */
[----:B-1----:R-:W3:Y:S01]  /*443c0*/  LDL.LU R25, [R1+0xa00] ;  /* 0x000a000001197983 */ /* 0x002ee20000300800 */
[----:B0-----:R-:W-:Y:S01]  /*443d0*/  VIADD R5, R5, UR4 ;  /* 0x0000000405057c36 */ /* 0x001fe20008000000 */
[----:B------:R-:W-:-:S04]  /*443e0*/  ULDC UR4, c[0x0][0x248] ;  /* 0x0000920000047ab9 */ /* 0x000fc80000000800 */
[----:B------:R0:W-:Y:S04]  /*443f0*/  STL [R1+0x6dc], R5 ;  /* 0x0006dc0501007387 */ /* 0x0001e80000100800 */
[----:B------:R1:W-:Y:S01]  /*44400*/  STL [R1+0x348], R27 ;  /* 0x0003481b01007387 */ /* 0x0003e20000100800 */
[----:B0-----:R-:W-:Y:S01]  /*44410*/  VIADD R5, R5, UR4 ;  /* 0x0000000405057c36 */ /* 0x001fe20008000000 */
[----:B------:R-:W-:-:S04]  /*44420*/  ULDC UR4, c[0x0][0x248] ;  /* 0x0000920000047ab9 */ /* 0x000fc80000000800 */
[----:B------:R0:W-:Y:S01]  /*44430*/  STL [R1+0x6ec], R5 ;  /* 0x0006ec0501007387 */ /* 0x0001e20000100800 */
[----:B-1----:R-:W-:Y:S01]  /*44440*/  F2FP.SATFINITE.E4M3.F32.PACK_AB_MERGE_C R27, R135, R134, RZ ;  /* 0x00000086871b723e */ /* 0x002fe200048070ff */
[----:B0-----:R-:W-:Y:S01]  /*44450*/  VIADD R5, R5, UR4 ;  /* 0x0000000405057c36 */ /* 0x001fe20008000000 */
[----:B------:R-:W-:-:S04]  /*44460*/  ULDC UR4, c[0x0][0x248] ;  /* 0x0000920000047ab9 */ /* 0x000fc80000000800 */
[----:B------:R0:W-:Y:S01]  /*44470*/  STL [R1+0x6fc], R5 ;  /* 0x0006fc0501007387 */ /* 0x0001e20000100800 */
[----:B------:R-:W-:Y:S02]  /*44480*/  F2FP.SATFINITE.E4M3.F32.PACK_AB_MERGE_C R234, R236, R234, RZ ;  /* 0x000000eaecea723e */ /* 0x000fe400048070ff */
[----:B------:R-:W-:Y:S01]  /*44490*/  F2FP.SATFINITE.E4M3.F32.PACK_AB_MERGE_C R236, R31, R30, RZ ;  /* 0x0000001e1fec723e */ /* 0x000fe200048070ff */
[----:B------:R2:W-:Y:S01]  /*444a0*/  STL [R1+0x330], R27 ;  /* 0x0003301b01007387 */ /* 0x0005e20000100800 */
[----:B0-----:R-:W-:Y:S01]  /*444b0*/  VIADD R5, R5, UR4 ;  /* 0x0000000405057c36 */ /* 0x001fe20008000000 */
[----:B------:R-:W-:-:S04]  /*444c0*/  ULDC UR4, c[0x0][0x248] ;  /* 0x0000920000047ab9 */ /* 0x000fc80000000800 */
[----:B------:R0:W-:Y:S04]  /*444d0*/  STL [R1+0x70c], R5 ;  /* 0x00070c0501007387 */ /* 0x0001e80000100800 */
[----:B------:R-:W3:Y:S01]  /*444e0*/  LDL.LU R30, [R1+0xa04] ;  /* 0x000a0400011e7983 */ /* 0x000ee20000300800 */
[----:B--2---:R-:W-:Y:S01]  /*444f0*/  F2FP.SATFINITE.E4M3.F32.PACK_AB_MERGE_C R27, R143, R142, RZ ;  /* 0x0000008e8f1b723e */ /* 0x004fe200048070ff */
[----:B0-----:R-:W-:Y:S01]  /*44500*/  VIADD R5, R5, UR4 ;  /* 0x0000000405057c36 */ /* 0x001fe20008000000 */
[----:B------:R-:W-:-:S04]  /*44510*/  ULDC UR4, c[0x0][0x248] ;  /* 0x0000920000047ab9 */ /* 0x000fc80000000800 */
[----:B------:R0:W-:Y:S04]  /*44520*/  STL [R1+0x71c], R5 ;  /* 0x00071c0501007387 */ /* 0x0001e80000100800 */
[----:B------:R4:W-:Y:S01]  /*44530*/  STL [R1+0xb8c], R27 ;  /* 0x000b8c1b01007387 */ /* 0x0009e20000100800 */
[----:B0-----:R-:W-:Y:S01]  /*44540*/  VIADD R5, R5, UR4 ;  /* 0x0000000405057c36 */ /* 0x001fe20008000000 */
[----:B------:R-:W-:Y:S01]  /*44550*/  ULDC UR4, c[0x0][0x248] ;  /* 0x0000920000047ab9 */ /* 0x000fe20000000800 */
[----:B----4-:R-:W-:-:S03]  /*44560*/  F2FP.SATFINITE.E4M3.F32.PACK_AB_MERGE_C R27, R147, R146, RZ ;  /* 0x00000092931b723e */ /* 0x010fc600048070ff */
[----:B------:R0:W-:Y:S04]  /*44570*/  STL [R1+0x72c], R5 ;  /* 0x00072c0501007387 */ /* 0x0001e80000100800 */
[----:B------:R3:W-:Y:S01]  /*44580*/  STL [R1+0xb88], R27 ;  /* 0x000b881b01007387 */ /* 0x0007e20000100800 */
[----:B0-----:R-:W-:Y:S01]  /*44590*/  VIADD R5, R5, UR4 ;  /* 0x0000000405057c36 */ /* 0x001fe20008000000 */
[----:B------:R-:W-:Y:S01]  /*445a0*/  ULDC UR4, c[0x0][0x248] ;  /* 0x0000920000047ab9 */ /* 0x000fe20000000800 */
[----:B---3--:R-:W-:-:S03]  /*445b0*/  F2FP.SATFINITE.E4M3.F32.PACK_AB_MERGE_C R27, R151, R150, RZ ;  /* 0x00000096971b723e */ /* 0x008fc600048070ff */
[----:B------:R0:W-:Y:S04]  /*445c0*/  STL [R1+0x73c], R5 ;  /* 0x00073c0501007387 */ /* 0x0001e80000100800 */
[----:B------:R-:W-:Y:S01]  /*445d0*/  STL [R1+0x368], R27 ;  /* 0x0003681b01007387 */ /* 0x000fe20000100800 */
[----:B0-----:R-:W-:Y:S01]  /*445e0*/  VIADD R5, R5, UR4 ;  /* 0x0000000405057c36 */ /* 0x001fe20008000000 */
[----:B------:R-:W-:-:S04]  /*445f0*/  ULDC UR4, c[0x0][0x248] ;  /* 0x0000920000047ab9 */ /* 0x000fc80000000800 */
[----:B------:R0:W-:Y:S02]  /*44600*/  STL [R1+0x74c], R5 ;  /* 0x00074c0501007387 */ /* 0x0001e40000100800 */
[----:B0-----:R-:W-:Y:S01]  /*44610*/  VIADD R5, R5, UR4 ;  /* 0x0000000405057c36 */ /* 0x001fe20008000000 */
[----:B------:R-:W-:Y:S01]  /*44620*/  LOP3.LUT R9, R9, 0xffff, RZ, 0xc0, !PT ;  /* 0x0000ffff09097812 */ /* 0x000fe200078ec0ff */
[----:B------:R-:W-:-:S03]  /*44630*/  ULDC UR4, c[0x0][0x248] ;  /* 0x0000920000047ab9 */ /* 0x000fc60000000800 */
[----:B------:R0:W-:Y:S04]  /*44640*/  STL [R1+0x764], R5 ;  /* 0x0007640501007387 */ /* 0x0001e80000100800 */
[----:B------:R-:W2:Y:S04]  /*44650*/  LDL.LU R33, [R1+0xa0c] ;  /* 0x000a0c0001217983 */ /* 0x000ea80000300800 */
[----:B------:R-:W3:Y:S01]  /*44660*/  LDL.LU R31, [R1+0xa08] ;  /* 0x000a0800011f7983 */ /* 0x000ee20000300800 */
[----:B------:R-:W-:Y:S01]  /*44670*/  SHF.R.U32.HI R27, RZ, 0x8, R9 ;  /* 0x00000008ff1b7819 */ /* 0x000fe20000011609 */
[----:B0-----:R-:W-:Y:S01]  /*44680*/  VIADD R5, R5, UR4 ;  /* 0x0000000405057c36 */ /* 0x001fe20008000000 */
[----:B------:R-:W-:-:S02]  /*44690*/  ULDC UR4, c[0x0][0x248] ;  /* 0x0000920000047ab9 */ /* 0x000fc40000000800 */
[----:B------:R-:W-:Y:S02]  /*446a0*/  LOP3.LUT R27, R27, 0xffff, RZ, 0xc0, !PT ;  /* 0x0000ffff1b1b7812 */ /* 0x000fe400078ec0ff */
[----:B------:R0:W-:Y:S01]  /*446b0*/  STL [R1+0x784], R5 ;  /* 0x0007840501007387 */ /* 0x0001e20000100800 */
[----:B------:R-:W-:Y:S01]  /*446c0*/  LOP3.LUT R8, R8, 0xffff, RZ, 0xc0, !PT ;  /* 0x0000ffff08087812 */ /* 0x000fe200078ec0ff */
[----:B0-----:R-:W-:Y:S01]  /*446d0*/  VIADD R5, R5, UR4 ;  /* 0x0000000405057c36 */ /* 0x001fe20008000000 */
[----:B------:R-:W-:Y:S01]  /*446e0*/  ULDC UR4, c[0x0][0x248] ;  /* 0x0000920000047ab9 */ /* 0x000fe20000000800 */
[----:B------:R-:W-:-:S04]  /*446f0*/  LOP3.LUT R25, R25, 0xffff, RZ, 0xc0, !PT ;  /* 0x0000ffff19197812 */ /* 0x000fc800078ec0ff */
[----:B------:R-:W-:Y:S02]  /*44700*/  SHF.R.U32.HI R29, RZ, 0x8, R25 ;  /* 0x00000008ff1d7819 */ /* 0x000fe40000011619 */
[----:B------:R-:W-:Y:S02]  /*44710*/  PRMT R25, R25, 0x3340, R9 ;  /* 0x0000334019197816 */ /* 0x000fe40000000009 */
[----:B------:R-:W-:-:S04]  /*44720*/  LOP3.LUT R29, R29, 0xffff, RZ, 0xc0, !PT ;  /* 0x0000ffff1d1d7812 */ /* 0x000fc800078ec0ff */
[----:B------:R-:W-:Y:S01]  /*44730*/  PRMT R9, R29, 0x3340, R27 ;  /* 0x000033401d097816 */ /* 0x000fe2000000001b */
[----:B------:R-:W-:Y:S04]  /*44740*/  STL [R1+0x114c], R25 ;  /* 0x00114c1901007387 */ /* 0x000fe80000100800 */
[----:B------:R0:W-:Y:S04]  /*44750*/  STL [R1+0x798], R5 ;  /* 0x0007980501007387 */ /* 0x0001e80000100800 */
[----:B------:R1:W-:Y:S01]  /*44760*/  STL [R1+0x104c], R9 ;  /* 0x00104c0901007387 */ /* 0x0003e20000100800 */
[----:B0-----:R-:W-:Y:S01]  /*44770*/  VIADD R5, R5, UR4 ;  /* 0x0000000405057c36 */ /* 0x001fe20008000000 */
[----:B------:R-:W-:Y:S01]  /*44780*/  F2FP.SATFINITE.E4M3.F32.PACK_AB_MERGE_C R148, R149, R148, RZ ;  /* 0x000000949594723e */ /* 0x000fe200048070ff */
[----:B------:R-:W-:-:S03]  /*44790*/  ULDC UR4, c[0x0][0x248] ;  /* 0x0000920000047ab9 */ /* 0x000fc60000000800 */
[----:B------:R-:W-:Y:S01]  /*447a0*/  STL [R1+0x7a0], R5 ;  /* 0x0007a00501007387 */ /* 0x000fe20000100800 */
[----:B-1----:R-:W-:-:S04]  /*447b0*/  LOP3.LUT R9, R30, 0xffff, RZ, 0xc0, !PT ;  /* 0x0000ffff1e097812 */ /* 0x002fc800078ec0ff */
[----:B------:R-:W-:-:S05]  /*447c0*/  PRMT R27, R9, 0x3340, R8 ;  /* 0x00003340091b7816 */ /* 0x000fca0000000008 */
[----:B------:R0:W-:Y:S04]  /*447d0*/  STL [R1+0x1148], R27 ;  /* 0x0011481b01007387 */ /* 0x0001e80000100800 */
[----:B------:R-:W4:Y:S01]  /*447e0*/  LDL.LU R30, [R1+0xa10] ;  /* 0x000a1000011e7983 */ /* 0x000f220000300800 */
[----:B------:R-:W-:Y:S02]  /*447f0*/  LOP3.LUT R227, R227, 0xffff, RZ, 0xc0, !PT ;  /* 0x0000ffffe3e37812 */ /* 0x000fe400078ec0ff */
[----:B------:R-:W-:Y:S02]  /*44800*/  LOP3.LUT R148, R148, 0xffff, RZ, 0xc0, !PT ;  /* 0x0000ffff94947812 */ /* 0x000fe400078ec0ff */
[----:B------:R-:W-:Y:S02]  /*44810*/  SHF.R.U32.HI R25, RZ, 0x8, R9 ;  /* 0x00000008ff197819 */ /* 0x000fe40000011609 */
[----:B------:R-:W-:-:S02]  /*44820*/  SHF.R.U32.HI R8, RZ, 0x8, R8 ;  /* 0x00000008ff087819 */ /* 0x000fc40000011608 */
[--C-:B0-----:R-:W-:Y:S02]  /*44830*/  PRMT R27, R227, 0x3340, R148.reuse ;  /* 0x00003340e31b7816 */ /* 0x101fe40000000094 */
[----:B------:R-:W-:Y:S02]  /*44840*/  SHF.R.U32.HI R9, RZ, 0x8, R227 ;  /* 0x00000008ff097819 */ /* 0x000fe400000116e3 */
[----:B------:R-:W-:Y:S02]  /*44850*/  SHF.R.U32.HI R148, RZ, 0x8, R148 ;  /* 0x00000008ff947819 */ /* 0x000fe40000011694 */
[----:B------:R-:W-:Y:S02]  /*44860*/  LOP3.LUT R25, R25, 0xffff, RZ, 0xc0, !PT ;  /* 0x0000ffff19197812 */ /* 0x000fe400078ec0ff */
[----:B------:R-:W-:Y:S02]  /*44870*/  LOP3.LUT R8, R8, 0xffff, RZ, 0xc0, !PT ;  /* 0x0000ffff08087812 */ /* 0x000fe400078ec0ff */
[----:B------:R-:W-:-:S02]  /*44880*/  LOP3.LUT R9, R9, 0xffff, RZ, 0xc0, !PT ;  /* 0x0000ffff09097812 */ /* 0x000fc400078ec0ff */
[----:B------:R-:W-:Y:S01]  /*44890*/  LOP3.LUT R148, R148, 0xffff, RZ, 0xc0, !PT ;  /* 0x0000ffff94947812 */ /* 0x000fe200078ec0ff */
[----:B------:R-:W-:Y:S01]  /*448a0*/  VIADD R5, R5, UR4 ;  /* 0x0000000405057c36 */ /* 0x000fe20008000000 */
[----:B------:R-:W-:Y:S01]  /*448b0*/  PRMT R25, R25, 0x3340, R8 ;  /* 0x0000334019197816 */ /* 0x000fe20000000008 */
[----:B------:R-:W-:Y:S01]  /*448c0*/  STL [R1+0x1144], R27 ;  /* 0x0011441b01007387 */ /* 0x000fe20000100800 */
[----:B------:R-:W-:Y:S01]  /*448d0*/  PRMT R8, R9, 0x3340, R148 ;  /* 0x0000334009087816 */ /* 0x000fe20000000094 */
[----:B------:R-:W-:Y:S02]  /*448e0*/  ULDC UR4, c[0x0][0x248] ;  /* 0x0000920000047ab9 */ /* 0x000fe40000000800 */
[----:B------:R-:W-:Y:S01]  /*448f0*/  STL [R1+0x1040], R25 ;  /* 0x0010401901007387 */ /* 0x000fe20000100800 */
[----:B------:R-:W-:-:S03]  /*44900*/  LOP3.LUT R11, R11, 0xffff, RZ, 0xc0, !PT ;  /* 0x0000ffff0b0b7812 */ /* 0x000fc600078ec0ff */
[----:B------:R0:W-:Y:S04]  /*44910*/  STL [R1+0x790], R5 ;  /* 0x0007900501007387 */ /* 0x0001e80000100800 */
[----:B------:R2:W-:Y:S01]  /*44920*/  STL [R1+0x103c], R8 ;  /* 0x00103c0801007387 */ /* 0x0005e20000100800 */
[----:B0-----:R-:W-:Y:S01]  /*44930*/  VIADD R5, R5, UR4 ;  /* 0x0000000405057c36 */ /* 0x001fe20008000000 */
[----:B------:R-:W-:Y:S01]  /*44940*/  LOP3.LUT R10, R10, 0xffff, RZ, 0xc0, !PT ;  /* 0x0000ffff0a0a7812 */ /* 0x000fe200078ec0ff */
[----:B------:R-:W-:-:S03]  /*44950*/  ULDC UR4, c[0x0][0x248] ;  /* 0x0000920000047ab9 */ /* 0x000fc60000000800 */
[----:B------:R0:W-:Y:S01]  /*44960*/  STL [R1+0x79c], R5 ;  /* 0x00079c0501007387 */ /* 0x0001e20000100800 */
[----:B--2---:R-:W-:-:S04]  /*44970*/  LOP3.LUT R8, R33, 0xffff, RZ, 0xc0, !PT ;  /* 0x0000ffff21087812 */ /* 0x004fc800078ec0ff */
[----:B------:R-:W-:Y:S02]  /*44980*/  PRMT R27, R8, 0x3340, R11 ;  /* 0x00003340081b7816 */ /* 0x000fe4000000000b */
[----:B---3--:R-:W-:-:S03]  /*44990*/  LOP3.LUT R9, R31, 0xffff, RZ, 0xc0, !PT ;  /* 0x0000ffff1f097812 */ /* 0x008fc600078ec0ff */
[----:B------:R-:W-:Y:S01]  /*449a0*/  STL [R1+0x1140], R27 ;  /* 0x0011401b01007387 */ /* 0x000fe20000100800 */
[----:B------:R-:W-:-:S03]  /*449b0*/  SHF.R.U32.HI R25, RZ, 0x8, R8 ;  /* 0x00000008ff197819 */ /* 0x000fc60000011608 */
[----:B------:R-:W2:Y:S01]  /*449c0*/  LDL.LU R33, [R1+0xa14] ;  /* 0x000a140001217983 */ /* 0x000ea20000300800 */
[----:B------:R-:W-:Y:S02]  /*449d0*/  SHF.R.U32.HI R11, RZ, 0x8, R11 ;  /* 0x00000008ff0b7819 */ /* 0x000fe4000001160b */
[----:B------:R-:W-:Y:S02]  /*449e0*/  SHF.R.U32.HI R8, RZ, 0x8, R9 ;  /* 0x00000008ff087819 */ /* 0x000fe40000011609 */
[--C-:B------:R-:W-:Y:S02]  /*449f0*/  PRMT R9, R9, 0x3340, R10.reuse ;  /* 0x0000334009097816 */ /* 0x100fe4000000000a */
[----:B------:R-:W-:Y:S02]  /*44a00*/  LOP3.LUT R25, R25, 0xffff, RZ, 0xc0, !PT ;  /* 0x0000ffff19197812 */ /* 0x000fe400078ec0ff */
[----:B------:R-:W-:Y:S01]  /*44a10*/  LOP3.LUT R11, R11, 0xffff, RZ, 0xc0, !PT ;  /* 0x0000ffff0b0b7812 */ /* 0x000fe200078ec0ff */
[----:B------:R1:W-:Y:S01]  /*44a20*/  STL [R1+0x113c], R9 ;  /* 0x00113c0901007387 */ /* 0x0003e20000100800 */
[----:B------:R-:W-:Y:S01]  /*44a30*/  SHF.R.U32.HI R10, RZ, 0x8, R10 ;  /* 0x00000008ff0a7819 */ /* 0x000fe2000001160a */
[----:B0-----:R-:W-:Y:S01]  /*44a40*/  VIADD R5, R5, UR4 ;  /* 0x0000000405057c36 */ /* 0x001fe20008000000 */
[----:B------:R-:W-:Y:S01]  /*44a50*/  F2FP.SATFINITE.E4M3.F32.PACK_AB_MERGE_C R144, R145, R144, RZ ;  /* 0x000000909190723e */ /* 0x000fe200048070ff */
[----:B------:R-:W-:Y:S01]  /*44a60*/  ULDC UR4, c[0x0][0x248] ;  /* 0x0000920000047ab9 */ /* 0x000fe20000000800 */
[----:B------:R-:W-:-:S02]  /*44a70*/  LOP3.LUT R8, R8, 0xffff, RZ, 0xc0, !PT ;  /* 0x0000ffff08087812 */ /* 0x000fc400078ec0ff */
[----:B------:R-:W-:Y:S02]  /*44a80*/  LOP3.LUT R10, R10, 0xffff, RZ, 0xc0, !PT ;  /* 0x0000ffff0a0a7812 */ /* 0x000fe400078ec0ff */
[----:B-1----:R-:W-:Y:S02]  /*44a90*/  PRMT R9, R25, 0x3340, R11 ;  /* 0x0000334019097816 */ /* 0x002fe4000000000b */
[----:B------:R-:W-:Y:S02]  /*44aa0*/  LOP3.LUT R240, R240, 0xffff, RZ, 0xc0, !PT ;  /* 0x0000fffff0f07812 */ /* 0x000fe400078ec0ff */
[----:B------:R-:W-:Y:S01]  /*44ab0*/  LOP3.LUT R144, R144, 0xffff, RZ, 0xc0, !PT ;  /* 0x0000ffff90907812 */ /* 0x000fe200078ec0ff */
[----:B------:R-:W-:Y:S01]  /*44ac0*/  STL [R1+0x1038], R9 ;  /* 0x0010380901007387 */ /* 0x000fe20000100800 */
[----:B------:R-:W-:-:S03]  /*44ad0*/  PRMT R8, R8, 0x3340, R10 ;  /* 0x0000334008087816 */ /* 0x000fc6000000000a */
[----:B------:R0:W-:Y:S01]  /*44ae0*/  STL [R1+0x788], R5 ;  /* 0x0007880501007387 */ /* 0x0001e20000100800 */
[----:B------:R-:W-:-:S03]  /*44af0*/  PRMT R11, R240, 0x3340, R144 ;  /* 0x00003340f00b7816 */ /* 0x000fc60000000090 */
[----:B------:R4:W-:Y:S01]  /*44b00*/  STL [R1+0x1034], R8 ;  /* 0x0010340801007387 */ /* 0x0009e20000100800 */
[----:B0-----:R-:W-:Y:S01]  /*44b10*/  VIADD R5, R5, UR4 ;  /* 0x0000000405057c36 */ /* 0x001fe20008000000 */
[----:B------:R-:W-:Y:S01]  /*44b20*/  LOP3.LUT R13, R13, 0xffff, RZ, 0xc0, !PT ;  /* 0x0000ffff0d0d7812 */ /* 0x000fe200078ec0ff */
[----:B------:R-:W-:-:S03]  /*44b30*/  ULDC UR4, c[0x0][0x248] ;  /* 0x0000920000047ab9 */ /* 0x000fc60000000800 */
[----:B------:R0:W-:Y:S04]  /*44b40*/  STL [R1+0x794], R5 ;  /* 0x0007940501007387 */ /* 0x0001e80000100800 */
[----:B------:R-:W-:Y:S04]  /*44b50*/  STL [R1+0x1138], R11 ;  /* 0x0011380b01007387 */ /* 0x000fe80000100800 */
[----:B------:R-:W3:Y:S01]  /*44b60*/  LDL.LU R31, [R1+0xa1c] ;  /* 0x000a1c00011f7983 */ /* 0x000ee20000300800 */
[----:B----4-:R-:W-:-:S03]  /*44b70*/  LOP3.LUT R8, R30, 0xffff, RZ, 0xc0, !PT ;  /* 0x0000ffff1e087812 */ /* 0x010fc600078ec0ff */
[----:B------:R-:W4:Y:S01]  /*44b80*/  LDL.LU R30, [R1+0xa18] ;  /* 0x000a1800011e7983 */ /* 0x000f220000300800 */
[----:B------:R-:W-:Y:S02]  /*44b90*/  SHF.R.U32.HI R9, RZ, 0x8, R240 ;  /* 0x00000008ff097819 */ /* 0x000fe400000116f0 */
[----:B------:R-:W-:Y:S02]  /*44ba0*/  SHF.R.U32.HI R144, RZ, 0x8, R144 ;  /* 0x00000008ff907819 */ /* 0x000fe40000011690 */
[----:B------:R-:W-:Y:S02]  /*44bb0*/  SHF.R.U32.HI R10, RZ, 0x8, R8 ;  /* 0x00000008ff0a7819 */ /* 0x000fe40000011608 */
[--C-:B------:R-:W-:Y:S02]  /*44bc0*/  PRMT R8, R8, 0x3340, R13.reuse ;  /* 0x0000334008087816 */ /* 0x100fe4000000000d */
[----:B------:R-:W-:Y:S02]  /*44bd0*/  SHF.R.U32.HI R13, RZ, 0x8, R13 ;  /* 0x00000008ff0d7819 */ /* 0x000fe4000001160d */
[----:B------:R-:W-:-:S02]  /*44be0*/  LOP3.LUT R9, R9, 0xffff, RZ, 0xc0, !PT ;  /* 0x0000ffff09097812 */ /* 0x000fc400078ec0ff */
[----:B------:R-:W-:Y:S02]  /*44bf0*/  LOP3.LUT R144, R144, 0xffff, RZ, 0xc0, !PT ;  /* 0x0000ffff90907812 */ /* 0x000fe400078ec0ff */
[----:B------:R-:W-:Y:S02]  /*44c00*/  LOP3.LUT R10, R10, 0xffff, RZ, 0xc0, !PT ;  /* 0x0000ffff0a0a7812 */ /* 0x000fe400078ec0ff */
[----:B------:R-:W-:Y:S01]  /*44c10*/  LOP3.LUT R13, R13, 0xffff, RZ, 0xc0, !PT ;  /* 0x0000ffff0d0d7812 */ /* 0x000fe200078ec0ff */
[----:B------:R1:W-:Y:S01]  /*44c20*/  STL [R1+0x1134], R8 ;  /* 0x0011340801007387 */ /* 0x0003e20000100800 */
[----:B------:R-:W-:Y:S01]  /*44c30*/  PRMT R9, R9, 0x3340, R144 ;  /* 0x0000334009097816 */ /* 0x000fe20000000090 */
[----:B0-----:R-:W-:Y:S01]  /*44c40*/  VIADD R5, R5, UR4 ;  /* 0x0000000405057c36 */ /* 0x001fe20008000000 */
[----:B------:R-:W-:Y:S01]  /*44c50*/  LOP3.LUT R12, R12, 0xffff, RZ, 0xc0, !PT ;  /* 0x0000ffff0c0c7812 */ /* 0x000fe200078ec0ff */
[----:B------:R-:W-:Y:S02]  /*44c60*/  ULDC UR4, c[0x0][0x248] ;  /* 0x0000920000047ab9 */ /* 0x000fe40000000800 */
[----:B------:R-:W-:Y:S01]  /*44c70*/  STL [R1+0x1028], R9 ;  /* 0x0010280901007387 */ /* 0x000fe20000100800 */
[----:B-1----:R-:W-:-:S03]  /*44c80*/  PRMT R8, R10, 0x3340, R13 ;  /* 0x000033400a087816 */ /* 0x002fc6000000000d */
[----:B------:R0:W-:Y:S01]  /*44c90*/  STL [R1+0x77c], R5 ;  /* 0x00077c0501007387 */ /* 0x0001e20000100800 */
[----:B------:R-:W-:-:S03]  /*44ca0*/  F2FP.SATFINITE.E4M3.F32.PACK_AB_MERGE_C R140, R141, R140, RZ ;  /* 0x0000008c8d8c723e */ /* 0x000fc600048070ff */
[----:B------:R-:W-:Y:S01]  /*44cb0*/  STL [R1+0x1024], R8 ;  /* 0x0010240801007387 */ /* 0x000fe20000100800 */
[----:B------:R-:W-:Y:S02]  /*44cc0*/  LOP3.LUT R241, R241, 0xffff, RZ, 0xc0, !PT ;  /* 0x0000fffff1f17812 */ /* 0x000fe400078ec0ff */
[----:B------:R-:W-:Y:S01]  /*44cd0*/  LOP3.LUT R140, R140, 0xffff, RZ, 0xc0, !PT ;  /* 0x0000ffff8c8c7812 */ /* 0x000fe200078ec0ff */
[----:B0-----:R-:W-:Y:S01]  /*44ce0*/  VIADD R5, R5, UR4 ;  /* 0x0000000405057c36 */ /* 0x001fe20008000000 */
[----:B------:R-:W-:-:S04]  /*44cf0*/  ULDC UR4, c[0x0][0x248] ;  /* 0x0000920000047ab9 */ /* 0x000fc80000000800 */
[----:B------:R0:W-:Y:S01]  /*44d00*/  STL [R1+0x78c], R5 ;  /* 0x00078c0501007387 */ /* 0x0001e20000100800 */
[----:B------:R-:W-:Y:S01]  /*44d10*/  LOP3.LUT R15, R15, 0xffff, RZ, 0xc0, !PT ;  /* 0x0000ffff0f0f7812 */ /* 0x000fe200078ec0ff */
[----:B0-----:R-:W-:Y:S01]  /*44d20*/  VIADD R5, R5, UR4 ;  /* 0x0000000405057c36 */ /* 0x001fe20008000000 */
[----:B------:R-:W-:Y:S01]  /*44d30*/  ULDC UR4, c[0x0][0x248] ;  /* 0x0000920000047ab9 */ /* 0x000fe20000000800 */
[----:B--2---:R-:W-:-:S04]  /*44d40*/  LOP3.LUT R8, R33, 0xffff, RZ, 0xc0, !PT ;  /* 0x0000ffff21087812 */ /* 0x004fc800078ec0ff */
[----:B------:R-:W-:Y:S02]  /*44d50*/  PRMT R10, R8, 0x3340, R12 ;  /* 0x00003340080a7816 */ /* 0x000fe4000000000c */
[----:B------:R-:W-:Y:S02]  /*44d60*/  SHF.R.U32.HI R9, RZ, 0x8, R8 ;  /* 0x00000008ff097819 */ /* 0x000fe40000011608 */
[----:B------:R-:W-:Y:S01]  /*44d70*/  SHF.R.U32.HI R12, RZ, 0x8, R12 ;  /* 0x00000008ff0c7819 */ /* 0x000fe2000001160c */
[----:B------:R0:W-:Y:S01]  /*44d80*/  STL [R1+0x1130], R10 ;  /* 0x0011300a01007387 */ /* 0x0001e20000100800 */
[----:B------:R-:W-:Y:S02]  /*44d90*/  SHF.R.U32.HI R8, RZ, 0x8, R241 ;  /* 0x00000008ff087819 */ /* 0x000fe400000116f1 */
[----:B------:R-:W-:Y:S02]  /*44da0*/  LOP3.LUT R9, R9, 0xffff, RZ, 0xc0, !PT ;  /* 0x0000ffff09097812 */ /* 0x000fe400078ec0ff */
[----:B------:R-:W-:-:S02]  /*44db0*/  LOP3.LUT R12, R12, 0xffff, RZ, 0xc0, !PT ;  /* 0x0000ffff0c0c7812 */ /* 0x000fc400078ec0ff */
[--C-:B0-----:R-:W-:Y:S02]  /*44dc0*/  PRMT R10, R241, 0x3340, R140.reuse ;  /* 0x00003340f10a7816 */ /* 0x101fe4000000008c */
[----:B------:R-:W-:Y:S02]  /*44dd0*/  SHF.R.U32.HI R140, RZ, 0x8, R140 ;  /* 0x00000008ff8c7819 */ /* 0x000fe4000001168c */
[----:B------:R-:W-:Y:S02]  /*44de0*/  LOP3.LUT R8, R8, 0xffff, RZ, 0xc0, !PT ;  /* 0x0000ffff08087812 */ /* 0x000fe400078ec0ff */
[----:B------:R-:W-:Y:S02]  /*44df0*/  LOP3.LUT R140, R140, 0xffff, RZ, 0xc0, !PT ;  /* 0x0000ffff8c8c7812 */ /* 0x000fe400078ec0ff */
[----:B------:R-:W-:Y:S02]  /*44e00*/  PRMT R9, R9, 0x3340, R12 ;  /* 0x0000334009097816 */ /* 0x000fe4000000000c */
[----:B------:R-:W-:Y:S01]  /*44e10*/  PRMT R8, R8, 0x3340, R140 ;  /* 0x0000334008087816 */ /* 0x000fe2000000008c */
[----:B------:R-:W-:Y:S04]  /*44e20*/  STL [R1+0x112c], R10 ;  /* 0x00112c0a01007387 */ /* 0x000fe80000100800 */
[----:B------:R-:W-:Y:S04]  /*44e30*/  STL [R1+0x1018], R9 ;  /* 0x0010180901007387 */ /* 0x000fe80000100800 */
[----:B------:R0:W-:Y:S04]  /*44e40*/  STL [R1+0x774], R5 ;  /* 0x0007740501007387 */ /* 0x0001e80000100800 */
[----:B------:R3:W-:Y:S01]  /*44e50*/  STL [R1+0x1014], R8 ;  /* 0x0010140801007387 */ /* 0x0007e20000100800 */
[----:B0-----:R-:W-:Y:S01]  /*44e60*/  VIADD R5, R5, UR4 ;  /* 0x0000000405057c36 */ /* 0x001fe20008000000 */
[----:B------:R-:W-:Y:S01]  /*44e70*/  LOP3.LUT R14, R14, 0xffff, RZ, 0xc0, !PT ;  /* 0x0000ffff0e0e7812 */ /* 0x000fe200078ec0ff */
[----:B------:R-:W-:Y:S01]  /*44e80*/  ULDC UR4, c[0x0][0x248] ;  /* 0x0000920000047ab9 */ /* 0x000fe20000000800 */
[----:B---3--:R-:W-:-:S04]  /*44e90*/  LOP3.LUT R8, R31, 0xffff, RZ, 0xc0, !PT ;  /* 0x0000ffff1f087812 */ /* 0x008fc800078ec0ff */
[----:B------:R-:W-:Y:S01]  /*44ea0*/  PRMT R11, R8, 0x3340, R15 ;  /* 0x00003340080b7816 */ /* 0x000fe2000000000f */
[----:B------:R0:W-:Y:S04]  /*44eb0*/  STL [R1+0x780], R5 ;  /* 0x0007800501007387 */ /* 0x0001e80000100800 */
[----:B------:R-:W-:Y:S04]  /*44ec0*/  STL [R1+0x1128], R11 ;  /* 0x0011280b01007387 */ /* 0x000fe80000100800 */
[----:B------:R-:W2:Y:S04]  /*44ed0*/  LDL.LU R33, [R1+0xa24] ;  /* 0x000a240001217983 */ /* 0x000ea80000300800 */
[----:B------:R-:W3:Y:S01]  /*44ee0*/  LDL.LU R31, [R1+0xa20] ;  /* 0x000a2000011f7983 */ /* 0x000ee20000300800 */
[----:B------:R-:W-:-:S02]  /*44ef0*/  SHF.R.U32.HI R10, RZ, 0x8, R8 ;  /* 0x00000008ff0a7819 */ /* 0x000fc40000011608 */
[----:B------:R-:W-:Y:S02]  /*44f00*/  SHF.R.U32.HI R15, RZ, 0x8, R15 ;  /* 0x00000008ff0f7819 */ /* 0x000fe4000001160f */
[----:B------:R-:W-:Y:S02]  /*44f10*/  LOP3.LUT R10, R10, 0xffff, RZ, 0xc0, !PT ;  /* 0x0000ffff0a0a7812 */ /* 0x000fe400078ec0ff */
[----:B------:R-:W-:Y:S01]  /*44f20*/  LOP3.LUT R15, R15, 0xffff, RZ, 0xc0, !PT ;  /* 0x0000ffff0f0f7812 */ /* 0x000fe200078ec0ff */
[----:B0-----:R-:W-:Y:S01]  /*44f30*/  VIADD R5, R5, UR4 ;  /* 0x0000000405057c36 */ /* 0x001fe20008000000 */
[----:B------:R-:W-:Y:S01]  /*44f40*/  F2FP.SATFINITE.E4M3.F32.PACK_AB_MERGE_C R136, R137, R136, RZ ;  /* 0x000000888988723e */ /* 0x000fe200048070ff */
[----:B------:R-:W-:-:S03]  /*44f50*/  ULDC UR4, c[0x0][0x248] ;  /* 0x0000920000047ab9 */ /* 0x000fc60000000800 */
[----:B------:R-:W-:Y:S02]  /*44f60*/  LOP3.LUT R136, R136, 0xffff, RZ, 0xc0, !PT ;  /* 0x0000ffff88887812 */ /* 0x000fe400078ec0ff */
[----:B----4-:R-:W-:-:S04]  /*44f70*/  LOP3.LUT R9, R30, 0xffff, RZ, 0xc0, !PT ;  /* 0x0000ffff1e097812 */ /* 0x010fc800078ec0ff */
[----:B------:R-:W-:Y:S02]  /*44f80*/  SHF.R.U32.HI R8, RZ, 0x8, R9 ;  /* 0x00000008ff087819 */ /* 0x000fe40000011609 */
[--C-:B------:R-:W-:Y:S02]  /*44f90*/  PRMT R9, R9, 0x3340, R14.reuse ;  /* 0x0000334009097816 */ /* 0x100fe4000000000e */
[----:B------:R-:W-:Y:S02]  /*44fa0*/  SHF.R.U32.HI R14, RZ, 0x8, R14 ;  /* 0x00000008ff0e7819 */ /* 0x000fe4000001160e */
[----:B------:R-:W-:Y:S01]  /*44fb0*/  LOP3.LUT R8, R8, 0xffff, RZ, 0xc0, !PT ;  /* 0x0000ffff08087812 */ /* 0x000fe200078ec0ff */
[----:B------:R0:W-:Y:S01]  /*44fc0*/  STL [R1+0x1124], R9 ;  /* 0x0011240901007387 */ /* 0x0001e20000100800 */
[----:B------:R-:W-:-:S04]  /*44fd0*/  LOP3.LUT R14, R14, 0xffff, RZ, 0xc0, !PT ;  /* 0x0000ffff0e0e7812 */ /* 0x000fc800078ec0ff */
[----:B------:R-:W-:Y:S02]  /*44fe0*/  PRMT R8, R8, 0x3340, R14 ;  /* 0x0000334008087816 */ /* 0x000fe4000000000e */
[----:B0-----:R-:W-:-:S05]  /*44ff0*/  PRMT R9, R10, 0x3340, R15 ;  /* 0x000033400a097816 */ /* 0x001fca000000000f */
[----:B------:R-:W-:Y:S04]  /*45000*/  STL [R1+0x1004], R9 ;  /* 0x0010040901007387 */ /* 0x000fe80000100800 */
[----:B------:R0:W-:Y:S04]  /*45010*/  STL [R1+0x76c], R5 ;  /* 0x00076c0501007387 */ /* 0x0001e80000100800 */
[----:B------:R1:W-:Y:S01]  /*45020*/  STL [R1+0x1000], R8 ;  /* 0x0010000801007387 */ /* 0x0003e20000100800 */
[----:B0-----:R-:W-:Y:S01]  /*45030*/  VIADD R5, R5, UR4 ;  /* 0x0000000405057c36 */ /* 0x001fe20008000000 */
[----:B------:R-:W-:Y:S01]  /*45040*/  F2FP.SATFINITE.E4M3.F32.PACK_AB_MERGE_C R138, R139, R138, RZ ;  /* 0x0000008a8b8a723e */ /* 0x000fe200048070ff */
[----:B------:R-:W-:Y:S01]  /*45050*/  ULDC UR4, c[0x0][0x248] ;  /* 0x0000920000047ab9 */ /* 0x000fe20000000800 */
[----:B-1----:R-:W-:-:S04]  /*45060*/  LOP3.LUT R8, R246, 0xffff, RZ, 0xc0, !PT ;  /* 0x0000fffff6087812 */ /* 0x002fc800078ec0ff */
[----:B------:R-:W-:Y:S01]  /*45070*/  PRMT R10, R8, 0x3340, R136 ;  /* 0x00003340080a7816 */ /* 0x000fe20000000088 */
[----:B------:R-:W-:Y:S04]  /*45080*/  STL [R1+0x778], R5 ;  /* 0x0007780501007387 */ /* 0x000fe80000100800 */
[----:B------:R0:W-:Y:S04]  /*45090*/  STL [R1+0x111c], R10 ;  /* 0x00111c0a01007387 */ /* 0x0001e80000100800 */
[----:B------:R-:W4:Y:S01]  /*450a0*/  LDL.LU R30, [R1+0xa28] ;  /* 0x000a2800011e7983 */ /* 0x000f220000300800 */
[----:B------:R-:W-:-:S02]  /*450b0*/  LOP3.LUT R245, R245, 0xffff, RZ, 0xc0, !PT ;  /* 0x0000fffff5f57812 */ /* 0x000fc400078ec0ff */
[----:B------:R-:W-:Y:S02]  /*450c0*/  LOP3.LUT R138, R138, 0xffff, RZ, 0xc0, !PT ;  /* 0x0000ffff8a8a7812 */ /* 0x000fe400078ec0ff */
[----:B------:R-:W-:Y:S02]  /*450d0*/  SHF.R.U32.HI R9, RZ, 0x8, R8 ;  /* 0x00000008ff097819 */ /* 0x000fe40000011608 */
[----:B------:R-:W-:Y:S02]  /*450e0*/  SHF.R.U32.HI R136, RZ, 0x8, R136 ;  /* 0x00000008ff887819 */ /* 0x000fe40000011688 */
[--C-:B0-----:R-:W-:Y:S02]  /*450f0*/  PRMT R10, R245, 0x3340, R138.reuse ;  /* 0x00003340f50a7816 */ /* 0x101fe4000000008a */
[----:B------:R-:W-:Y:S02]  /*45100*/  SHF.R.U32.HI R8, RZ, 0x8, R245 ;  /* 0x00000008ff087819 */ /* 0x000fe400000116f5 */
[----:B------:R-:W-:-:S02]  /*45110*/  SHF.R.U32.HI R138, RZ, 0x8, R138 ;  /* 0x00000008ff8a7819 */ /* 0x000fc4000001168a */
[----:B------:R-:W-:Y:S02]  /*45120*/  LOP3.LUT R9, R9, 0xffff, RZ, 0xc0, !PT ;  /* 0x0000ffff09097812 */ /* 0x000fe400078ec0ff */
[----:B------:R-:W-:Y:S02]  /*45130*/  LOP3.LUT R136, R136, 0xffff, RZ, 0xc0, !PT ;  /* 0x0000ffff88887812 */ /* 0x000fe400078ec0ff */
[----:B------:R-:W-:Y:S02]  /*45140*/  LOP3.LUT R8, R8, 0xffff, RZ, 0xc0, !PT ;  /* 0x0000ffff08087812 */ /* 0x000fe400078ec0ff */
[----:B------:R-:W-:Y:S01]  /*45150*/  LOP3.LUT R138, R138, 0xffff, RZ, 0xc0, !PT ;  /* 0x0000ffff8a8a7812 */ /* 0x000fe200078ec0ff */
[----:B------:R-:W-:Y:S01]  /*45160*/  VIADD R5, R5, UR4 ;  /* 0x0000000405057c36 */ /* 0x000fe20008000000 */
[----:B------:R-:W-:Y:S01]  /*45170*/  PRMT R9, R9, 0x3340, R136 ;  /* 0x0000334009097816 */ /* 0x000fe20000000088 */
[----:B------:R-:W-:Y:S01]  /*45180*/  STL [R1+0x1120], R10 ;  /* 0x0011200a01007387 */ /* 0x000fe20000100800 */
[----:B------:R-:W-:Y:S01]  /*45190*/  PRMT R8, R8, 0x3340, R138 ;  /* 0x0000334008087816 */ /* 0x000fe2000000008a */
[----:B------:R-:W-:-:S02]  /*451a0*/  ULDC UR4, c[0x0][0x248] ;  /* 0x0000920000047ab9 */ /* 0x000fc40000000800 */
[----:B------:R-:W-:Y:S01]  /*451b0*/  STL [R1+0xff8], R9 ;  /* 0x000ff80901007387 */ /* 0x000fe20000100800 */
[----:B------:R-:W-:-:S03]  /*451c0*/  LOP3.LUT R17, R17, 0xffff, RZ, 0xc0, !PT ;  /* 0x0000ffff11117812 */ /* 0x000fc600078ec0ff */
[----:B------:R0:W-:Y:S04]  /*451d0*/  STL [R1+0x760], R5 ;  /* 0x0007600501007387 */ /* 0x0001e80000100800 */
[----:B------:R-:W-:Y:S01]  /*451e0*/  STL [R1+0xffc], R8 ;  /* 0x000ffc0801007387 */ /* 0x000fe20000100800 */
[----:B0-----:R-:W-:Y:S01]  /*451f0*/  VIADD R5, R5, UR4 ;  /* 0x0000000405057c36 */ /* 0x001fe20008000000 */
[----:B------:R-:W-:Y:S01]  /*45200*/  LOP3.LUT R16, R16, 0xffff, RZ, 0xc0, !PT ;  /* 0x0000ffff10107812 */ /* 0x000fe200078ec0ff */
[----:B------:R-:W-:-:S03]  /*45210*/  ULDC UR4, c[0x0][0x248] ;  /* 0x0000920000047ab9 */ /* 0x000fc60000000800 */
[----:B------:R0:W-:Y:S02]  /*45220*/  STL [R1+0x770], R5 ;  /* 0x0007700501007387 */ /* 0x0001e40000100800 */
[----:B0-----:R-:W-:Y:S01]  /*45230*/  VIADD R5, R5, UR4 ;  /* 0x0000000405057c36 */ /* 0x001fe20008000000 */
[----:B------:R-:W-:Y:S01]  /*45240*/  ULDC UR4, c[0x0][0x248] ;  /* 0x0000920000047ab9 */ /* 0x000fe20000000800 */
[----:B--2---:R-:W-:-:S04]  /*45250*/  LOP3.LUT R8, R33, 0xffff, RZ, 0xc0, !PT ;  /* 0x0000ffff21087812 */ /* 0x004fc800078ec0ff */
[----:B------:R-:W-:Y:S02]  /*45260*/  PRMT R11, R8, 0x3340, R17 ;  /* 0x00003340080b7816 */ /* 0x000fe40000000011 */
[----:B---3--:R-:W-:-:S03]  /*45270*/  LOP3.LUT R9, R31, 0xffff, RZ, 0xc0, !PT ;  /* 0x0000ffff1f097812 */ /* 0x008fc600078ec0ff */
[----:B------:R-:W-:Y:S04]  /*45280*/  STL [R1+0x1118], R11 ;  /* 0x0011180b01007387 */ /* 0x000fe80000100800 */
[----:B------:R-:W2:Y:S01]  /*45290*/  LDL.LU R31, [R1+0xa2c] ;  /* 0x000a2c00011f7983 */ /* 0x000ea20000300800 */
[----:B------:R-:W-:Y:S02]  /*452a0*/  SHF.R.U32.HI R10, RZ, 0x8, R8 ;  /* 0x00000008ff0a7819 */ /* 0x000fe40000011608 */
[----:B------:R-:W-:Y:S02]  /*452b0*/  SHF.R.U32.HI R17, RZ, 0x8, R17 ;  /* 0x00000008ff117819 */ /* 0x000fe40000011611 */
[----:B------:R-:W-:Y:S02]  /*452c0*/  SHF.R.U32.HI R8, RZ, 0x8, R9 ;  /* 0x00000008ff087819 */ /* 0x000fe40000011609 */
[----:B------:R-:W-:-:S02]  /*452d0*/  PRMT R9, R9, 0x3340, R16 ;  /* 0x0000334009097816 */ /* 0x000fc40000000010 */
[----:B------:R-:W-:Y:S02]  /*452e0*/  SHF.R.U32.HI R16, RZ, 0x8, R16 ;  /* 0x00000008ff107819 */ /* 0x000fe40000011610 */
[----:B------:R-:W-:Y:S02]  /*452f0*/  LOP3.LUT R10, R10, 0xffff, RZ, 0xc0, !PT ;  /* 0x0000ffff0a0a7812 */ /* 0x000fe400078ec0ff */
[----:B------:R-:W-:Y:S01]  /*45300*/  LOP3.LUT R17, R17, 0xffff, RZ, 0xc0, !PT ;  /* 0x0000ffff11117812 */ /* 0x000fe200078ec0ff */
[----:B------:R0:W-:Y:S01]  /*45310*/  STL [R1+0x1114], R9 ;  /* 0x0011140901007387 */ /* 0x0001e20000100800 */
[----:B------:R-:W-:Y:S02]  /*45320*/  LOP3.LUT R8, R8, 0xffff, RZ, 0xc0, !PT ;  /* 0x0000ffff08087812 */ /* 0x000fe400078ec0ff */
[----:B------:R-:W-:-:S04]  /*45330*/  LOP3.LUT R16, R16, 0xffff, RZ, 0xc0, !PT ;  /* 0x0000ffff10107812 */ /* 0x000fc800078ec0ff */
[----:B------:R-:W-:Y:S02]  /*45340*/  PRMT R8, R8, 0x3340, R16 ;  /* 0x0000334008087816 */ /* 0x000fe40000000010 */
[----:B0-----:R-:W-:-:S05]  /*45350*/  PRMT R9, R10, 0x3340, R17 ;  /* 0x000033400a097816 */ /* 0x001fca0000000011 */
[----:B------:R-:W-:Y:S04]  /*45360*/  STL [R1+0xff0], R9 ;  /* 0x000ff00901007387 */ /* 0x000fe80000100800 */
[----:B------:R0:W-:Y:S04]  /*45370*/  STL [R1+0x758], R5 ;  /* 0x0007580501007387 */ /* 0x0001e80000100800 */
[----:B------:R1:W-:Y:S01]  /*45380*/  STL [R1+0xfec], R8 ;  /* 0x000fec0801007387 */ /* 0x0003e20000100800 */
[----:B0-----:R-:W-:Y:S01]  /*45390*/  VIADD R5, R5, UR4 ;  /* 0x0000000405057c36 */ /* 0x001fe20008000000 */
[----:B------:R-:W-:Y:S01]  /*453a0*/  LOP3.LUT R19, R19, 0xffff, RZ, 0xc0, !PT ;  /* 0x0000ffff13137812 */ /* 0x000fe200078ec0ff */
[----:B------:R-:W-:Y:S01]  /*453b0*/  ULDC UR4, c[0x0][0x248] ;  /* 0x0000920000047ab9 */ /* 0x000fe20000000800 */
[----:B-1----:R-:W-:-:S04]  /*453c0*/  LOP3.LUT R8, R247, 0xffff, RZ, 0xc0, !PT ;  /* 0x0000fffff7087812 */ /* 0x002fc800078ec0ff */
[----:B------:R-:W-:Y:S01]  /*453d0*/  PRMT R11, R8, 0x3340, R132 ;  /* 0x00003340080b7816 */ /* 0x000fe20000000084 */
[----:B------:R0:W-:Y:S04]  /*453e0*/  STL [R1+0x768], R5 ;  /* 0x0007680501007387 */ /* 0x0001e80000100800 */
[----:B------:R-:W-:Y:S01]  /*453f0*/  STL [R1+0x1110], R11 ;  /* 0x0011100b01007387 */ /* 0x000fe20000100800 */
[----:B----4-:R-:W-:-:S03]  /*45400*/  LOP3.LUT R9, R30, 0xffff, RZ, 0xc0, !PT ;  /* 0x0000ffff1e097812 */ /* 0x010fc600078ec0ff */
[----:B------:R-:W3:Y:S01]  /*45410*/  LDL.LU R30, [R1+0xa30] ;  /* 0x000a3000011e7983 */ /* 0x000ee20000300800 */
[----:B------:R-:W-:Y:S02]  /*45420*/  SHF.R.U32.HI R10, RZ, 0x8, R8 ;  /* 0x00000008ff0a7819 */ /* 0x000fe40000011608 */
[----:B------:R-:W-:Y:S02]  /*45430*/  SHF.R.U32.HI R132, RZ, 0x8, R132 ;  /* 0x00000008ff847819 */ /* 0x000fe40000011684 */
[----:B------:R-:W-:Y:S02]  /*45440*/  SHF.R.U32.HI R8, RZ, 0x8, R9 ;  /* 0x00000008ff087819 */ /* 0x000fe40000011609 */
[--C-:B------:R-:W-:Y:S02]  /*45450*/  PRMT R9, R9, 0x3340, R19.reuse ;  /* 0x0000334009097816 */ /* 0x100fe40000000013 */
[----:B------:R-:W-:Y:S02]  /*45460*/  SHF.R.U32.HI R19, RZ, 0x8, R19 ;  /* 0x00000008ff137819 */ /* 0x000fe40000011613 */
[----:B------:R-:W-:-:S02]  /*45470*/  LOP3.LUT R10, R10, 0xffff, RZ, 0xc0, !PT ;  /* 0x0000ffff0a0a7812 */ /* 0x000fc400078ec0ff */
[----:B------:R-:W-:Y:S01]  /*45480*/  LOP3.LUT R132, R132, 0xffff, RZ, 0xc0, !PT ;  /* 0x0000ffff84847812 */ /* 0x000fe200078ec0ff */
[----:B------:R1:W-:Y:S01]  /*45490*/  STL [R1+0x110c], R9 ;  /* 0x00110c0901007387 */ /* 0x0003e20000100800 */
[----:B------:R-:W-:Y:S02]  /*454a0*/  LOP3.LUT R8, R8, 0xffff, RZ, 0xc0, !PT ;  /* 0x0000ffff08087812 */ /* 0x000fe400078ec0ff */
[----:B------:R-:W-:Y:S01]  /*454b0*/  LOP3.LUT R19, R19, 0xffff, RZ, 0xc0, !PT ;  /* 0x0000ffff13137812 */ /* 0x000fe200078ec0ff */
[----:B0-----:R-:W-:Y:S01]  /*454c0*/  VIADD R5, R5, UR4 ;  /* 0x0000000405057c36 */ /* 0x001fe20008000000 */
[----:B------:R-:W-:Y:S01]  /*454d0*/  LOP3.LUT R18, R18, 0xffff, RZ, 0xc0, !PT ;  /* 0x0000ffff12127812 */ /* 0x000fe200078ec0ff */
[----:B------:R-:W-:Y:S01]  /*454e0*/  ULDC UR4, c[0x0][0x248] ;  /* 0x0000920000047ab9 */ /* 0x000fe20000000800 */
[----:B------:R-:W-:Y:S02]  /*454f0*/  PRMT R8, R8, 0x3340, R19 ;  /* 0x0000334008087816 */ /* 0x000fe40000000013 */
[----:B-1----:R-:W-:-:S05]  /*45500*/  PRMT R9, R10, 0x3340, R132 ;  /* 0x000033400a097816 */ /* 0x002fca0000000084 */
[----:B------:R0:W-:Y:S04]  /*45510*/  STL [R1+0xfe0], R9 ;  /* 0x000fe00901007387 */ /* 0x0001e80000100800 */
[----:B------:R1:W-:Y:S04]  /*45520*/  STL [R1+0x750], R5 ;  /* 0x0007500501007387 */ /* 0x0003e80000100800 */
[----:B------:R-:W-:Y:S01]  /*45530*/  STL [R1+0xfd4], R8 ;  /* 0x000fd40801007387 */ /* 0x000fe20000100800 */
[----:B0-----:R-:W-:Y:S01]  /*45540*/  LOP3.LUT R9, R248, 0xffff, RZ, 0xc0, !PT ;  /* 0x0000fffff8097812 */ /* 0x001fe200078ec0ff */
[----:B-1----:R-:W-:Y:S01]  /*45550*/  VIADD R5, R5, UR4 ;  /* 0x0000000405057c36 */ /* 0x002fe20008000000 */
[----:B------:R-:W-:-:S04]  /*45560*/  ULDC UR4, c[0x0][0x248] ;  /* 0x0000920000047ab9 */ /* 0x000fc80000000800 */
[----:B------:R0:W-:Y:S02]  /*45570*/  STL [R1+0x75c], R5 ;  /* 0x00075c0501007387 */ /* 0x0001e40000100800 */
[----:B0-----:R-:W-:Y:S01]  /*45580*/  VIADD R5, R5, UR4 ;  /* 0x0000000405057c36 */ /* 0x001fe20008000000 */
[----:B------:R-:W-:Y:S01]  /*45590*/  ULDC UR4, c[0x0][0x248] ;  /* 0x0000920000047ab9 */ /* 0x000fe20000000800 */
[----:B--2---:R-:W-:-:S04]  /*455a0*/  LOP3.LUT R8, R31, 0xffff, RZ, 0xc0, !PT ;  /* 0x0000ffff1f087812 */ /* 0x004fc800078ec0ff */
[----:B------:R-:W-:Y:S02]  /*455b0*/  SHF.R.U32.HI R10, RZ, 0x8, R8 ;  /* 0x00000008ff0a7819 */ /* 0x000fe40000011608 */
[--C-:B------:R-:W-:Y:S02]  /*455c0*/  PRMT R11, R8, 0x3340, R18.reuse ;  /* 0x00003340080b7816 */ /* 0x100fe40000000012 */
[----:B------:R-:W-:Y:S02]  /*455d0*/  SHF.R.U32.HI R18, RZ, 0x8, R18 ;  /* 0x00000008ff127819 */ /* 0x000fe40000011612 */
[----:B------:R-:W-:Y:S02]  /*455e0*/  SHF.R.U32.HI R8, RZ, 0x8, R9 ;  /* 0x00000008ff087819 */ /* 0x000fe40000011609 */
[--C-:B------:R-:W-:Y:S02]  /*455f0*/  PRMT R9, R9, 0x3340, R128.reuse ;  /* 0x0000334009097816 */ /* 0x100fe40000000080 */
[----:B------:R-:W-:Y:S01]  /*45600*/  SHF.R.U32.HI R128, RZ, 0x8, R128 ;  /* 0x00000008ff807819 */ /* 0x000fe20000011680 */
[----:B------:R-:W-:Y:S01]  /*45610*/  STL [R1+0x1108], R11 ;  /* 0x0011080b01007387 */ /* 0x000fe20000100800 */
[----:B------:R-:W-:-:S02]  /*45620*/  LOP3.LUT R10, R10, 0xffff, RZ, 0xc0, !PT ;  /* 0x0000ffff0a0a7812 */ /* 0x000fc400078ec0ff */
[----:B------:R-:W-:Y:S01]  /*45630*/  LOP3.LUT R18, R18, 0xffff, RZ, 0xc0, !PT ;  /* 0x0000ffff12127812 */ /* 0x000fe200078ec0ff */
[----:B------:R-:W2:Y:S01]  /*45640*/  LDL.LU R31, [R1+0xa34] ;  /* 0x000a3400011f7983 */ /* 0x000ea20000300800 */
[----:B------:R-:W-:Y:S02]  /*45650*/  LOP3.LUT R8, R8, 0xffff, RZ, 0xc0, !PT ;  /* 0x0000ffff08087812 */ /* 0x000fe400078ec0ff */
[----:B------:R-:W-:Y:S01]  /*45660*/  LOP3.LUT R128, R128, 0xffff, RZ, 0xc0, !PT ;  /* 0x0000ffff80807812 */ /* 0x000fe200078ec0ff */
[----:B------:R0:W-:Y:S03]  /*45670*/  STL [R1+0x1104], R9 ;  /* 0x0011040901007387 */ /* 0x0001e60000100800 */
        /* <DEDUP_REMOVED lines=11> */
[----:B------:R-:W-:Y:S04]  /*45730*/  STL [R1+0x1100], R11 ;  /* 0x0011000b01007387 */ /* 0x000fe80000100800 */
[----:B------:R-:W4:Y:S01]  /*45740*/  LDL.LU R33, [R1+0xa3c] ;  /* 0x000a3c0001217983 */ /* 0x000f220000300800 */
[----:B---3--:R-:W-:-:S03]  /*45750*/  LOP3.LUT R9, R30, 0xffff, RZ, 0xc0, !PT ;  /* 0x0000ffff1e097812 */ /* 0x008fc600078ec0ff */
        /* <DEDUP_REMOVED lines=17> */
[----:B------:R1:W-:Y:S01]  /*45870*/  STL [R1+0x738], R5 ;  /* 0x0007380501007387 */ /* 0x0003e20000100800 */
[----:B------:R-:W-:-:S03]  /*45880*/  LOP3.LUT R124, R124, 0xffff, RZ, 0xc0, !PT ;  /* 0x0000ffff7c7c7812 */ /* 0x000fc600078ec0ff */
[----:B------:R-:W-:Y:S01]  /*45890*/  STL [R1+0xfbc], R8 ;  /* 0x000fbc0801007387 */ /* 0x000fe20000100800 */
[----:B0-----:R-:W-:Y:S01]  /*458a0*/  LOP3.LUT R9, R251, 0xffff, RZ, 0xc0, !PT ;  /* 0x0000fffffb097812 */ /* 0x001fe200078ec0ff */
[----:B-1----:R-:W-:Y:S01]  /*458b0*/  VIADD R5, R5, UR4 ;  /* 0x0000000405057c36 */ /* 0x002fe20008000000 */
[----:B------:R-:W-:-:S04]  /*458c0*/  ULDC UR4, c[0x0][0x248] ;  /* 0x0000920000047ab9 */ /* 0x000fc80000000800 */
[----:B------:R0:W-:Y:S01]  /*458d0*/  STL [R1+0x748], R5 ;  /* 0x0007480501007387 */ /* 0x0001e20000100800 */
[----:B------:R-:W-:Y:S01]  /*458e0*/  LOP3.LUT R23, R23, 0xffff, RZ, 0xc0, !PT ;  /* 0x0000ffff17177812 */ /* 0x000fe200078ec0ff */
[----:B0-----:R-:W-:Y:S01]  /*458f0*/  VIADD R5, R5, UR4 ;  /* 0x0000000405057c36 */ /* 0x001fe20008000000 */
[----:B------:R-:W-:Y:S01]  /*45900*/  ULDC UR4, c[0x0][0x248] ;  /* 0x0000920000047ab9 */ /* 0x000fe20000000800 */
[----:B------:R-:W-:Y:S02]  /*45910*/  LOP3.LUT R22, R22, 0xffff, RZ, 0xc0, !PT ;  /* 0x0000ffff16167812 */ /* 0x000fe400078ec0ff */
        /* <DEDUP_REMOVED lines=20> */
[----:B------:R-:W-:Y:S01]  /*45a60*/  ULDC UR4, c[0x0][0x248] ;  /* 0x0000920000047ab9 */ /* 0x000fe20000000800 */
[----:B----4-:R-:W-:-:S04]  /*45a70*/  LOP3.LUT R8, R33, 0xffff, RZ, 0xc0, !PT ;  /* 0x0000ffff21087812 */ /* 0x010fc800078ec0ff */
[----:B------:R-:W-:Y:S02]  /*45a80*/  SHF.R.U32.HI R10, RZ, 0x8, R8 ;  /* 0x00000008ff0a7819 */ /* 0x000fe40000011608 */
[----:B------:R-:W-:Y:S01]  /*45a90*/  PRMT R11, R8, 0x3340, R23 ;  /* 0x00003340080b7816 */ /* 0x000fe20000000017 */
[----:B------:R0:W-:Y:S04]  /*45aa0*/  STL [R1+0x740], R5 ;  /* 0x0007400501007387 */ /* 0x0001e80000100800 */
[----:B------:R-:W-:Y:S04]  /*45ab0*/  STL [R1+0x10f0], R11 ;  /* 0x0010f00b01007387 */ /* 0x000fe80000100800 */
[----:B------:R-:W4:Y:S01]  /*45ac0*/  LDL.LU R33, [R1+0xa44] ;  /* 0x000a440001217983 */ /* 0x000f220000300800 */
[----:B---3--:R-:W-:-:S04]  /*45ad0*/  LOP3.LUT R9, R30, 0xffff, RZ, 0xc0, !PT ;  /* 0x0000ffff1e097812 */ /* 0x008fc800078ec0ff */
[----:B------:R-:W-:Y:S02]  /*45ae0*/  SHF.R.U32.HI R8, RZ, 0x8, R9 ;  /* 0x00000008ff087819 */ /* 0x000fe40000011609 */
[----:B------:R-:W-:-:S05]  /*45af0*/  PRMT R9, R9, 0x3340, R22 ;  /* 0x0000334009097816 */ /* 0x000fca0000000016 */
[----:B------:R1:W-:Y:S04]  /*45b00*/  STL [R1+0x10ec], R9 ;  /* 0x0010ec0901007387 */ /* 0x0003e80000100800 */
[----:B------:R-:W3:Y:S01]  /*45b10*/  LDL.LU R30, [R1+0xa40] ;  /* 0x000a4000011e7983 */ /* 0x000ee20000300800 */
[----:B------:R-:W-:Y:S02]  /*45b20*/  SHF.R.U32.HI R23, RZ, 0x8, R23 ;  /* 0x00000008ff177819 */ /* 0x000fe40000011617 */
[----:B------:R-:W-:Y:S02]  /*45b30*/  SHF.R.U32.HI R22, RZ, 0x8, R22 ;  /* 0x00000008ff167819 */ /* 0x000fe40000011616 */
[----:B------:R-:W-:Y:S02]  /*45b40*/  LOP3.LUT R10, R10, 0xffff, RZ, 0xc0, !PT ;  /* 0x0000ffff0a0a7812 */ /* 0x000fe400078ec0ff */
[----:B------:R-:W-:-:S02]  /*45b50*/  LOP3.LUT R23, R23, 0xffff, RZ, 0xc0, !PT ;  /* 0x0000ffff17177812 */ /* 0x000fc400078ec0ff */
[----:B------:R-:W-:Y:S02]  /*45b60*/  LOP3.LUT R8, R8, 0xffff, RZ, 0xc0, !PT ;  /* 0x0000ffff08087812 */ /* 0x000fe400078ec0ff */
[----:B------:R-:W-:Y:S01]  /*45b70*/  LOP3.LUT R22, R22, 0xffff, RZ, 0xc0, !PT ;  /* 0x0000ffff16167812 */ /* 0x000fe200078ec0ff */
[----:B0-----:R-:W-:Y:S01]  /*45b80*/  VIADD R5, R5, UR4 ;  /* 0x0000000405057c36 */ /* 0x001fe20008000000 */
[----:B-1----:R-:W-:Y:S01]  /*45b90*/  PRMT R9, R10, 0x3340, R23 ;  /* 0x000033400a097816 */ /* 0x002fe20000000017 */
[----:B------:R-:W-:Y:S01]  /*45ba0*/  ULDC UR4, c[0x0][0x248] ;  /* 0x0000920000047ab9 */ /* 0x000fe20000000800 */
[----:B------:R-:W-:Y:S02]  /*45bb0*/  PRMT R8, R8, 0x3340, R22 ;  /* 0x0000334008087816 */ /* 0x000fe40000000016 */
[----:B------:R-:W-:Y:S01]  /*45bc0*/  F2FP.SATFINITE.E4M3.F32.PACK_AB_MERGE_C R120, R121, R120, RZ ;  /* 0x000000787978723e */ /* 0x000fe200048070ff */
[----:B------:R0:W-:Y:S01]  /*45bd0*/  STL [R1+0x724], R5 ;  /* 0x0007240501007387 */ /* 0x0001e20000100800 */
[----:B------:R-:W-:-:S03]  /*45be0*/  F2FP.SATFINITE.E4M3.F32.PACK_AB_MERGE_C R122, R123, R122, RZ ;  /* 0x0000007a7b7a723e */ /* 0x000fc600048070ff */
[----:B------:R1:W-:Y:S01]  /*45bf0*/  STL [R1+0xfa0], R9 ;  /* 0x000fa00901007387 */ /* 0x0003e20000100800 */
[----:B------:R-:W-:-:S03]  /*45c00*/  LOP3.LUT R120, R120, 0xffff, RZ, 0xc0, !PT ;  /* 0x0000ffff78787812 */ /* 0x000fc600078ec0ff */
[----:B------:R-:W-:Y:S01]  /*45c10*/  STL [R1+0xf9c], R8 ;  /* 0x000f9c0801007387 */ /* 0x000fe20000100800 */
[----:B------:R-:W-:Y:S01]  /*45c20*/  LOP3.LUT R122, R122, 0xffff, RZ, 0xc0, !PT ;  /* 0x0000ffff7a7a7812 */ /* 0x000fe200078ec0ff */
[----:B0-----:R-:W-:Y:S01]  /*45c30*/  VIADD R5, R5, UR4 ;  /* 0x0000000405057c36 */ /* 0x001fe20008000000 */
[----:B------:R-:W-:Y:S01]  /*45c40*/  F2FP.SATFINITE.E4M3.F32.PACK_AB_MERGE_C R34, R35, R34, RZ ;  /* 0x000000222322723e */ /* 0x000fe200048070ff */
[----:B------:R-:W-:Y:S01]  /*45c50*/  ULDC UR4, c[0x0][0x248] ;  /* 0x0000920000047ab9 */ /* 0x000fe20000000800 */
[----:B-1----:R-:W-:Y:S02]  /*45c60*/  LOP3.LUT R9, R252, 0xffff, RZ, 0xc0, !PT ;  /* 0x0000fffffc097812 */ /* 0x002fe400078ec0ff */
[----:B------:R0:W-:Y:S01]  /*45c70*/  STL [R1+0x734], R5 ;  /* 0x0007340501007387 */ /* 0x0001e20000100800 */
[----:B------:R-:W-:Y:S01]  /*45c80*/  LOP3.LUT R153, R153, 0xffff, RZ, 0xc0, !PT ;  /* 0x0000ffff99997812 */ /* 0x000fe200078ec0ff */
[----:B0-----:R-:W-:Y:S01]  /*45c90*/  VIADD R5, R5, UR4 ;  /* 0x0000000405057c36 */ /* 0x001fe20008000000 */
[----:B------:R-:W-:Y:S01]  /*45ca0*/  ULDC UR4, c[0x0][0x248] ;  /* 0x0000920000047ab9 */ /* 0x000fe20000000800 */
[----:B------:R-:W-:-:S02]  /*45cb0*/  LOP3.LUT R152, R152, 0xffff, RZ, 0xc0, !PT ;  /* 0x0000ffff98987812 */ /* 0x000fc400078ec0ff */
[----:B--2---:R-:W-:-:S04]  /*45cc0*/  LOP3.LUT R8, R31, 0xffff, RZ, 0xc0, !PT ;  /* 0x0000ffff1f087812 */ /* 0x004fc800078ec0ff */
[----:B------:R-:W-:Y:S02]  /*45cd0*/  SHF.R.U32.HI R10, RZ, 0x8, R8 ;  /* 0x00000008ff0a7819 */ /* 0x000fe40000011608 */
[----:B------:R-:W-:Y:S02]  /*45ce0*/  PRMT R11, R8, 0x3340, R120 ;  /* 0x00003340080b7816 */ /* 0x000fe40000000078 */
[----:B------:R-:W-:Y:S02]  /*45cf0*/  SHF.R.U32.HI R8, RZ, 0x8, R9 ;  /* 0x00000008ff087819 */ /* 0x000fe40000011609 */
[----:B------:R-:W-:Y:S02]  /*45d00*/  PRMT R9, R9, 0x3340, R122 ;  /* 0x0000334009097816 */ /* 0x000fe4000000007a */
[----:B------:R-:W-:Y:S01]  /*45d10*/  SHF.R.U32.HI R120, RZ, 0x8, R120 ;  /* 0x00000008ff787819 */ /* 0x000fe20000011678 */
[----:B------:R-:W-:Y:S01]  /*45d20*/  STL [R1+0x10e4], R11 ;  /* 0x0010e40b01007387 */ /* 0x000fe20000100800 */
[----:B------:R-:W-:-:S02]  /*45d30*/  SHF.R.U32.HI R122, RZ, 0x8, R122 ;  /* 0x00000008ff7a7819 */ /* 0x000fc4000001167a */
[----:B------:R-:W-:Y:S01]  /*45d40*/  LOP3.LUT R10, R10, 0xffff, RZ, 0xc0, !PT ;  /* 0x0000ffff0a0a7812 */ /* 0x000fe200078ec0ff */
[----:B------:R-:W2:Y:S01]  /*45d50*/  LDL.LU R35, [R1+0x66c] ;  /* 0x00066c0001237983 */ /* 0x000ea20000300800 */
[----:B------:R-:W-:Y:S02]  /*45d60*/  LOP3.LUT R120, R120, 0xffff, RZ, 0xc0, !PT ;  /* 0x0000ffff78787812 */ /* 0x000fe400078ec0ff */
[----:B------:R-:W-:Y:S01]  /*45d70*/  LOP3.LUT R8, R8, 0xffff, RZ, 0xc0, !PT ;  /* 0x0000ffff08087812 */ /* 0x000fe200078ec0ff */
[----:B------:R0:W-:Y:S01]  /*45d80*/  STL [R1+0x10e8], R9 ;  /* 0x0010e80901007387 */ /* 0x0001e20000100800 */
[----:B------:R-:W-:-:S03]  /*45d90*/  LOP3.LUT R122, R122, 0xffff, RZ, 0xc0, !PT ;  /* 0x0000ffff7a7a7812 */ /* 0x000fc600078ec0ff */
[----:B------:R-:W2:Y:S01]  /*45da0*/  LDL.LU R31, [R1+0xa48] ;  /* 0x000a4800011f7983 */ /* 0x000ea20000300800 */
[----:B------:R-:W-:Y:S02]  /*45db0*/  PRMT R8, R8, 0x3340, R122 ;  /* 0x0000334008087816 */ /* 0x000fe4000000007a */
[----:B0-----:R-:W-:Y:S01]  /*45dc0*/  PRMT R9, R10, 0x3340, R120 ;  /* 0x000033400a097816 */ /* 0x001fe20000000078 */
[----:B------:R0:W-:Y:S04]  /*45dd0*/  STL [R1+0x718], R5 ;  /* 0x0007180501007387 */ /* 0x0001e80000100800 */
[----:B------:R-:W-:Y:S04]  /*45de0*/  STL [R1+0xf94], R9 ;  /* 0x000f940901007387 */ /* 0x000fe80000100800 */
        /* <DEDUP_REMOVED lines=25> */
[----:B------:R0:W-:Y:S04]  /*45f80*/  STL [R1+0x710], R5 ;  /* 0x0007100501007387 */ /* 0x0001e80000100800 */
[----:B------:R-:W-:Y:S01]  /*45f90*/  STL [R1+0xf88], R9 ;  /* 0x000f880901007387 */ /* 0x000fe20000100800 */
[----:B------:R-:W-:-:S03]  /*45fa0*/  LOP3.LUT R116, R116, 0xffff, RZ, 0xc0, !PT ;  /* 0x0000ffff74747812 */ /* 0x000fc600078ec0ff */
[----:B------:R-:W-:Y:S01]  /*45fb0*/  STL [R1+0xf84], R8 ;  /* 0x000f840801007387 */ /* 0x000fe20000100800 */
[----:B------:R-:W-:Y:S01]  /*45fc0*/  LOP3.LUT R155, R155, 0xffff, RZ, 0xc0, !PT ;  /* 0x0000ffff9b9b7812 */ /* 0x000fe200078ec0ff */
[----:B0-----:R-:W-:Y:S01]  /*45fd0*/  VIADD R5, R5, UR4 ;  /* 0x0000000405057c36 */ /* 0x001fe20008000000 */
[----:B------:R-:W-:-:S04]  /*45fe0*/  ULDC UR4, c[0x0][0x248] ;  /* 0x0000920000047ab9 */ /* 0x000fc80000000800 */
[----:B------:R0:W-:Y:S01]  /*45ff0*/  STL [R1+0x720], R5 ;  /* 0x0007200501007387 */ /* 0x0001e20000100800 */
[----:B------:R-:W-:Y:S01]  /*46000*/  F2FP.SATFINITE.E4M3.F32.PACK_AB_MERGE_C R112, R113, R112, RZ ;  /* 0x000000707170723e */ /* 0x000fe200048070ff */
[----:B0-----:R-:W-:Y:S01]  /*46010*/  VIADD R5, R5, UR4 ;  /* 0x0000000405057c36 */ /* 0x001fe20008000000 */
[----:B------:R-:W-:Y:S01]  /*46020*/  LOP3.LUT R154, R154, 0xffff, RZ, 0xc0, !PT ;  /* 0x0000ffff9a9a7812 */ /* 0x000fe200078ec0ff */
[----:B------:R-:W-:Y:S01]  /*46030*/  ULDC UR4, c[0x0][0x248] ;  /* 0x0000920000047ab9 */ /* 0x000fe20000000800 */
[----:B------:R-:W-:Y:S02]  /*46040*/  LOP3.LUT R112, R112, 0xffff, RZ, 0xc0, !PT ;  /* 0x0000ffff70707812 */ /* 0x000fe400078ec0ff */
[----:B--2---:R-:W-:-:S04]  /*46050*/  LOP3.LUT R8, R35, 0xffff, RZ, 0xc0, !PT ;  /* 0x0000ffff23087812 */ /* 0x004fc800078ec0ff */
[----:B------:R-:W-:Y:S02]  /*46060*/  SHF.R.U32.HI R10, RZ, 0x8, R8 ;  /* 0x00000008ff0a7819 */ /* 0x000fe40000011608 */
[----:B------:R-:W-:Y:S02]  /*46070*/  LOP3.LUT R9, R31, 0xffff, RZ, 0xc0, !PT ;  /* 0x0000ffff1f097812 */ /* 0x000fe400078ec0ff */
[--C-:B------:R-:W-:Y:S02]  /*46080*/  PRMT R11, R8, 0x3340, R116.reuse ;  /* 0x00003340080b7816 */ /* 0x100fe40000000074 */
[----:B------:R-:W-:Y:S02]  /*46090*/  SHF.R.U32.HI R8, RZ, 0x8, R9 ;  /* 0x00000008ff087819 */ /* 0x000fe40000011609 */
[--C-:B------:R-:W-:Y:S02]  /*460a0*/  PRMT R9, R9, 0x3340, R155.reuse ;  /* 0x0000334009097816 */ /* 0x100fe4000000009b */
        /* <DEDUP_REMOVED lines=96> */
[----:B------:R0:W-:Y:S01]  /*466b0*/  STL [R1+0x6e4], R5 ;  /* 0x0006e40501007387 */ /* 0x0001e20000100800 */
[----:B------:R-:W-:-:S03]  /*466c0*/  LOP3.LUT R159, R159, 0xffff, RZ, 0xc0, !PT ;  /* 0x0000ffff9f9f7812 */ /* 0x000fc600078ec0ff */
[----:B------:R-:W-:Y:S01]  /*466d0*/  STL [R1+0xf4c], R9 ;  /* 0x000f4c0901007387 */ /* 0x000fe20000100800 */
[----:B------:R-:W-:-:S03]  /*466e0*/  LOP3.LUT R158, R158, 0xffff, RZ, 0xc0, !PT ;  /* 0x0000ffff9e9e7812 */ /* 0x000fc600078ec0ff */
[----:B------:R-:W-:Y:S01]  /*466f0*/  STL [R1+0xf48], R8 ;  /* 0x000f480801007387 */ /* 0x000fe20000100800 */
[----:B0-----:R-:W-:Y:S01]  /*46700*/  VIADD R5, R5, UR4 ;  /* 0x0000000405057c36 */ /* 0x001fe20008000000 */
[----:B------:R-:W-:-:S04]  /*46710*/  ULDC UR4, c[0x0][0x248] ;  /* 0x0000920000047ab9 */ /* 0x000fc80000000800 */
[----:B------:R0:W-:Y:S01]  /*46720*/  STL [R1+0x6f4], R5 ;  /* 0x0006f40501007387 */ /* 0x0001e20000100800 */
[----:B------:R-:W-:Y:S02]  /*46730*/  F2FP.SATFINITE.E4M3.F32.PACK_AB_MERGE_C R104, R105, R104, RZ ;  /* 0x000000686968723e */ /* 0x000fe400048070ff */
        /* <DEDUP_REMOVED lines=8> */
[----:B------:R-:W-:Y:S02]  /*467c0*/  PRMT R11, R8, 0x3340, R159 ;  /* 0x00003340080b7816 */ /* 0x000fe4000000009f */
        /* <DEDUP_REMOVED lines=48> */
[----:B------:R-:W-:Y:S01]  /*46ad0*/  F2FP.SATFINITE.E4M3.F32.PACK_AB_MERGE_C R100, R101, R100, RZ ;  /* 0x000000646564723e */ /* 0x000fe200048070ff */
[----:B0-----:R-:W-:-:S03]  /*46ae0*/  VIADD R5, R5, UR4 ;  /* 0x0000000405057c36 */ /* 0x001fc60008000000 */
        /* <DEDUP_REMOVED lines=48> */
[----:B------:R-:W-:-:S03]  /*46df0*/  F2FP.SATFINITE.E4M3.F32.PACK_AB_MERGE_C R96, R97, R96, RZ ;  /* 0x000000606160723e */ /* 0x000fc600048070ff */
        /* <DEDUP_REMOVED lines=900> */
[----:B------:R0:W-:Y:S01]  /*4a640*/  STL [R1+0x110], R5 ;  /* 0x0001100501007387 */ /* 0x0001e20000100800 */
[----:B---3--:R-:W-:-:S04]  /*4a650*/  LOP3.LUT R9, R30, 0xffff, RZ, 0xc0, !PT ;  /* 0x0000ffff1e097812 */ /* 0x008fc800078ec0ff */
[----:B------:R-:W-:Y:S02]  /*4a660*/  SHF.R.U32.HI R8, RZ, 0x8, R9 ;  /* 0x00000008ff087819 */ /* 0x000fe40000011609 */
[----:B------:R-:W-:Y:S01]  /*4a670*/  PRMT R9, R9, 0x3340, R207 ;  /* 0x0000334009097816 */ /* 0x000fe200000000cf */
[----:B------:R-:W-:Y:S04]  /*4a680*/  STL [R1+0xdb8], R11 ;  /* 0x000db80b01007387 */ /* 0x000fe80000100800 */
[----:B------:R-:W3:Y:S04]  /*4a690*/  LDL.LU R33, [R1+0xc58] ;  /* 0x000c580001217983 */ /* 0x000ee80000300800 */
[----:B------:R1:W-:Y:S04]  /*4a6a0*/  STL [R1+0xdb4], R9 ;  /* 0x000db40901007387 */ /* 0x0003e80000100800 */
[----:B------:R-:W4:Y:S01]  /*4a6b0*/  LDL.LU R30, [R1+0xc54] ;  /* 0x000c5400011e7983 */ /* 0x000f220000300800 */
[----:B------:R-:W-:-:S02]  /*4a6c0*/  SHF.R.U32.HI R209, RZ, 0x8, R209 ;  /* 0x00000008ffd17819 */ /* 0x000fc400000116d1 */
[----:B------:R-:W-:Y:S02]  /*4a6d0*/  SHF.R.U32.HI R207, RZ, 0x8, R207 ;  /* 0x00000008ffcf7819 */ /* 0x000fe400000116cf */
[----:B------:R-:W-:Y:S02]  /*4a6e0*/  LOP3.LUT R10, R10, 0xffff, RZ, 0xc0, !PT ;  /* 0x0000ffff0a0a7812 */ /* 0x000fe400078ec0ff */
[----:B------:R-:W-:Y:S02]  /*4a6f0*/  LOP3.LUT R209, R209, 0xffff, RZ, 0xc0, !PT ;  /* 0x0000ffffd1d17812 */ /* 0x000fe400078ec0ff */
[----:B------:R-:W-:Y:S02]  /*4a700*/  LOP3.LUT R8, R8, 0xffff, RZ, 0xc0, !PT ;  /* 0x0000ffff08087812 */ /* 0x000fe400078ec0ff */
[----:B------:R-:W-:Y:S01]  /*4a710*/  LOP3.LUT R207, R207, 0xffff, RZ, 0xc0, !PT ;  /* 0x0000ffffcfcf7812 */ /* 0x000fe200078ec0ff */
[----:B0-----:R-:W-:Y:S01]  /*4a720*/  VIADD R5, R5, UR4 ;  /* 0x0000000405057c36 */ /* 0x001fe20008000000 */
[----:B-1----:R-:W-:Y:S01]  /*4a730*/  PRMT R9, R10, 0x3340, R209 ;  /* 0x000033400a097816 */ /* 0x002fe200000000d1 */
[----:B------:R-:W-:Y:S01]  /*4a740*/  ULDC UR4, c[0x0][0x248] ;  /* 0x0000920000047ab9 */ /* 0x000fe20000000800 */
[----:B------:R-:W-:-:S02]  /*4a750*/  PRMT R8, R8, 0x3340, R207 ;  /* 0x0000334008087816 */ /* 0x000fc400000000cf */
        /* <DEDUP_REMOVED lines=34> */
[----:B------:R-:W-:-:S04]  /*4a980*/  ULDC UR4, c[0x0][0x248] ;  /* 0x0000920000047ab9 */ /* 0x000fc80000000800 */
[----:B------:R0:W-:Y:S01]  /*4a990*/  STL [R1+0x108], R5 ;  /* 0x0001080501007387 */ /* 0x0001e20000100800 */
[----:B---3--:R-:W-:-:S04]  /*4a9a0*/  LOP3.LUT R8, R33, 0xffff, RZ, 0xc0, !PT ;  /* 0x0000ffff21087812 */ /* 0x008fc800078ec0ff */
[----:B------:R-:W-:Y:S02]  /*4a9b0*/  SHF.R.U32.HI R10, RZ, 0x8, R8 ;  /* 0x00000008ff0a7819 */ /* 0x000fe40000011608 */
[----:B----4-:R-:W-:Y:S02]  /*4a9c0*/  LOP3.LUT R9, R30, 0xffff, RZ, 0xc0, !PT ;  /* 0x0000ffff1e097812 */ /* 0x010fe400078ec0ff */
[----:B------:R-:W-:Y:S02]  /*4a9d0*/  PRMT R11, R8, 0x3340, R211 ;  /* 0x00003340080b7816 */ /* 0x000fe400000000d3 */
        /* <DEDUP_REMOVED lines=107> */
[----:B---3--:R-:W-:-:S04]  /*4b090*/  LOP3.LUT R8, R33, 0xffff, RZ, 0xc0, !PT ;  /* 0x0000ffff21087812 */ /* 0x008fc800078ec0ff */
[----:B------:R-:W-:Y:S02]  /*4b0a0*/  SHF.R.U32.HI R10, RZ, 0x8, R8 ;  /* 0x00000008ff0a7819 */ /* 0x000fe40000011608 */
[----:B----4-:R-:W-:Y:S02]  /*4b0b0*/  LOP3.LUT R9, R30, 0xffff, RZ, 0xc0, !PT ;  /* 0x0000ffff1e097812 */ /* 0x010fe400078ec0ff */
[----:B------:R-:W-:Y:S02]  /*4b0c0*/  PRMT R11, R8, 0x3340, R217 ;  /* 0x00003340080b7816 */ /* 0x000fe400000000d9 */
[----:B------:R-:W-:Y:S02]  /*4b0d0*/  SHF.R.U32.HI R8, RZ, 0x8, R9 ;  /* 0x00000008ff087819 */ /* 0x000fe40000011609 */
[----:B------:R-:W-:Y:S01]  /*4b0e0*/  PRMT R9, R9, 0x3340, R239 ;  /* 0x0000334009097816 */ /* 0x000fe200000000ef */
[----:B------:R0:W-:Y:S04]  /*4b0f0*/  STL [R1+0xe8], R5 ;  /* 0x0000e80501007387 */ /* 0x0001e80000100800 */
        /* <DEDUP_REMOVED lines=82> */
[----:B------:R-:W-:Y:S02]  /*4b620*/  F2FP.SATFINITE.E4M3.F32.PACK_AB_MERGE_C R38, R39, R38, RZ ;  /* 0x000000262726723e */ /* 0x000fe400048070ff */
[----:B--2---:R-:W-:-:S04]  /*4b630*/  LOP3.LUT R8, R35, 0xffff, RZ, 0xc0, !PT ;  /* 0x0000ffff23087812 */ /* 0x004fc800078ec0ff */
[----:B------:R-:W-:Y:S02]  /*4b640*/  SHF.R.U32.HI R10, RZ, 0x8, R8 ;  /* 0x00000008ff0a7819 */ /* 0x000fe40000011608 */
[----:B------:R-:W-:Y:S02]  /*4b650*/  LOP3.LUT R9, R31, 0xffff, RZ, 0xc0, !PT ;  /* 0x0000ffff1f097812 */ /* 0x000fe400078ec0ff */
[----:B------:R-:W-:Y:S02]  /*4b660*/  PRMT R11, R8, 0x3340, R223 ;  /* 0x00003340080b7816 */ /* 0x000fe400000000df */
[----:B------:R-:W-:Y:S02]  /*4b670*/  SHF.R.U32.HI R8, RZ, 0x8, R9 ;  /* 0x00000008ff087819 */ /* 0x000fe40000011609 */
[----:B------:R-:W-:Y:S02]  /*4b680*/  SHF.R.U32.HI R223, RZ, 0x8, R223 ;  /* 0x00000008ffdf7819 */ /* 0x000fe400000116df */
[----:B------:R-:W-:-:S02]  /*4b690*/  PRMT R9, R9, 0x3340, R224 ;  /* 0x0000334009097816 */ /* 0x000fc400000000e0 */
[----:B------:R-:W-:Y:S01]  /*4b6a0*/  SHF.R.U32.HI R224, RZ, 0x8, R224 ;  /* 0x00000008ffe07819 */ /* 0x000fe200000116e0 */
[----:B------:R-:W-:Y:S01]  /*4b6b0*/  STL [R1+0xc54], R11 ;  /* 0x000c540b01007387 */ /* 0x000fe20000100800 */
[----:B------:R-:W-:Y:S02]  /*4b6c0*/  LOP3.LUT R10, R10, 0xffff, RZ, 0xc0, !PT ;  /* 0x0000ffff0a0a7812 */ /* 0x000fe400078ec0ff */
[----:B------:R-:W-:Y:S01]  /*4b6d0*/  LOP3.LUT R223, R223, 0xffff, RZ, 0xc0, !PT ;  /* 0x0000ffffdfdf7812 */ /* 0x000fe200078ec0ff */
[----:B------:R0:W-:Y:S01]  /*4b6e0*/  STL [R1+0xc50], R9 ;  /* 0x000c500901007387 */ /* 0x0001e20000100800 */
[----:B------:R-:W-:Y:S02]  /*4b6f0*/  LOP3.LUT R8, R8, 0xffff, RZ, 0xc0, !PT ;  /* 0x0000ffff08087812 */ /* 0x000fe400078ec0ff */
[----:B------:R-:W-:Y:S01]  /*4b700*/  LOP3.LUT R224, R224, 0xffff, RZ, 0xc0, !PT ;  /* 0x0000ffffe0e07812 */ /* 0x000fe200078ec0ff */
[----:B------:R-:W2:Y:S03]  /*4b710*/  LDL.LU R35, [R1+0x864] ;  /* 0x0008640001237983 */ /* 0x000ea60000300800 */
[----:B------:R-:W-:Y:S01]  /*4b720*/  PRMT R8, R8, 0x3340, R224 ;  /* 0x0000334008087816 */ /* 0x000fe200000000e0 */
[----:B------:R-:W2:Y:S01]  /*4b730*/  LDL.LU R31, [R1+0x860] ;  /* 0x00086000011f7983 */ /* 0x000ea20000300800 */
[----:B0-----:R-:W-:-:S03]  /*4b740*/  PRMT R9, R10, 0x3340, R223 ;  /* 0x000033400a097816 */ /* 0x001fc600000000df */
[----:B------:R0:W-:Y:S04]  /*4b750*/  STL [R1+0xcc], R5 ;  /* 0x0000cc0501007387 */ /* 0x0001e80000100800 */
[----:B------:R-:W-:Y:S04]  /*4b760*/  STL [R1+0xad4], R9 ;  /* 0x000ad40901007387 */ /* 0x000fe80000100800 */
[----:B------:R3:W-:Y:S01]  /*4b770*/  STL [R1+0xad0], R8 ;  /* 0x000ad00801007387 */ /* 0x0007e20000100800 */
[----:B0-----:R-:W-:Y:S01]  /*4b780*/  VIADD R5, R5, UR4 ;  /* 0x0000000405057c36 */ /* 0x001fe20008000000 */
[----:B------:R-:W-:Y:S01]  /*4b790*/  ULDC UR4, c[0x0][0x248] ;  /* 0x0000920000047ab9 */ /* 0x000fe20000000800 */
[----:B---3--:R-:W-:-:S04]  /*4b7a0*/  LOP3.LUT R8, R33, 0xffff, RZ, 0xc0, !PT ;  /* 0x0000ffff21087812 */ /* 0x008fc800078ec0ff */
[----:B------:R-:W-:Y:S02]  /*4b7b0*/  PRMT R11, R8, 0x3340, R226 ;  /* 0x00003340080b7816 */ /* 0x000fe400000000e2 */
[----:B----4-:R-:W-:Y:S02]  /*4b7c0*/  LOP3.LUT R9, R30, 0xffff, RZ, 0xc0, !PT ;  /* 0x0000ffff1e097812 */ /* 0x010fe400078ec0ff */
[----:B------:R-:W-:Y:S02]  /*4b7d0*/  SHF.R.U32.HI R10, RZ, 0x8, R8 ;  /* 0x00000008ff0a7819 */ /* 0x000fe40000011608 */
[----:B------:R-:W-:Y:S02]  /*4b7e0*/  SHF.R.U32.HI R226, RZ, 0x8, R226 ;  /* 0x00000008ffe27819 */ /* 0x000fe400000116e2 */
[----:B------:R-:W-:Y:S02]  /*4b7f0*/  SHF.R.U32.HI R8, RZ, 0x8, R9 ;  /* 0x00000008ff087819 */ /* 0x000fe40000011609 */
[----:B------:R-:W-:Y:S01]  /*4b800*/  PRMT R9, R9, 0x3340, R225 ;  /* 0x0000334009097816 */ /* 0x000fe200000000e1 */
[----:B------:R0:W-:Y:S01]  /*4b810*/  STL [R1+0xc8], R5 ;  /* 0x0000c80501007387 */ /* 0x0001e20000100800 */
[----:B------:R-:W-:-:S02]  /*4b820*/  LOP3.LUT R10, R10, 0xffff, RZ, 0xc0, !PT ;  /* 0x0000ffff0a0a7812 */ /* 0x000fc400078ec0ff */
[----:B------:R-:W-:Y:S01]  /*4b830*/  LOP3.LUT R226, R226, 0xffff, RZ, 0xc0, !PT ;  /* 0x0000ffffe2e27812 */ /* 0x000fe200078ec0ff */
[----:B------:R-:W-:Y:S04]  /*4b840*/  STL [R1+0xc4c], R11 ;  /* 0x000c4c0b01007387 */ /* 0x000fe80000100800 */
[----:B------:R1:W-:Y:S01]  /*4b850*/  STL [R1+0xc48], R9 ;  /* 0x000c480901007387 */ /* 0x0003e20000100800 */
[----:B0-----:R-:W-:Y:S01]  /*4b860*/  VIADD R5, R5, UR4 ;  /* 0x0000000405057c36 */ /* 0x001fe20008000000 */
[----:B------:R-:W-:Y:S02]  /*4b870*/  SHF.R.U32.HI R225, RZ, 0x8, R225 ;  /* 0x00000008ffe17819 */ /* 0x000fe400000116e1 */
[----:B------:R-:W3:Y:S01]  /*4b880*/  LDL.LU R41, [R1+0xc84] ;  /* 0x000c840001297983 */ /* 0x000ee20000300800 */
[----:B------:R-:W-:Y:S01]  /*4b890*/  LOP3.LUT R8, R8, 0xffff, RZ, 0xc0, !PT ;  /* 0x0000ffff08087812 */ /* 0x000fe200078ec0ff */
[----:B------:R-:W-:-:S02]  /*4b8a0*/  ULDC UR4, c[0x0][0x248] ;  /* 0x0000920000047ab9 */ /* 0x000fc40000000800 */
[----:B------:R-:W4:Y:S01]  /*4b8b0*/  LDL.LU R39, [R1+0x484] ;  /* 0x0004840001277983 */ /* 0x000f220000300800 */
[----:B-1----:R-:W-:-:S05]  /*4b8c0*/  PRMT R9, R10, 0x3340, R226 ;  /* 0x000033400a097816 */ /* 0x002fca00000000e2 */
[----:B------:R-:W-:Y:S04]  /*4b8d0*/  STL [R1+0xabc], R9 ;  /* 0x000abc0901007387 */ /* 0x000fe80000100800 */
[----:B------:R0:W-:Y:S04]  /*4b8e0*/  STL [R1+0xc4], R5 ;  /* 0x0000c40501007387 */ /* 0x0001e80000100800 */
[----:B------:R-:W4:Y:S04]  /*4b8f0*/  LDL.LU R33, [R1+0xc80] ;  /* 0x000c800001217983 */ /* 0x000f280000300800 */
[----:B------:R-:W4:Y:S01]  /*4b900*/  LDL.LU R30, [R1+0x480] ;  /* 0x00048000011e7983 */ /* 0x000f220000300800 */
[----:B------:R-:W-:-:S04]  /*4b910*/  LOP3.LUT R225, R225, 0xffff, RZ, 0xc0, !PT ;  /* 0x0000ffffe1e17812 */ /* 0x000fc800078ec0ff */
[----:B------:R-:W-:Y:S02]  /*4b920*/  PRMT R8, R8, 0x3340, R225 ;  /* 0x0000334008087816 */ /* 0x000fe400000000e1 */
[----:B------:R-:W-:-:S03]  /*4b930*/  LOP3.LUT R220, R220, 0xffff, RZ, 0xc0, !PT ;  /* 0x0000ffffdcdc7812 */ /* 0x000fc600078ec0ff */
[----:B------:R-:W-:Y:S01]  /*4b940*/  STL [R1+0xab8], R8 ;  /* 0x000ab80801007387 */ /* 0x000fe20000100800 */
[----:B------:R-:W-:Y:S01]  /*4b950*/  LOP3.LUT R222, R222, 0xffff, RZ, 0xc0, !PT ;  /* 0x0000ffffdede7812 */ /* 0x000fe200078ec0ff */
[----:B0-----:R-:W-:Y:S01]  /*4b960*/  VIADD R5, R5, UR4 ;  /* 0x0000000405057c36 */ /* 0x001fe20008000000 */
[----:B------:R-:W-:-:S04]  /*4b970*/  ULDC UR4, c[0x0][0x248] ;  /* 0x0000920000047ab9 */ /* 0x000fc80000000800 */
[----:B------:R0:W-:Y:S02]  /*4b980*/  STL [R1+0xc0], R5 ;  /* 0x0000c00501007387 */ /* 0x0001e40000100800 */
[----:B0-----:R-:W-:Y:S01]  /*4b990*/  VIADD R5, R5, UR4 ;  /* 0x0000000405057c36 */ /* 0x001fe20008000000 */
[----:B------:R-:W-:Y:S01]  /*4b9a0*/  ULDC UR4, c[0x0][0x248] ;  /* 0x0000920000047ab9 */ /* 0x000fe20000000800 */
[----:B--2---:R-:W-:Y:S02]  /*4b9b0*/  LOP3.LUT R8, R35, 0xffff, RZ, 0xc0, !PT ;  /* 0x0000ffff23087812 */ /* 0x004fe400078ec0ff */
[----:B------:R-:W-:Y:S02]  /*4b9c0*/  LOP3.LUT R9, R31, 0xffff, RZ, 0xc0, !PT ;  /* 0x0000ffff1f097812 */ /* 0x000fe400078ec0ff */
[----:B------:R-:W-:Y:S02]  /*4b9d0*/  PRMT R11, R8, 0x3340, R220 ;  /* 0x00003340080b7816 */ /* 0x000fe400000000dc */
[----:B------:R-:W-:-:S02]  /*4b9e0*/  SHF.R.U32.HI R10, RZ, 0x8, R8 ;  /* 0x00000008ff0a7819 */ /* 0x000fc40000011608 */
[----:B------:R-:W-:Y:S02]  /*4b9f0*/  SHF.R.U32.HI R220, RZ, 0x8, R220 ;  /* 0x00000008ffdc7819 */ /* 0x000fe400000116dc */
[----:B------:R-:W-:Y:S02]  /*4ba00*/  SHF.R.U32.HI R8, RZ, 0x8, R9 ;  /* 0x00000008ff087819 */ /* 0x000fe40000011609 */
[--C-:B------:R-:W-:Y:S02]  /*4ba10*/  PRMT R9, R9, 0x3340, R222.reuse ;  /* 0x0000334009097816 */ /* 0x100fe400000000de */
[----:B------:R-:W-:Y:S02]  /*4ba20*/  LOP3.LUT R10, R10, 0xffff, RZ, 0xc0, !PT ;  /* 0x0000ffff0a0a7812 */ /* 0x000fe400078ec0ff */
[----:B------:R-:W-:Y:S01]  /*4ba30*/  LOP3.LUT R220, R220, 0xffff, RZ, 0xc0, !PT ;  /* 0x0000ffffdcdc7812 */ /* 0x000fe200078ec0ff */
[----:B------:R-:W-:Y:S04]  /*4ba40*/  STL [R1+0xc40], R11 ;  /* 0x000c400b01007387 */ /* 0x000fe80000100800 */
[----:B------:R0:W-:Y:S04]  /*4ba50*/  STL [R1+0xc44], R9 ;  /* 0x000c440901007387 */ /* 0x0001e80000100800 */
[----:B------:R-:W2:Y:S01]  /*4ba60*/  LDL.LU R37, [R1+0x868] ;  /* 0x0008680001257983 */ /* 0x000ea20000300800 */
[----:B------:R-:W-:-:S03]  /*4ba70*/  SHF.R.U32.HI R222, RZ, 0x8, R222 ;  /* 0x00000008ffde7819 */ /* 0x000fc600000116de */
[----:B------:R-:W2:Y:S01]  /*4ba80*/  LDL.LU R35, [R1+0xc88] ;  /* 0x000c880001237983 */ /* 0x000ea20000300800 */
[----:B0-----:R-:W-:-:S03]  /*4ba90*/  PRMT R9, R10, 0x3340, R220 ;  /* 0x000033400a097816 */ /* 0x001fc600000000dc */
[----:B------:R0:W-:Y:S01]  /*4baa0*/  STL [R1+0x4c4], R5 ;  /* 0x0004c40501007387 */ /* 0x0001e20000100800 */
[----:B------:R-:W-:-:S03]  /*4bab0*/  LOP3.LUT R8, R8, 0xffff, RZ, 0xc0, !PT ;  /* 0x0000ffff08087812 */ /* 0x000fc600078ec0ff */
[----:B------:R3:W-:Y:S01]  /*4bac0*/  STL [R1+0xaa4], R9 ;  /* 0x000aa40901007387 */ /* 0x0007e20000100800 */
[----:B------:R-:W-:-:S03]  /*4bad0*/  LOP3.LUT R222, R222, 0xffff, RZ, 0xc0, !PT ;  /* 0x0000ffffdede7812 */ /* 0x000fc600078ec0ff */
[----:B------:R-:W2:Y:S01]  /*4bae0*/  LDL.LU R31, [R1+0x488] ;  /* 0x00048800011f7983 */ /* 0x000ea20000300800 */
[----:B------:R-:W-:Y:S01]  /*4baf0*/  PRMT R8, R8, 0x3340, R222 ;  /* 0x0000334008087816 */ /* 0x000fe200000000de */
[----:B0-----:R-:W-:Y:S01]  /*4bb00*/  VIADD R5, R5, UR4 ;  /* 0x0000000405057c36 */ /* 0x001fe20008000000 */
[----:B------:R-:W-:-:S03]  /*4bb10*/  ULDC UR4, c[0x0][0x248] ;  /* 0x0000920000047ab9 */ /* 0x000fc60000000800 */
[----:B------:R-:W-:Y:S01]  /*4bb20*/  STL [R1+0xab4], R8 ;  /* 0x000ab40801007387 */ /* 0x000fe20000100800 */
[----:B---3--:R-:W-:Y:S02]  /*4bb30*/  LOP3.LUT R9, R41, 0xffff, RZ, 0xc0, !PT ;  /* 0x0000ffff29097812 */ /* 0x008fe400078ec0ff */
[----:B----4-:R-:W-:-:S04]  /*4bb40*/  LOP3.LUT R10, R39, 0xffff, RZ, 0xc0, !PT ;  /* 0x0000ffff270a7812 */ /* 0x010fc800078ec0ff */
[----:B------:R-:W-:Y:S01]  /*4bb50*/  PRMT R13, R9, 0x3340, R10 ;  /* 0x00003340090d7816 */ /* 0x000fe2000000000a */
[----:B------:R0:W-:Y:S04]  /*4bb60*/  STL [R1+0x4cc], R5 ;  /* 0x0004cc0501007387 */ /* 0x0001e80000100800 */
[----:B------:R1:W-:Y:S01]  /*4bb70*/  STL [R1+0xc3c], R13 ;  /* 0x000c3c0d01007387 */ /* 0x0003e20000100800 */
[----:B------:R-:W-:Y:S02]  /*4bb80*/  LOP3.LUT R11, R33, 0xffff, RZ, 0xc0, !PT ;  /* 0x0000ffff210b7812 */ /* 0x000fe400078ec0ff */
[----:B------:R-:W-:Y:S01]  /*4bb90*/  LOP3.LUT R12, R30, 0xffff, RZ, 0xc0, !PT ;  /* 0x0000ffff1e0c7812 */ /* 0x000fe200078ec0ff */
[----:B0-----:R-:W-:Y:S01]  /*4bba0*/  VIADD R5, R5, UR4 ;  /* 0x0000000405057c36 */ /* 0x001fe20008000000 */
[----:B------:R-:W-:Y:S01]  /*4bbb0*/  SHF.R.U32.HI R8, RZ, 0x8, R9 ;  /* 0x00000008ff087819 */ /* 0x000fe20000011609 */
[----:B------:R-:W-:Y:S01]  /*4bbc0*/  ULDC UR4, c[0x0][0x248] ;  /* 0x0000920000047ab9 */ /* 0x000fe20000000800 */
[----:B-1----:R-:W-:-:S05]  /*4bbd0*/  PRMT R13, R11, 0x3340, R12 ;  /* 0x000033400b0d7816 */ /* 0x002fca000000000c */
[----:B------:R-:W-:Y:S04]  /*4bbe0*/  STL [R1+0xc38], R13 ;  /* 0x000c380d01007387 */ /* 0x000fe80000100800 */
[----:B------:R-:W3:Y:S04]  /*4bbf0*/  LDL.LU R39, [R1+0xc8c] ;  /* 0x000c8c0001277983 */ /* 0x000ee80000300800 */
[----:B------:R-:W4:Y:S04]  /*4bc00*/  LDL.LU R33, [R1+0x48c] ;  /* 0x00048c0001217983 */ /* 0x000f280000300800 */
[----:B------:R0:W-:Y:S04]  /*4bc10*/  STL [R1+0xbc], R5 ;  /* 0x0000bc0501007387 */ /* 0x0001e80000100800 */
[----:B------:R-:W4:Y:S01]  /*4bc20*/  LDL.LU R30, [R1+0x86c] ;  /* 0x00086c00011e7983 */ /* 0x000f220000300800 */
[----:B------:R-:W-:-:S02]  /*4bc30*/  SHF.R.U32.HI R9, RZ, 0x8, R10 ;  /* 0x00000008ff097819 */ /* 0x000fc4000001160a */
[----:B------:R-:W-:Y:S02]  /*4bc40*/  LOP3.LUT R8, R8, 0xffff, RZ, 0xc0, !PT ;  /* 0x0000ffff08087812 */ /* 0x000fe400078ec0ff */
[----:B------:R-:W-:Y:S02]  /*4bc50*/  LOP3.LUT R9, R9, 0xffff, RZ, 0xc0, !PT ;  /* 0x0000ffff09097812 */ /* 0x000fe400078ec0ff */
[----:B------:R-:W-:Y:S02]  /*4bc60*/  SHF.R.U32.HI R10, RZ, 0x8, R11 ;  /* 0x00000008ff0a7819 */ /* 0x000fe4000001160b */
[----:B------:R-:W-:Y:S02]  /*4bc70*/  SHF.R.U32.HI R11, RZ, 0x8, R12 ;  /* 0x00000008ff0b7819 */ /* 0x000fe4000001160c */
[----:B------:R-:W-:Y:S02]  /*4bc80*/  PRMT R8, R8, 0x3340, R9 ;  /* 0x0000334008087816 */ /* 0x000fe40000000009 */
[----:B------:R-:W-:-:S02]  /*4bc90*/  LOP3.LUT R10, R10, 0xffff, RZ, 0xc0, !PT ;  /* 0x0000ffff0a0a7812 */ /* 0x000fc400078ec0ff */
[----:B------:R-:W-:Y:S01]  /*4bca0*/  LOP3.LUT R11, R11, 0xffff, RZ, 0xc0, !PT ;  /* 0x0000ffff0b0b7812 */ /* 0x000fe200078ec0ff */
[----:B------:R1:W-:Y:S01]  /*4bcb0*/  STL [R1+0xaa0], R8 ;  /* 0x000aa00801007387 */ /* 0x0003e20000100800 */
[----:B------:R-:W-:Y:S01]  /*4bcc0*/  LOP3.LUT R216, R216, 0xffff, RZ, 0xc0, !PT ;  /* 0x0000ffffd8d87812 */ /* 0x000fe200078ec0ff */
[----:B0-----:R-:W-:Y:S01]  /*4bcd0*/  VIADD R5, R5, UR4 ;  /* 0x0000000405057c36 */ /* 0x001fe20008000000 */
[----:B------:R-:W-:Y:S01]  /*4bce0*/  ULDC UR4, c[0x0][0x248] ;  /* 0x0000920000047ab9 */ /* 0x000fe20000000800 */
[----:B-1----:R-:W-:-:S05]  /*4bcf0*/  PRMT R8, R10, 0x3340, R11 ;  /* 0x000033400a087816 */ /* 0x002fca000000000b */
[----:B------:R-:W-:Y:S04]  /*4bd00*/  STL [R1+0xa9c], R8 ;  /* 0x000a9c0801007387 */ /* 0x000fe80000100800 */
[----:B------:R0:W-:Y:S02]  /*4bd10*/  STL [R1+0x594], R5 ;  /* 0x0005940501007387 */ /* 0x0001e40000100800 */
[----:B0-----:R-:W-:Y:S01]  /*4bd20*/  VIADD R5, R5, UR4 ;  /* 0x0000000405057c36 */ /* 0x001fe20008000000 */
[----:B------:R-:W-:Y:S01]  /*4bd30*/  ULDC UR4, c[0x0][0x248] ;  /* 0x0000920000047ab9 */ /* 0x000fe20000000800 */
[----:B------:R-:W-:Y:S02]  /*4bd40*/  LOP3.LUT R212, R212, 0xffff, RZ, 0xc0, !PT ;  /* 0x0000ffffd4d47812 */ /* 0x000fe400078ec0ff */
[----:B--2---:R-:W-:-:S04]  /*4bd50*/  LOP3.LUT R9, R37, 0xffff, RZ, 0xc0, !PT ;  /* 0x0000ffff25097812 */ /* 0x004fc800078ec0ff */
[--C-:B------:R-:W-:Y:S02]  /*4bd60*/  PRMT R13, R9, 0x3340, R216.reuse ;  /* 0x00003340090d7816 */ /* 0x100fe400000000d8 */
[----:B------:R-:W-:Y:S02]  /*4bd70*/  LOP3.LUT R11, R35, 0xffff, RZ, 0xc0, !PT ;  /* 0x0000ffff230b7812 */ /* 0x000fe400078ec0ff */
[----:B------:R-:W-:Y:S02]  /*4bd80*/  SHF.R.U32.HI R8, RZ, 0x8, R9 ;  /* 0x00000008ff087819 */ /* 0x000fe40000011609 */
[----:B------:R-:W-:Y:S01]  /*4bd90*/  SHF.R.U32.HI R9, RZ, 0x8, R216 ;  /* 0x00000008ff097819 */ /* 0x000fe200000116d8 */
[----:B------:R0:W-:Y:S01]  /*4bda0*/  STL [R1+0xc34], R13 ;  /* 0x000c340d01007387 */ /* 0x0001e20000100800 */
[----:B------:R-:W-:Y:S02]  /*4bdb0*/  LOP3.LUT R12, R31, 0xffff, RZ, 0xc0, !PT ;  /* 0x0000ffff1f0c7812 */ /* 0x000fe400078ec0ff */
[----:B------:R-:W-:-:S02]  /*4bdc0*/  LOP3.LUT R8, R8, 0xffff, RZ, 0xc0, !PT ;  /* 0x0000ffff08087812 */ /* 0x000fc400078ec0ff */
[----:B------:R-:W-:Y:S02]  /*4bdd0*/  LOP3.LUT R9, R9, 0xffff, RZ, 0xc0, !PT ;  /* 0x0000ffff09097812 */ /* 0x000fe400078ec0ff */
[--C-:B0-----:R-:W-:Y:S02]  /*4bde0*/  PRMT R13, R11, 0x3340, R12.reuse ;  /* 0x000033400b0d7816 */ /* 0x101fe4000000000c */
[----:B------:R-:W-:Y:S02]  /*4bdf0*/  SHF.R.U32.HI R10, RZ, 0x8, R11 ;  /* 0x00000008ff0a7819 */ /* 0x000fe4000001160b */
[----:B------:R-:W-:Y:S01]  /*4be00*/  SHF.R.U32.HI R11, RZ, 0x8, R12 ;  /* 0x00000008ff0b7819 */ /* 0x000fe2000001160c */
[----:B------:R-:W-:Y:S01]  /*4be10*/  STL [R1+0xc30], R13 ;  /* 0x000c300d01007387 */ /* 0x000fe20000100800 */
[----:B------:R-:W-:Y:S02]  /*4be20*/  PRMT R8, R8, 0x3340, R9 ;  /* 0x0000334008087816 */ /* 0x000fe40000000009 */
[----:B------:R-:W-:Y:S01]  /*4be30*/  LOP3.LUT R10, R10, 0xffff, RZ, 0xc0, !PT ;  /* 0x0000ffff0a0a7812 */ /* 0x000fe200078ec0ff */
[----:B------:R-:W2:Y:S01]  /*4be40*/  LDL.LU R37, [R1+0x870] ;  /* 0x0008700001257983 */ /* 0x000ea20000300800 */
[----:B------:R-:W-:-:S03]  /*4be50*/  LOP3.LUT R11, R11, 0xffff, RZ, 0xc0, !PT ;  /* 0x0000ffff0b0b7812 */ /* 0x000fc600078ec0ff */
[----:B------:R-:W2:Y:S04]  /*4be60*/  LDL.LU R35, [R1+0xc90] ;  /* 0x000c900001237983 */ /* 0x000ea80000300800 */
[----:B------:R-:W-:Y:S04]  /*4be70*/  STL [R1+0xb8], R5 ;  /* 0x0000b80501007387 */ /* 0x000fe80000100800 */
[----:B------:R0:W-:Y:S04]  /*4be80*/  STL [R1+0xa90], R8 ;  /* 0x000a900801007387 */ /* 0x0001e80000100800 */
[----:B------:R-:W2:Y:S01]  /*4be90*/  LDL.LU R31, [R1+0x490] ;  /* 0x00049000011f7983 */ /* 0x000ea20000300800 */
[----:B0-----:R-:W-:-:S05]  /*4bea0*/  PRMT R8, R10, 0x3340, R11 ;  /* 0x000033400a087816 */ /* 0x001fca000000000b */
[----:B------:R4:W-:Y:S01]  /*4beb0*/  STL [R1+0xa88], R8 ;  /* 0x000a880801007387 */ /* 0x0009e20000100800 */
[----:B------:R-:W-:Y:S01]  /*4bec0*/  VIADD R5, R5, UR4 ;  /* 0x0000000405057c36 */ /* 0x000fe20008000000 */
[----:B------:R-:W-:Y:S01]  /*4bed0*/  ULDC UR4, c[0x0][0x248] ;  /* 0x0000920000047ab9 */ /* 0x000fe20000000800 */
[----:B---3--:R-:W-:Y:S02]  /*4bee0*/  LOP3.LUT R10, R39, 0xffff, RZ, 0xc0, !PT ;  /* 0x0000ffff270a7812 */ /* 0x008fe400078ec0ff */
[----:B----4-:R-:W-:Y:S02]  /*4bef0*/  LOP3.LUT R8, R33, 0xffff, RZ, 0xc0, !PT ;  /* 0x0000ffff21087812 */ /* 0x010fe400078ec0ff */
[----:B------:R-:W-:Y:S02]  /*4bf00*/  SHF.R.U32.HI R11, RZ, 0x8, R10 ;  /* 0x00000008ff0b7819 */ /* 0x000fe4000001160a */
[----:B------:R-:W-:Y:S02]  /*4bf10*/  PRMT R12, R10, 0x3340, R8 ;  /* 0x000033400a0c7816 */ /* 0x000fe40000000008 */
[----:B------:R-:W-:-:S02]  /*4bf20*/  LOP3.LUT R9, R30, 0xffff, RZ, 0xc0, !PT ;  /* 0x0000ffff1e097812 */ /* 0x000fc400078ec0ff */
[----:B------:R-:W-:Y:S02]  /*4bf30*/  SHF.R.U32.HI R10, RZ, 0x8, R8 ;  /* 0x00000008ff0a7819 */ /* 0x000fe40000011608 */
[----:B------:R-:W-:Y:S02]  /*4bf40*/  SHF.R.U32.HI R8, RZ, 0x8, R9 ;  /* 0x00000008ff087819 */ /* 0x000fe40000011609 */
[--C-:B------:R-:W-:Y:S01]  /*4bf50*/  PRMT R9, R9, 0x3340, R212.reuse ;  /* 0x0000334009097816 */ /* 0x100fe200000000d4 */
[----:B------:R0:W-:Y:S01]  /*4bf60*/  STL [R1+0x5b4], R5 ;  /* 0x0005b40501007387 */ /* 0x0001e20000100800 */
[----:B------:R-:W-:Y:S02]  /*4bf70*/  LOP3.LUT R11, R11, 0xffff, RZ, 0xc0, !PT ;  /* 0x0000ffff0b0b7812 */ /* 0x000fe400078ec0ff */
[----:B------:R-:W-:Y:S01]  /*4bf80*/  LOP3.LUT R10, R10, 0xffff, RZ, 0xc0, !PT ;  /* 0x0000ffff0a0a7812 */ /* 0x000fe200078ec0ff */
[----:B------:R-:W-:Y:S04]  /*4bf90*/  STL [R1+0xc2c], R12 ;  /* 0x000c2c0c01007387 */ /* 0x000fe80000100800 */
[----:B------:R1:W-:Y:S01]  /*4bfa0*/  STL [R1+0xc28], R9 ;  /* 0x000c280901007387 */ /* 0x0003e20000100800 */
[----:B0-----:R-:W-:Y:S01]  /*4bfb0*/  VIADD R5, R5, UR4 ;  /* 0x0000000405057c36 */ /* 0x001fe20008000000 */
[----:B------:R-:W-:-:S02]  /*4bfc0*/  SHF.R.U32.HI R212, RZ, 0x8, R212 ;  /* 0x00000008ffd47819 */ /* 0x000fc400000116d4 */
[----:B------:R-:W3:Y:S01]  /*4bfd0*/  LDL.LU R41, [R1+0xc94] ;  /* 0x000c940001297983 */ /* 0x000ee20000300800 */
[----:B------:R-:W-:Y:S01]  /*4bfe0*/  LOP3.LUT R8, R8, 0xffff, RZ, 0xc0, !PT ;  /* 0x0000ffff08087812 */ /* 0x000fe200078ec0ff */
[----:B------:R-:W-:Y:S02]  /*4bff0*/  ULDC UR4, c[0x0][0x248] ;  /* 0x0000920000047ab9 */ /* 0x000fe40000000800 */
[----:B------:R-:W4:Y:S01]  /*4c000*/  LDL.LU R33, [R1+0x494] ;  /* 0x0004940001217983 */ /* 0x000f220000300800 */
[----:B-1----:R-:W-:-:S05]  /*4c010*/  PRMT R9, R11, 0x3340, R10 ;  /* 0x000033400b097816 */ /* 0x002fca000000000a */
[----:B------:R-:W-:Y:S04]  /*4c020*/  STL [R1+0xa80], R9 ;  /* 0x000a800901007387 */ /* 0x000fe80000100800 */
[----:B------:R0:W-:Y:S04]  /*4c030*/  STL [R1+0xb4], R5 ;  /* 0x0000b40501007387 */ /* 0x0001e80000100800 */
[----:B------:R-:W4:Y:S01]  /*4c040*/  LDL.LU R30, [R1+0x874] ;  /* 0x00087400011e7983 */ /* 0x000f220000300800 */
[----:B------:R-:W-:Y:S02]  /*4c050*/  LOP3.LUT R212, R212, 0xffff, RZ, 0xc0, !PT ;  /* 0x0000ffffd4d47812 */ /* 0x000fe400078ec0ff */
[----:B------:R-:W-:-:S02]  /*4c060*/  LOP3.LUT R214, R214, 0xffff, RZ, 0xc0, !PT ;  /* 0x0000ffffd6d67812 */ /* 0x000fc400078ec0ff */
[----:B------:R-:W-:Y:S01]  /*4c070*/  PRMT R8, R8, 0x3340, R212 ;  /* 0x0000334008087816 */ /* 0x000fe200000000d4 */
[----:B0-----:R-:W-:Y:S01]  /*4c080*/  VIADD R5, R5, UR4 ;  /* 0x0000000405057c36 */ /* 0x001fe20008000000 */
[----:B------:R-:W-:-:S03]  /*4c090*/  ULDC UR4, c[0x0][0x248] ;  /* 0x0000920000047ab9 */ /* 0x000fc60000000800 */
        /* <DEDUP_REMOVED lines=16> */
[----:B------:R-:W-:Y:S01]  /*4c1a0*/  PRMT R8, R8, 0x3340, R9 ;  /* 0x0000334008087816 */ /* 0x000fe20000000009 */
[----:B------:R-:W-:Y:S01]  /*4c1b0*/  STL [R1+0xc20], R13 ;  /* 0x000c200d01007387 */ /* 0x000fe20000100800 */
[----:B------:R-:W-:-:S03]  /*4c1c0*/  SHF.R.U32.HI R11, RZ, 0x8, R12 ;  /* 0x00000008ff0b7819 */ /* 0x000fc6000001160c */
[----:B------:R-:W2:Y:S01]  /*4c1d0*/  LDL.LU R39, [R1+0xc9c] ;  /* 0x000c9c0001277983 */ /* 0x000ea20000300800 */
[----:B------:R-:W-:-:S03]  /*4c1e0*/  LOP3.LUT R10, R10, 0xffff, RZ, 0xc0, !PT ;  /* 0x0000ffff0a0a7812 */ /* 0x000fc600078ec0ff */
[----:B------:R-:W2:Y:S01]  /*4c1f0*/  LDL.LU R37, [R1+0x49c] ;  /* 0x00049c0001257983 */ /* 0x000ea20000300800 */
[----:B------:R-:W-:-:S03]  /*4c200*/  LOP3.LUT R11, R11, 0xffff, RZ, 0xc0, !PT ;  /* 0x0000ffff0b0b7812 */ /* 0x000fc600078ec0ff */
[----:B------:R-:W-:Y:S04]  /*4c210*/  STL [R1+0xb0], R5 ;  /* 0x0000b00501007387 */ /* 0x000fe80000100800 */
[----:B------:R-:W2:Y:S04]  /*4c220*/  LDL.LU R35, [R1+0xc98] ;  /* 0x000c980001237983 */ /* 0x000ea80000300800 */
        /* <DEDUP_REMOVED lines=9> */
[----:B------:R-:W-:Y:S01]  /*4c2c0*/  PRMT R12, R10, 0x3340, R8 ;  /* 0x000033400a0c7816 */ /* 0x000fe20000000008 */
[----:B------:R0:W-:Y:S01]  /*4c2d0*/  STL [R1+0x5c4], R5 ;  /* 0x0005c40501007387 */ /* 0x0001e20000100800 */
[----:B------:R-:W-:-:S04]  /*4c2e0*/  LOP3.LUT R9, R30, 0xffff, RZ, 0xc0, !PT ;  /* 0x0000ffff1e097812 */ /* 0x000fc800078ec0ff */
[----:B------:R-:W-:Y:S02]  /*4c2f0*/  SHF.R.U32.HI R10, RZ, 0x8, R9 ;  /* 0x00000008ff0a7819 */ /* 0x000fe40000011609 */
[----:B------:R-:W-:Y:S01]  /*4c300*/  PRMT R9, R9, 0x3340, R208 ;  /* 0x0000334009097816 */ /* 0x000fe200000000d0 */
[----:B------:R-:W-:Y:S04]  /*4c310*/  STL [R1+0xc0c], R12 ;  /* 0x000c0c0c01007387 */ /* 0x000fe80000100800 */
[----:B------:R-:W-:Y:S04]  /*4c320*/  STL [R1+0xc08], R9 ;  /* 0x000c080901007387 */ /* 0x000fe80000100800 */
[----:B------:R-:W3:Y:S04]  /*4c330*/  LDL.LU R33, [R1+0x87c] ;  /* 0x00087c0001217983 */ /* 0x000ee80000300800 */
[----:B------:R-:W4:Y:S01]  /*4c340*/  LDL.LU R30, [R1+0x878] ;  /* 0x00087800011e7983 */ /* 0x000f220000300800 */
[----:B------:R-:W-:-:S02]  /*4c350*/  SHF.R.U32.HI R8, RZ, 0x8, R8 ;  /* 0x00000008ff087819 */ /* 0x000fc40000011608 */
[----:B------:R-:W-:Y:S02]  /*4c360*/  LOP3.LUT R11, R11, 0xffff, RZ, 0xc0, !PT ;  /* 0x0000ffff0b0b7812 */ /* 0x000fe400078ec0ff */
[----:B------:R-:W-:Y:S01]  /*4c370*/  LOP3.LUT R8, R8, 0xffff, RZ, 0xc0, !PT ;  /* 0x0000ffff08087812 */ /* 0x000fe200078ec0ff */
[----:B0-----:R-:W-:Y:S01]  /*4c380*/  VIADD R5, R5, UR4 ;  /* 0x0000000405057c36 */ /* 0x001fe20008000000 */
[----:B------:R-:W-:Y:S01]  /*4c390*/  SHF.R.U32.HI R208, RZ, 0x8, R208 ;  /* 0x00000008ffd07819 */ /* 0x000fe200000116d0 */
[----:B------:R-:W-:Y:S01]  /*4c3a0*/  ULDC UR4, c[0x0][0x248] ;  /* 0x0000920000047ab9 */ /* 0x000fe20000000800 */
[----:B------:R-:W-:Y:S02]  /*4c3b0*/  PRMT R8, R11, 0x3340, R8 ;  /* 0x000033400b087816 */ /* 0x000fe40000000008 */
[----:B------:R-:W-:Y:S02]  /*4c3c0*/  LOP3.LUT R10, R10, 0xffff, RZ, 0xc0, !PT ;  /* 0x0000ffff0a0a7812 */ /* 0x000fe400078ec0ff */
[----:B------:R-:W-:Y:S01]  /*4c3d0*/  LOP3.LUT R208, R208, 0xffff, RZ, 0xc0, !PT ;  /* 0x0000ffffd0d07812 */ /* 0x000fe200078ec0ff */
[----:B------:R-:W-:Y:S04]  /*4c3e0*/  STL [R1+0x5b0], R5 ;  /* 0x0005b00501007387 */ /* 0x000fe80000100800 */
[----:B------:R0:W-:Y:S02]  /*4c3f0*/  STL [R1+0xa60], R8 ;  /* 0x000a600801007387 */ /* 0x0001e40000100800 */
[----:B0-----:R-:W-:Y:S01]  /*4c400*/  PRMT R8, R10, 0x3340, R208 ;  /* 0x000033400a087816 */ /* 0x001fe200000000d0 */
[----:B------:R-:W-:Y:S01]  /*4c410*/  VIADD R5, R5, UR4 ;  /* 0x0000000405057c36 */ /* 0x000fe20008000000 */
[----:B------:R-:W-:-:S03]  /*4c420*/  ULDC UR4, c[0x0][0x248] ;  /* 0x0000920000047ab9 */ /* 0x000fc60000000800 */
[----:B------:R-:W-:Y:S04]  /*4c430*/  STL [R1+0xa5c], R8 ;  /* 0x000a5c0801007387 */ /* 0x000fe80000100800 */
[----:B------:R0:W-:Y:S02]  /*4c440*/  STL [R1+0x5c8], R5 ;  /* 0x0005c80501007387 */ /* 0x0001e40000100800 */
[----:B0-----:R-:W-:Y:S01]  /*4c450*/  VIADD R5, R5, UR4 ;  /* 0x0000000405057c36 */ /* 0x001fe20008000000 */
[----:B------:R-:W-:Y:S01]  /*4c460*/  LOP3.LUT R204, R204, 0xffff, RZ, 0xc0, !PT ;  /* 0x0000ffffcccc7812 */ /* 0x000fe200078ec0ff */
[----:B------:R-:W-:Y:S01]  /*4c470*/  ULDC UR4, c[0x0][0x248] ;  /* 0x0000920000047ab9 */ /* 0x000fe20000000800 */
[----:B------:R-:W-:Y:S02]  /*4c480*/  LOP3.LUT R206, R206, 0xffff, RZ, 0xc0, !PT ;  /* 0x0000ffffcece7812 */ /* 0x000fe400078ec0ff */
[----:B--2---:R-:W-:-:S02]  /*4c490*/  LOP3.LUT R11, R39, 0xffff, RZ, 0xc0, !PT ;  /* 0x0000ffff270b7812 */ /* 0x004fc400078ec0ff */
[----:B------:R-:W-:Y:S02]  /*4c4a0*/  LOP3.LUT R12, R37, 0xffff, RZ, 0xc0, !PT ;  /* 0x0000ffff250c7812 */ /* 0x000fe400078ec0ff */
[----:B------:R-:W-:Y:S02]  /*4c4b0*/  SHF.R.U32.HI R10, RZ, 0x8, R11 ;  /* 0x00000008ff0a7819 */ /* 0x000fe4000001160b */
[--C-:B------:R-:W-:Y:S02]  /*4c4c0*/  PRMT R13, R11, 0x3340, R12.reuse ;  /* 0x000033400b0d7816 */ /* 0x100fe4000000000c */
[----:B------:R-:W-:Y:S02]  /*4c4d0*/  LOP3.LUT R9, R35, 0xffff, RZ, 0xc0, !PT ;  /* 0x0000ffff23097812 */ /* 0x000fe400078ec0ff */
[----:B------:R-:W-:Y:S02]  /*4c4e0*/  SHF.R.U32.HI R12, RZ, 0x8, R12 ;  /* 0x00000008ff0c7819 */ /* 0x000fe4000001160c */
[----:B------:R-:W-:-:S02]  /*4c4f0*/  SHF.R.U32.HI R11, RZ, 0x8, R9 ;  /* 0x00000008ff0b7819 */ /* 0x000fc40000011609 */
[----:B------:R-:W-:Y:S02]  /*4c500*/  LOP3.LUT R8, R31, 0xffff, RZ, 0xc0, !PT ;  /* 0x0000ffff1f087812 */ /* 0x000fe400078ec0ff */
[----:B------:R-:W-:Y:S02]  /*4c510*/  LOP3.LUT R10, R10, 0xffff, RZ, 0xc0, !PT ;  /* 0x0000ffff0a0a7812 */ /* 0x000fe400078ec0ff */
[--C-:B------:R-:W-:Y:S02]  /*4c520*/  PRMT R9, R9, 0x3340, R8.reuse ;  /* 0x0000334009097816 */ /* 0x100fe40000000008 */
[----:B------:R-:W-:Y:S01]  /*4c530*/  LOP3.LUT R12, R12, 0xffff, RZ, 0xc0, !PT ;  /* 0x0000ffff0c0c7812 */ /* 0x000fe200078ec0ff */
[----:B------:R-:W-:Y:S01]  /*4c540*/  STL [R1+0xbd4], R13 ;  /* 0x000bd40d01007387 */ /* 0x000fe20000100800 */
[----:B------:R-:W-:-:S03]  /*4c550*/  SHF.R.U32.HI R8, RZ, 0x8, R8 ;  /* 0x00000008ff087819 */ /* 0x000fc60000011608 */
[----:B------:R0:W-:Y:S01]  /*4c560*/  STL [R1+0xbcc], R9 ;  /* 0x000bcc0901007387 */ /* 0x0001e20000100800 */
[----:B------:R-:W-:Y:S02]  /*4c570*/  LOP3.LUT R11, R11, 0xffff, RZ, 0xc0, !PT ;  /* 0x0000ffff0b0b7812 */ /* 0x000fe400078ec0ff */
[----:B------:R-:W-:Y:S01]  /*4c580*/  LOP3.LUT R8, R8, 0xffff, RZ, 0xc0, !PT ;  /* 0x0000ffff08087812 */ /* 0x000fe200078ec0ff */
[----:B------:R-:W2:Y:S01]  /*4c590*/  LDL.LU R41, [R1+0xca4] ;  /* 0x000ca40001297983 */ /* 0x000ea20000300800 */
[----:B0-----:R-:W-:-:S03]  /*4c5a0*/  PRMT R9, R10, 0x3340, R12 ;  /* 0x000033400a097816 */ /* 0x001fc6000000000c */
[----:B------:R-:W2:Y:S01]  /*4c5b0*/  LDL.LU R39, [R1+0x4a4] ;  /* 0x0004a40001277983 */ /* 0x000ea20000300800 */
[----:B------:R-:W-:-:S03]  /*4c5c0*/  PRMT R8, R11, 0x3340, R8 ;  /* 0x000033400b087816 */ /* 0x000fc60000000008 */
[----:B------:R-:W-:Y:S04]  /*4c5d0*/  STL [R1+0xa50], R9 ;  /* 0x000a500901007387 */ /* 0x000fe80000100800 */
[----:B------:R0:W-:Y:S04]  /*4c5e0*/  STL [R1+0x5c0], R5 ;  /* 0x0005c00501007387 */ /* 0x0001e80000100800 */
[----:B------:R-:W2:Y:S04]  /*4c5f0*/  LDL.LU R35, [R1+0xca0] ;  /* 0x000ca00001237983 */ /* 0x000ea80000300800 */
[----:B------:R-:W2:Y:S04]  /*4c600*/  LDL.LU R31, [R1+0x4a0] ;  /* 0x0004a000011f7983 */ /* 0x000ea80000300800 */
[----:B------:R3:W-:Y:S01]  /*4c610*/  STL [R1+0xa4c], R8 ;  /* 0x000a4c0801007387 */ /* 0x0007e20000100800 */
[----:B0-----:R-:W-:Y:S01]  /*4c620*/  VIADD R5, R5, UR4 ;  /* 0x0000000405057c36 */ /* 0x001fe20008000000 */
[----:B------:R-:W-:Y:S01]  /*4c630*/  ULDC UR4, c[0x0][0x248] ;  /* 0x0000920000047ab9 */ /* 0x000fe20000000800 */
[----:B---3--:R-:W-:-:S02]  /*4c640*/  LOP3.LUT R8, R33, 0xffff, RZ, 0xc0, !PT ;  /* 0x0000ffff21087812 */ /* 0x008fc400078ec0ff */
[----:B----4-:R-:W-:Y:S02]  /*4c650*/  LOP3.LUT R9, R30, 0xffff, RZ, 0xc0, !PT ;  /* 0x0000ffff1e097812 */ /* 0x010fe400078ec0ff */
[----:B------:R-:W-:Y:S02]  /*4c660*/  PRMT R11, R8, 0x3340, R204 ;  /* 0x00003340080b7816 */ /* 0x000fe400000000cc */
        /* <DEDUP_REMOVED lines=15> */
[----:B-1----:R-:W-:-:S03]  /*4c760*/  PRMT R9, R10, 0x3340, R204 ;  /* 0x000033400a097816 */ /* 0x002fc600000000cc */
[----:B------:R0:W-:Y:S04]  /*4c770*/  STL [R1+0x5bc], R5 ;  /* 0x0005bc0501007387 */ /* 0x0001e80000100800 */
[----:B------:R-:W-:Y:S04]  /*4c780*/  STL [R1+0xa44], R9 ;  /* 0x000a440901007387 */ /* 0x000fe80000100800 */
[----:B------:R-:W4:Y:S01]  /*4c790*/  LDL.LU R30, [R1+0x4a8] ;  /* 0x0004a800011e7983 */ /* 0x000f220000300800 */
[----:B------:R-:W-:-:S04]  /*4c7a0*/  LOP3.LUT R206, R206, 0xffff, RZ, 0xc0, !PT ;  /* 0x0000ffffcece7812 */ /* 0x000fc800078ec0ff */
[----:B------:R-:W-:Y:S01]  /*4c7b0*/  PRMT R8, R8, 0x3340, R206 ;  /* 0x0000334008087816 */ /* 0x000fe200000000ce */
[----:B0-----:R-:W-:Y:S01]  /*4c7c0*/  VIADD R5, R5, UR4 ;  /* 0x0000000405057c36 */ /* 0x001fe20008000000 */
[----:B------:R-:W-:-:S03]  /*4c7d0*/  ULDC UR4, c[0x0][0x248] ;  /* 0x0000920000047ab9 */ /* 0x000fc60000000800 */
[----:B------:R-:W-:Y:S04]  /*4c7e0*/  STL [R1+0xa48], R8 ;  /* 0x000a480801007387 */ /* 0x000fe80000100800 */
[----:B------:R0:W-:Y:S01]  /*4c7f0*/  STL [R1+0x5cc], R5 ;  /* 0x0005cc0501007387 */ /* 0x0001e20000100800 */
[----:B------:R-:W-:Y:S01]  /*4c800*/  LOP3.LUT R200, R200, 0xffff, RZ, 0xc0, !PT ;  /* 0x0000ffffc8c87812 */ /* 0x000fe200078ec0ff */
[----:B0-----:R-:W-:Y:S01]  /*4c810*/  VIADD R5, R5, UR4 ;  /* 0x0000000405057c36 */ /* 0x001fe20008000000 */
[----:B------:R-:W-:Y:S01]  /*4c820*/  ULDC UR4, c[0x0][0x248] ;  /* 0x0000920000047ab9 */ /* 0x000fe20000000800 */
[----:B--2---:R-:W-:Y:S02]  /*4c830*/  LOP3.LUT R11, R41, 0xffff, RZ, 0xc0, !PT ;  /* 0x0000ffff290b7812 */ /* 0x004fe400078ec0ff */
[----:B------:R-:W-:-:S02]  /*4c840*/  LOP3.LUT R12, R39, 0xffff, RZ, 0xc0, !PT ;  /* 0x0000ffff270c7812 */ /* 0x000fc400078ec0ff */
[----:B------:R-:W-:Y:S02]  /*4c850*/  SHF.R.U32.HI R10, RZ, 0x8, R11 ;  /* 0x00000008ff0a7819 */ /* 0x000fe4000001160b */
[--C-:B------:R-:W-:Y:S02]  /*4c860*/  PRMT R13, R11, 0x3340, R12.reuse ;  /* 0x000033400b0d7816 */ /* 0x100fe4000000000c */
[----:B------:R-:W-:Y:S02]  /*4c870*/  SHF.R.U32.HI R12, RZ, 0x8, R12 ;  /* 0x00000008ff0c7819 */ /* 0x000fe4000001160c */
[----:B------:R-:W-:Y:S02]  /*4c880*/  LOP3.LUT R9, R35, 0xffff, RZ, 0xc0, !PT ;  /* 0x0000ffff23097812 */ /* 0x000fe400078ec0ff */
[----:B------:R-:W-:Y:S02]  /*4c890*/  LOP3.LUT R8, R31, 0xffff, RZ, 0xc0, !PT ;  /* 0x0000ffff1f087812 */ /* 0x000fe400078ec0ff */
[----:B------:R-:W-:-:S02]  /*4c8a0*/  SHF.R.U32.HI R11, RZ, 0x8, R9 ;  /* 0x00000008ff0b7819 */ /* 0x000fc40000011609 */
[--C-:B------:R-:W-:Y:S02]  /*4c8b0*/  PRMT R9, R9, 0x3340, R8.reuse ;  /* 0x0000334009097816 */ /* 0x100fe40000000008 */
[----:B------:R-:W-:Y:S02]  /*4c8c0*/  LOP3.LUT R10, R10, 0xffff, RZ, 0xc0, !PT ;  /* 0x0000ffff0a0a7812 */ /* 0x000fe400078ec0ff */
[----:B------:R-:W-:Y:S01]  /*4c8d0*/  LOP3.LUT R12, R12, 0xffff, RZ, 0xc0, !PT ;  /* 0x0000ffff0c0c7812 */ /* 0x000fe200078ec0ff */
[----:B------:R-:W-:Y:S01]  /*4c8e0*/  STL [R1+0xba8], R13 ;  /* 0x000ba80d01007387 */ /* 0x000fe20000100800 */
[----:B------:R-:W-:-:S03]  /*4c8f0*/  SHF.R.U32.HI R8, RZ, 0x8, R8 ;  /* 0x00000008ff087819 */ /* 0x000fc60000011608 */
[----:B------:R0:W-:Y:S01]  /*4c900*/  STL [R1+0xba0], R9 ;  /* 0x000ba00901007387 */ /* 0x0001e20000100800 */
[----:B------:R-:W-:-:S03]  /*4c910*/  LOP3.LUT R11, R11, 0xffff, RZ, 0xc0, !PT ;  /* 0x0000ffff0b0b7812 */ /* 0x000fc600078ec0ff */
[----:B------:R-:W2:Y:S01]  /*4c920*/  LDL.LU R39, [R1+0xcac] ;  /* 0x000cac0001277983 */ /* 0x000ea20000300800 */
[----:B------:R-:W-:-:S03]  /*4c930*/  LOP3.LUT R8, R8, 0xffff, RZ, 0xc0, !PT ;  /* 0x0000ffff08087812 */ /* 0x000fc600078ec0ff */
[----:B------:R-:W2:Y:S01]  /*4c940*/  LDL.LU R35, [R1+0x4ac] ;  /* 0x0004ac0001237983 */ /* 0x000ea20000300800 */
[----:B0-----:R-:W-:-:S03]  /*4c950*/  PRMT R9, R10, 0x3340, R12 ;  /* 0x000033400a097816 */ /* 0x001fc6000000000c */
[----:B------:R0:W-:Y:S04]  /*4c960*/  STL [R1+0x5ac], R5 ;  /* 0x0005ac0501007387 */ /* 0x0001e80000100800 */
[----:B------:R-:W2:Y:S01]  /*4c970*/  LDL.LU R31, [R1+0x884] ;  /* 0x00088400011f7983 */ /* 0x000ea20000300800 */
[----:B------:R-:W-:-:S03]  /*4c980*/  PRMT R8, R11, 0x3340, R8 ;  /* 0x000033400b087816 */ /* 0x000fc60000000008 */
[----:B------:R3:W-:Y:S01]  /*4c990*/  STL [R1+0xa34], R9 ;  /* 0x000a340901007387 */ /* 0x0007e20000100800 */
[----:B0-----:R-:W-:Y:S01]  /*4c9a0*/  VIADD R5, R5, UR4 ;  /* 0x0000000405057c36 */ /* 0x001fe20008000000 */
[----:B------:R-:W-:Y:S02]  /*4c9b0*/  ULDC UR4, c[0x0][0x248] ;  /* 0x0000920000047ab9 */ /* 0x000fe40000000800 */
[----:B------:R0:W-:Y:S01]  /*4c9c0*/  STL [R1+0xa30], R8 ;  /* 0x000a300801007387 */ /* 0x0001e20000100800 */
[----:B---3--:R-:W-:Y:S02]  /*4c9d0*/  LOP3.LUT R9, R37, 0xffff, RZ, 0xc0, !PT ;  /* 0x0000ffff25097812 */ /* 0x008fe400078ec0ff */
[----:B----4-:R-:W-:Y:S02]  /*4c9e0*/  LOP3.LUT R11, R33, 0xffff, RZ, 0xc0, !PT ;  /* 0x0000ffff210b7812 */ /* 0x010fe400078ec0ff */
[----:B------:R-:W-:Y:S01]  /*4c9f0*/  PRMT R13, R9, 0x3340, R200 ;  /* 0x00003340090d7816 */ /* 0x000fe200000000c8 */
[----:B------:R-:W-:Y:S01]  /*4ca00*/  STL [R1+0x5a8], R5 ;  /* 0x0005a80501007387 */ /* 0x000fe20000100800 */
[----:B0-----:R-:W-:-:S02]  /*4ca10*/  SHF.R.U32.HI R8, RZ, 0x8, R9 ;  /* 0x00000008ff087819 */ /* 0x001fc40000011609 */
[----:B------:R-:W-:Y:S01]  /*4ca20*/  SHF.R.U32.HI R9, RZ, 0x8, R200 ;  /* 0x00000008ff097819 */ /* 0x000fe200000116c8 */
[----:B------:R0:W-:Y:S01]  /*4ca30*/  STL [R1+0xb94], R13 ;  /* 0x000b940d01007387 */ /* 0x0001e20000100800 */
[----:B------:R-:W-:Y:S02]  /*4ca40*/  LOP3.LUT R12, R30, 0xffff, RZ, 0xc0, !PT ;  /* 0x0000ffff1e0c7812 */ /* 0x000fe400078ec0ff */
[----:B------:R-:W-:Y:S02]  /*4ca50*/  LOP3.LUT R8, R8, 0xffff, RZ, 0xc0, !PT ;  /* 0x0000ffff08087812 */ /* 0x000fe400078ec0ff */
[----:B------:R-:W-:Y:S02]  /*4ca60*/  LOP3.LUT R9, R9, 0xffff, RZ, 0xc0, !PT ;  /* 0x0000ffff09097812 */ /* 0x000fe400078ec0ff */
[----:B0-----:R-:W-:Y:S01]  /*4ca70*/  PRMT R13, R11, 0x3340, R12 ;  /* 0x000033400b0d7816 */ /* 0x001fe2000000000c */
[----:B------:R-:W-:Y:S01]  /*4ca80*/  VIADD R5, R5, UR4 ;  /* 0x0000000405057c36 */ /* 0x000fe20008000000 */
[----:B------:R-:W-:Y:S01]  /*4ca90*/  PRMT R8, R8, 0x3340, R9 ;  /* 0x0000334008087816 */ /* 0x000fe20000000009 */
[----:B------:R-:W-:-:S02]  /*4caa0*/  ULDC UR4, c[0x0][0x248] ;  /* 0x0000920000047ab9 */ /* 0x000fc40000000800 */
[----:B------:R-:W-:Y:S04]  /*4cab0*/  STL [R1+0xb78], R13 ;  /* 0x000b780d01007387 */ /* 0x000fe80000100800 */
[----:B------:R-:W3:Y:S04]  /*4cac0*/  LDL.LU R37, [R1+0x888] ;  /* 0x0008880001257983 */ /* 0x000ee80000300800 */
[----:B------:R-:W4:Y:S04]  /*4cad0*/  LDL.LU R33, [R1+0xcb0] ;  /* 0x000cb00001217983 */ /* 0x000f280000300800 */
[----:B------:R-:W-:Y:S04]  /*4cae0*/  STL [R1+0xac], R5 ;  /* 0x0000ac0501007387 */ /* 0x000fe80000100800 */
[----:B------:R0:W-:Y:S04]  /*4caf0*/  STL [R1+0xa24], R8 ;  /* 0x000a240801007387 */ /* 0x0001e80000100800 */
[----:B------:R-:W4:Y:S01]  /*4cb00*/  LDL.LU R30, [R1+0x4b0] ;  /* 0x0004b000011e7983 */ /* 0x000f220000300800 */
[----:B------:R-:W-:-:S02]  /*4cb10*/  SHF.R.U32.HI R10, RZ, 0x8, R11 ;  /* 0x00000008ff0a7819 */ /* 0x000fc4000001160b */
[----:B------:R-:W-:Y:S02]  /*4cb20*/  SHF.R.U32.HI R11, RZ, 0x8, R12 ;  /* 0x00000008ff0b7819 */ /* 0x000fe4000001160c */
[----:B------:R-:W-:Y:S02]  /*4cb30*/  LOP3.LUT R10, R10, 0xffff, RZ, 0xc0, !PT ;  /* 0x0000ffff0a0a7812 */ /* 0x000fe400078ec0ff */
[----:B------:R-:W-:-:S04]  /*4cb40*/  LOP3.LUT R11, R11, 0xffff, RZ, 0xc0, !PT ;  /* 0x0000ffff0b0b7812 */ /* 0x000fc800078ec0ff */
[----:B0-----:R-:W-:-:S05]  /*4cb50*/  PRMT R8, R10, 0x3340, R11 ;  /* 0x000033400a087816 */ /* 0x001fca000000000b */
[----:B------:R-:W-:Y:S01]  /*4cb60*/  STL [R1+0xa14], R8 ;  /* 0x000a140801007387 */ /* 0x000fe20000100800 */
[----:B------:R-:W-:Y:S01]  /*4cb70*/  LOP3.LUT R196, R196, 0xffff, RZ, 0xc0, !PT ;  /* 0x0000ffffc4c47812 */ /* 0x000fe200078ec0ff */
[----:B------:R-:W-:Y:S01]  /*4cb80*/  VIADD R5, R5, UR4 ;  /* 0x0000000405057c36 */ /* 0x000fe20008000000 */
[----:B------:R-:W-:-:S04]  /*4cb90*/  ULDC UR4, c[0x0][0x248] ;  /* 0x0000920000047ab9 */ /* 0x000fc80000000800 */
[----:B------:R0:W-:Y:S01]  /*4cba0*/  STL [R1+0x5a4], R5 ;  /* 0x0005a40501007387 */ /* 0x0001e20000100800 */
[----:B------:R-:W-:Y:S01]  /*4cbb0*/  LOP3.LUT R198, R198, 0xffff, RZ, 0xc0, !PT ;  /* 0x0000ffffc6c67812 */ /* 0x000fe200078ec0ff */
[----:B0-----:R-:W-:Y:S01]  /*4cbc0*/  VIADD R5, R5, UR4 ;  /* 0x0000000405057c36 */ /* 0x001fe20008000000 */
[----:B------:R-:W-:Y:S01]  /*4cbd0*/  ULDC UR4, c[0x0][0x248] ;  /* 0x0000920000047ab9 */ /* 0x000fe20000000800 */
[----:B--2---:R-:W-:Y:S02]  /*4cbe0*/  LOP3.LUT R10, R39, 0xffff, RZ, 0xc0, !PT ;  /* 0x0000ffff270a7812 */ /* 0x004fe400078ec0ff */
[----:B------:R-:W-:Y:S02]  /*4cbf0*/  LOP3.LUT R8, R35, 0xffff, RZ, 0xc0, !PT ;  /* 0x0000ffff23087812 */ /* 0x000fe400078ec0ff */
[----:B------:R-:W-:Y:S02]  /*4cc00*/  SHF.R.U32.HI R11, RZ, 0x8, R10 ;  /* 0x00000008ff0b7819 */ /* 0x000fe4000001160a */
[----:B------:R-:W-:-:S02]  /*4cc10*/  PRMT R12, R10, 0x3340, R8 ;  /* 0x000033400a0c7816 */ /* 0x000fc40000000008 */
[----:B------:R-:W-:Y:S02]  /*4cc20*/  LOP3.LUT R9, R31, 0xffff, RZ, 0xc0, !PT ;  /* 0x0000ffff1f097812 */ /* 0x000fe400078ec0ff */
[----:B------:R-:W-:Y:S02]  /*4cc30*/  SHF.R.U32.HI R10, RZ, 0x8, R8 ;  /* 0x00000008ff0a7819 */ /* 0x000fe40000011608 */
[----:B------:R-:W-:Y:S02]  /*4cc40*/  SHF.R.U32.HI R8, RZ, 0x8, R9 ;  /* 0x00000008ff087819 */ /* 0x000fe40000011609 */
        /* <DEDUP_REMOVED lines=10> */
[----:B0-----:R-:W-:-:S05]  /*4ccf0*/  PRMT R9, R11, 0x3340, R10 ;  /* 0x000033400b097816 */ /* 0x001fca000000000a */
[----:B------:R3:W-:Y:S04]  /*4cd00*/  STL [R1+0xa10], R9 ;  /* 0x000a100901007387 */ /* 0x0007e80000100800 */
[----:B------:R0:W-:Y:S01]  /*4cd10*/  STL [R1+0xa8], R5 ;  /* 0x0000a80501007387 */ /* 0x0001e20000100800 */
[----:B------:R-:W-:-:S03]  /*4cd20*/  PRMT R8, R8, 0x3340, R196 ;  /* 0x0000334008087816 */ /* 0x000fc600000000c4 */
[----:B------:R-:W2:Y:S01]  /*4cd30*/  LDL.LU R31, [R1+0x88c] ;  /* 0x00088c00011f7983 */ /* 0x000ea20000300800 */
[----:B---3--:R-:W-:Y:S01]  /*4cd40*/  LOP3.LUT R9, R37, 0xffff, RZ, 0xc0, !PT ;  /* 0x0000ffff25097812 */ /* 0x008fe200078ec0ff */
[----:B0-----:R-:W-:Y:S02]  /*4cd50*/  VIADD R5, R5, UR4 ;  /* 0x0000000405057c36 */ /* 0x001fe40008000000 */
[----:B------:R0:W-:Y:S01]  /*4cd60*/  STL [R1+0xa0c], R8 ;  /* 0x000a0c0801007387 */ /* 0x0001e20000100800 */
[----:B------:R-:W-:Y:S01]  /*4cd70*/  PRMT R13, R9, 0x3340, R198 ;  /* 0x00003340090d7816 */ /* 0x000fe200000000c6 */
[----:B------:R-:W-:Y:S01]  /*4cd80*/  ULDC UR4, c[0x0][0x248] ;  /* 0x0000920000047ab9 */ /* 0x000fe20000000800 */
[----:B----4-:R-:W-:Y:S01]  /*4cd90*/  LOP3.LUT R11, R33, 0xffff, RZ, 0xc0, !PT ;  /* 0x0000ffff210b7812 */ /* 0x010fe200078ec0ff */
[----:B------:R-:W-:Y:S04]  /*4cda0*/  STL [R1+0x5a0], R5 ;  /* 0x0005a00501007387 */ /* 0x000fe80000100800 */
[----:B------:R1:W-:Y:S01]  /*4cdb0*/  STL [R1+0xb50], R13 ;  /* 0x000b500d01007387 */ /* 0x0003e20000100800 */
[----:B0-----:R-:W-:-:S02]  /*4cdc0*/  SHF.R.U32.HI R8, RZ, 0x8, R9 ;  /* 0x00000008ff087819 */ /* 0x001fc40000011609 */
[----:B------:R-:W-:Y:S02]  /*4cdd0*/  LOP3.LUT R12, R30, 0xffff, RZ, 0xc0, !PT ;  /* 0x0000ffff1e0c7812 */ /* 0x000fe400078ec0ff */
[----:B------:R-:W-:Y:S02]  /*4cde0*/  SHF.R.U32.HI R9, RZ, 0x8, R198 ;  /* 0x00000008ff097819 */ /* 0x000fe400000116c6 */
[----:B-1----:R-:W-:Y:S02]  /*4cdf0*/  PRMT R13, R11, 0x3340, R12 ;  /* 0x000033400b0d7816 */ /* 0x002fe4000000000c */
[----:B------:R-:W-:Y:S02]  /*4ce00*/  LOP3.LUT R8, R8, 0xffff, RZ, 0xc0, !PT ;  /* 0x0000ffff08087812 */ /* 0x000fe400078ec0ff */
[----:B------:R-:W-:Y:S01]  /*4ce10*/  LOP3.LUT R9, R9, 0xffff, RZ, 0xc0, !PT ;  /* 0x0000ffff09097812 */ /* 0x000fe200078ec0ff */
[----:B------:R-:W-:Y:S01]  /*4ce20*/  STL [R1+0xb48], R13 ;  /* 0x000b480d01007387 */ /* 0x000fe20000100800 */
[----:B------:R-:W-:Y:S01]  /*4ce30*/  VIADD R5, R5, UR4 ;  /* 0x0000000405057c36 */ /* 0x000fe20008000000 */
[----:B------:R-:W-:Y:S01]  /*4ce40*/  SHF.R.U32.HI R10, RZ, 0x8, R11 ;  /* 0x00000008ff0a7819 */ /* 0x000fe2000001160b */
[----:B------:R-:W-:Y:S01]  /*4ce50*/  ULDC UR4, c[0x0][0x248] ;  /* 0x0000920000047ab9 */ /* 0x000fe20000000800 */
[----:B------:R-:W3:Y:S01]  /*4ce60*/  LDL.LU R39, [R1+0xcbc] ;  /* 0x000cbc0001277983 */ /* 0x000ee20000300800 */
[----:B------:R-:W-:-:S03]  /*4ce70*/  PRMT R8, R8, 0x3340, R9 ;  /* 0x0000334008087816 */ /* 0x000fc60000000009 */
[----:B------:R-:W4:Y:S04]  /*4ce80*/  LDL.LU R37, [R1+0x4bc] ;  /* 0x0004bc0001257983 */ /* 0x000f280000300800 */
[----:B------:R-:W-:Y:S04]  /*4ce90*/  STL [R1+0xa4], R5 ;  /* 0x0000a40501007387 */ /* 0x000fe80000100800 */
[----:B------:R-:W4:Y:S04]  /*4cea0*/  LDL.LU R33, [R1+0xcb8] ;  /* 0x000cb80001217983 */ /* 0x000f280000300800 */
[----:B------:R0:W-:Y:S04]  /*4ceb0*/  STL [R1+0xa08], R8 ;  /* 0x000a080801007387 */ /* 0x0001e80000100800 */
[----:B------:R-:W4:Y:S01]  /*4cec0*/  LDL.LU R30, [R1+0x4b8] ;  /* 0x0004b800011e7983 */ /* 0x000f220000300800 */
[----:B------:R-:W-:-:S02]  /*4ced0*/  SHF.R.U32.HI R11, RZ, 0x8, R12 ;  /* 0x00000008ff0b7819 */ /* 0x000fc4000001160c */
[----:B------:R-:W-:Y:S02]  /*4cee0*/  LOP3.LUT R10, R10, 0xffff, RZ, 0xc0, !PT ;  /* 0x0000ffff0a0a7812 */ /* 0x000fe400078ec0ff */
[----:B------:R-:W-:-:S04]  /*4cef0*/  LOP3.LUT R11, R11, 0xffff, RZ, 0xc0, !PT ;  /* 0x0000ffff0b0b7812 */ /* 0x000fc800078ec0ff */
[----:B0-----:R-:W-:-:S05]  /*4cf00*/  PRMT R8, R10, 0x3340, R11 ;  /* 0x000033400a087816 */ /* 0x001fca000000000b */
[----:B------:R-:W-:Y:S01]  /*4cf10*/  STL [R1+0xa00], R8 ;  /* 0x000a000801007387 */ /* 0x000fe20000100800 */
[----:B------:R-:W-:Y:S01]  /*4cf20*/  LOP3.LUT R192, R192, 0xffff, RZ, 0xc0, !PT ;  /* 0x0000ffffc0c07812 */ /* 0x000fe200078ec0ff */
[----:B------:R-:W-:Y:S01]  /*4cf30*/  VIADD R5, R5, UR4 ;  /* 0x0000000405057c36 */ /* 0x000fe20008000000 */
[----:B------:R-:W-:-:S04]  /*4cf40*/  ULDC UR4, c[0x0][0x248] ;  /* 0x0000920000047ab9 */ /* 0x000fc80000000800 */
[----:B------:R0:W-:Y:S02]  /*4cf50*/  STL [R1+0x59c], R5 ;  /* 0x00059c0501007387 */ /* 0x0001e40000100800 */
[----:B0-----:R-:W-:Y:S01]  /*4cf60*/  VIADD R5, R5, UR4 ;  /* 0x0000000405057c36 */ /* 0x001fe20008000000 */
[----:B------:R-:W-:Y:S01]  /*4cf70*/  ULDC UR4, c[0x0][0x248] ;  /* 0x0000920000047ab9 */ /* 0x000fe20000000800 */
[----:B--2---:R-:W-:Y:S02]  /*4cf80*/  LOP3.LUT R10, R41, 0xffff, RZ, 0xc0, !PT ;  /* 0x0000ffff290a7812 */ /* 0x004fe400078ec0ff */
[----:B------:R-:W-:Y:S02]  /*4cf90*/  LOP3.LUT R8, R35, 0xffff, RZ, 0xc0, !PT ;  /* 0x0000ffff23087812 */ /* 0x000fe400078ec0ff */
[----:B------:R-:W-:Y:S02]  /*4cfa0*/  SHF.R.U32.HI R11, RZ, 0x8, R10 ;  /* 0x00000008ff0b7819 */ /* 0x000fe4000001160a */
[----:B------:R-:W-:-:S02]  /*4cfb0*/  PRMT R12, R10, 0x3340, R8 ;  /* 0x000033400a0c7816 */ /* 0x000fc40000000008 */
[----:B------:R-:W-:Y:S02]  /*4cfc0*/  SHF.R.U32.HI R10, RZ, 0x8, R8 ;  /* 0x00000008ff0a7819 */ /* 0x000fe40000011608 */
[----:B------:R-:W-:-:S04]  /*4cfd0*/  LOP3.LUT R9, R31, 0xffff, RZ, 0xc0, !PT ;  /* 0x0000ffff1f097812 */ /* 0x000fc800078ec0ff */
[----:B------:R-:W-:Y:S02]  /*4cfe0*/  SHF.R.U32.HI R8, RZ, 0x8, R9 ;  /* 0x00000008ff087819 */ /* 0x000fe40000011609 */
[--C-:B------:R-:W-:Y:S01]  /*4cff0*/  PRMT R9, R9, 0x3340, R192.reuse ;  /* 0x0000334009097816 */ /* 0x100fe200000000c0 */
[----:B------:R-:W-:Y:S01]  /*4d000*/  STL [R1+0xb40], R12 ;  /* 0x000b400c01007387 */ /* 0x000fe20000100800 */
[----:B------:R-:W-:Y:S02]  /*4d010*/  LOP3.LUT R11, R11, 0xffff, RZ, 0xc0, !PT ;  /* 0x0000ffff0b0b7812 */ /* 0x000fe400078ec0ff */
[----:B------:R-:W-:Y:S01]  /*4d020*/  LOP3.LUT R10, R10, 0xffff, RZ, 0xc0, !PT ;  /* 0x0000ffff0a0a7812 */ /* 0x000fe200078ec0ff */
[----:B------:R0:W-:Y:S01]  /*4d030*/  STL [R1+0xb3c], R9 ;  /* 0x000b3c0901007387 */ /* 0x0001e20000100800 */
[----:B------:R-:W-:-:S03]  /*4d040*/  SHF.R.U32.HI R192, RZ, 0x8, R192 ;  /* 0x00000008ffc07819 */ /* 0x000fc600000116c0 */
[----:B------:R-:W2:Y:S01]  /*4d050*/  LDL.LU R35, [R1+0x894] ;  /* 0x0008940001237983 */ /* 0x000ea20000300800 */
[----:B------:R-:W-:Y:S02]  /*4d060*/  LOP3.LUT R8, R8, 0xffff, RZ, 0xc0, !PT ;  /* 0x0000ffff08087812 */ /* 0x000fe400078ec0ff */
[----:B------:R-:W-:Y:S01]  /*4d070*/  LOP3.LUT R192, R192, 0xffff, RZ, 0xc0, !PT ;  /* 0x0000ffffc0c07812 */ /* 0x000fe200078ec0ff */
[----:B------:R-:W2:Y:S01]  /*4d080*/  LDL.LU R31, [R1+0x890] ;  /* 0x00089000011f7983 */ /* 0x000ea20000300800 */
[----:B0-----:R-:W-:-:S03]  /*4d090*/  PRMT R9, R11, 0x3340, R10 ;  /* 0x000033400b097816 */ /* 0x001fc6000000000a */
[----:B------:R0:W-:Y:S01]  /*4d0a0*/  STL [R1+0xa0], R5 ;  /* 0x0000a00501007387 */ /* 0x0001e20000100800 */
[----:B------:R-:W-:-:S03]  /*4d0b0*/  PRMT R8, R8, 0x3340, R192 ;  /* 0x0000334008087816 */ /* 0x000fc600000000c0 */
[----:B------:R3:W-:Y:S04]  /*4d0c0*/  STL [R1+0x9f4], R9 ;  /* 0x0009f40901007387 */ /* 0x0007e80000100800 */
[----:B------:R1:W-:Y:S01]  /*4d0d0*/  STL [R1+0x9f0], R8 ;  /* 0x0009f00801007387 */ /* 0x0003e20000100800 */
[----:B0-----:R-:W-:Y:S01]  /*4d0e0*/  VIADD R5, R5, UR4 ;  /* 0x0000000405057c36 */ /* 0x001fe20008000000 */
[----:B------:R-:W-:Y:S01]  /*4d0f0*/  ULDC UR4, c[0x0][0x248] ;  /* 0x0000920000047ab9 */ /* 0x000fe20000000800 */
[----:B---3--:R-:W-:Y:S02]  /*4d100*/  LOP3.LUT R9, R39, 0xffff, RZ, 0xc0, !PT ;  /* 0x0000ffff27097812 */ /* 0x008fe400078ec0ff */
[----:B----4-:R-:W-:Y:S02]  /*4d110*/  LOP3.LUT R10, R37, 0xffff, RZ, 0xc0, !PT ;  /* 0x0000ffff250a7812 */ /* 0x010fe400078ec0ff */
[----:B-1----:R-:W-:-:S02]  /*4d120*/  SHF.R.U32.HI R8, RZ, 0x8, R9 ;  /* 0x00000008ff087819 */ /* 0x002fc40000011609 */
[--C-:B------:R-:W-:Y:S01]  /*4d130*/  PRMT R13, R9, 0x3340, R10.reuse ;  /* 0x00003340090d7816 */ /* 0x100fe2000000000a */
[----:B------:R-:W-:Y:S01]  /*4d140*/  STL [R1+0x598], R5 ;  /* 0x0005980501007387 */ /* 0x000fe20000100800 */
[----:B------:R-:W-:Y:S02]  /*4d150*/  SHF.R.U32.HI R9, RZ, 0x8, R10 ;  /* 0x00000008ff097819 */ /* 0x000fe4000001160a */
[----:B------:R-:W-:Y:S01]  /*4d160*/  LOP3.LUT R11, R33, 0xffff, RZ, 0xc0, !PT ;  /* 0x0000ffff210b7812 */ /* 0x000fe200078ec0ff */
[----:B------:R0:W-:Y:S01]  /*4d170*/  STL [R1+0xb10], R13 ;  /* 0x000b100d01007387 */ /* 0x0001e20000100800 */
[----:B------:R-:W-:Y:S02]  /*4d180*/  LOP3.LUT R8, R8, 0xffff, RZ, 0xc0, !PT ;  /* 0x0000ffff08087812 */ /* 0x000fe400078ec0ff */
[----:B------:R-:W-:Y:S02]  /*4d190*/  LOP3.LUT R12, R30, 0xffff, RZ, 0xc0, !PT ;  /* 0x0000ffff1e0c7812 */ /* 0x000fe400078ec0ff */
[----:B------:R-:W-:-:S02]  /*4d1a0*/  LOP3.LUT R9, R9, 0xffff, RZ, 0xc0, !PT ;  /* 0x0000ffff09097812 */ /* 0x000fc400078ec0ff */
[----:B0-----:R-:W-:Y:S01]  /*4d1b0*/  PRMT R13, R11, 0x3340, R12 ;  /* 0x000033400b0d7816 */ /* 0x001fe2000000000c */
[----:B------:R-:W-:Y:S01]  /*4d1c0*/  VIADD R5, R5, UR4 ;  /* 0x0000000405057c36 */ /* 0x000fe20008000000 */
[----:B------:R-:W-:Y:S01]  /*4d1d0*/  PRMT R8, R8, 0x3340, R9 ;  /* 0x0000334008087816 */ /* 0x000fe20000000009 */
[----:B------:R-:W-:Y:S02]  /*4d1e0*/  ULDC UR4, c[0x0][0x248] ;  /* 0x0000920000047ab9 */ /* 0x000fe40000000800 */
[----:B------:R-:W-:Y:S04]  /*4d1f0*/  STL [R1+0xb0c], R13 ;  /* 0x000b0c0d01007387 */ /* 0x000fe80000100800 */
[----:B------:R-:W3:Y:S04]  /*4d200*/  LDL.LU R39, [R1+0xcc8] ;  /* 0x000cc80001277983 */ /* 0x000ee80000300800 */
[----:B------:R-:W4:Y:S04]  /*4d210*/  LDL.LU R37, [R1+0x4d0] ;  /* 0x0004d00001257983 */ /* 0x000f280000300800 */
[----:B------:R0:W-:Y:S04]  /*4d220*/  STL [R1+0x9d8], R8 ;  /* 0x0009d80801007387 */ /* 0x0001e80000100800 */
[----:B------:R1:W-:Y:S04]  /*4d230*/  STL [R1+0x9c], R5 ;  /* 0x00009c0501007387 */ /* 0x0003e80000100800 */
[----:B------:R-:W4:Y:S04]  /*4d240*/  LDL.LU R33, [R1+0xcc4] ;  /* 0x000cc40001217983 */ /* 0x000f280000300800 */
[----:B------:R-:W4:Y:S01]  /*4d250*/  LDL.LU R30, [R1+0x4c8] ;  /* 0x0004c800011e7983 */ /* 0x000f220000300800 */
[----:B------:R-:W-:-:S02]  /*4d260*/  SHF.R.U32.HI R10, RZ, 0x8, R11 ;  /* 0x00000008ff0a7819 */ /* 0x000fc4000001160b */
[----:B------:R-:W-:Y:S02]  /*4d270*/  SHF.R.U32.HI R11, RZ, 0x8, R12 ;  /* 0x00000008ff0b7819 */ /* 0x000fe4000001160c */
[----:B------:R-:W-:Y:S02]  /*4d280*/  LOP3.LUT R10, R10, 0xffff, RZ, 0xc0, !PT ;  /* 0x0000ffff0a0a7812 */ /* 0x000fe400078ec0ff */
[----:B------:R-:W-:-:S04]  /*4d290*/  LOP3.LUT R11, R11, 0xffff, RZ, 0xc0, !PT ;  /* 0x0000ffff0b0b7812 */ /* 0x000fc800078ec0ff */
[----:B0-----:R-:W-:Y:S02]  /*4d2a0*/  PRMT R8, R10, 0x3340, R11 ;  /* 0x000033400a087816 */ /* 0x001fe4000000000b */
[----:B------:R-:W-:-:S03]  /*4d2b0*/  LOP3.LUT R187, R187, 0xffff, RZ, 0xc0, !PT ;  /* 0x0000ffffbbbb7812 */ /* 0x000fc600078ec0ff */
[----:B------:R-:W-:Y:S01]  /*4d2c0*/  STL [R1+0x9d4], R8 ;  /* 0x0009d40801007387 */ /* 0x000fe20000100800 */
[----:B------:R-:W-:Y:S01]  /*4d2d0*/  LOP3.LUT R190, R190, 0xffff, RZ, 0xc0, !PT ;  /* 0x0000ffffbebe7812 */ /* 0x000fe200078ec0ff */
[----:B-1----:R-:W-:Y:S01]  /*4d2e0*/  VIADD R5, R5, UR4 ;  /* 0x0000000405057c36 */ /* 0x002fe20008000000 */
        /* <DEDUP_REMOVED lines=14> */
[----:B------:R0:W-:Y:S01]  /*4d3d0*/  STL [R1+0xb00], R9 ;  /* 0x000b000901007387 */ /* 0x0001e20000100800 */
[----:B------:R-:W-:-:S03]  /*4d3e0*/  SHF.R.U32.HI R190, RZ, 0x8, R190 ;  /* 0x00000008ffbe7819 */ /* 0x000fc600000116be */
[----:B------:R-:W2:Y:S01]  /*4d3f0*/  LDL.LU R41, [R1+0x898] ;  /* 0x0008980001297983 */ /* 0x000ea20000300800 */
[----:B0-----:R-:W-:-:S05]  /*4d400*/  PRMT R9, R10, 0x3340, R187 ;  /* 0x000033400a097816 */ /* 0x001fca00000000bb */
[----:B------:R3:W-:Y:S01]  /*4d410*/  STL [R1+0x9c4], R9 ;  /* 0x0009c40901007387 */ /* 0x0007e20000100800 */
[----:B------:R-:W-:-:S03]  /*4d420*/  LOP3.LUT R8, R8, 0xffff, RZ, 0xc0, !PT ;  /* 0x0000ffff08087812 */ /* 0x000fc600078ec0ff */
[----:B------:R0:W-:Y:S01]  /*4d430*/  STL [R1+0x58c], R5 ;  /* 0x00058c0501007387 */ /* 0x0001e20000100800 */
[----:B------:R-:W-:-:S03]  /*4d440*/  LOP3.LUT R190, R190, 0xffff, RZ, 0xc0, !PT ;  /* 0x0000ffffbebe7812 */ /* 0x000fc600078ec0ff */
[----:B------:R-:W2:Y:S04]  /*4d450*/  LDL.LU R35, [R1+0xccc] ;  /* 0x000ccc0001237983 */ /* 0x000ea80000300800 */
[----:B------:R-:W2:Y:S01]  /*4d460*/  LDL.LU R31, [R1+0x4d4] ;  /* 0x0004d400011f7983 */ /* 0x000ea20000300800 */
[----:B---3--:R-:W-:Y:S01]  /*4d470*/  LOP3.LUT R9, R39, 0xffff, RZ, 0xc0, !PT ;  /* 0x0000ffff27097812 */ /* 0x008fe200078ec0ff */
[----:B0-----:R-:W-:Y:S01]  /*4d480*/  VIADD R5, R5, UR4 ;  /* 0x0000000405057c36 */ /* 0x001fe20008000000 */
[----:B------:R-:W-:Y:S01]  /*4d490*/  PRMT R8, R8, 0x3340, R190 ;  /* 0x0000334008087816 */ /* 0x000fe200000000be */
[----:B------:R-:W-:Y:S01]  /*4d4a0*/  ULDC UR4, c[0x0][0x248] ;  /* 0x0000920000047ab9 */ /* 0x000fe20000000800 */
[----:B----4-:R-:W-:-:S04]  /*4d4b0*/  LOP3.LUT R10, R37, 0xffff, RZ, 0xc0, !PT ;  /* 0x0000ffff250a7812 */ /* 0x010fc800078ec0ff */
[----:B------:R-:W-:Y:S01]  /*4d4c0*/  PRMT R13, R9, 0x3340, R10 ;  /* 0x00003340090d7816 */ /* 0x000fe2000000000a */
[----:B------:R0:W-:Y:S04]  /*4d4d0*/  STL [R1+0x9c8], R8 ;  /* 0x0009c80801007387 */ /* 0x0001e80000100800 */
[----:B------:R-:W-:Y:S01]  /*4d4e0*/  STL [R1+0x590], R5 ;  /* 0x0005900501007387 */ /* 0x000fe20000100800 */
[----:B------:R-:W-:-:S03]  /*4d4f0*/  LOP3.LUT R11, R33, 0xffff, RZ, 0xc0, !PT ;  /* 0x0000ffff210b7812 */ /* 0x000fc600078ec0ff */
[----:B------:R1:W-:Y:S01]  /*4d500*/  STL [R1+0xaec], R13 ;  /* 0x000aec0d01007387 */ /* 0x0003e20000100800 */
[----:B------:R-:W-:Y:S02]  /*4d510*/  LOP3.LUT R12, R30, 0xffff, RZ, 0xc0, !PT ;  /* 0x0000ffff1e0c7812 */ /* 0x000fe400078ec0ff */
[----:B0-----:R-:W-:Y:S02]  /*4d520*/  SHF.R.U32.HI R8, RZ, 0x8, R9 ;  /* 0x00000008ff087819 */ /* 0x001fe40000011609 */
        /* <DEDUP_REMOVED lines=18> */
[----:B0-----:R-:W-:Y:S02]  /*4d650*/  PRMT R8, R10, 0x3340, R11 ;  /* 0x000033400a087816 */ /* 0x001fe4000000000b */
[----:B------:R-:W-:Y:S01]  /*4d660*/  LOP3.LUT R10, R7, 0xffff, RZ, 0xc0, !PT ;  /* 0x0000ffff070a7812 */ /* 0x000fe200078ec0ff */
[----:B------:R-:W-:Y:S01]  /*4d670*/  VIADD R5, R5, UR4 ;  /* 0x0000000405057c36 */ /* 0x000fe20008000000 */
[----:B------:R-:W-:Y:S01]  /*4d680*/  ULDC UR4, c[0x0][0x248] ;  /* 0x0000920000047ab9 */ /* 0x000fe20000000800 */
[----:B------:R-:W-:Y:S04]  /*4d690*/  STL [R1+0x9b8], R8 ;  /* 0x0009b80801007387 */ /* 0x000fe80000100800 */
[----:B------:R-:W4:Y:S04]  /*4d6a0*/  LDL.LU R7, [R1+0x1ba4] ;  /* 0x001ba40001077983 */ /* 0x000f280000300800 */
[----:B------:R0:W-:Y:S02]  /*4d6b0*/  STL [R1+0x588], R5 ;  /* 0x0005880501007387 */ /* 0x0001e40000100800 */
[----:B0-----:R-:W-:Y:S01]  /*4d6c0*/  VIADD R5, R5, UR4 ;  /* 0x0000000405057c36 */ /* 0x001fe20008000000 */
[----:B------:R-:W-:Y:S01]  /*4d6d0*/  ULDC UR4, c[0x0][0x248] ;  /* 0x0000920000047ab9 */ /* 0x000fe20000000800 */
[----:B--2---:R-:W-:-:S04]  /*4d6e0*/  LOP3.LUT R9, R41, 0xffff, RZ, 0xc0, !PT ;  /* 0x0000ffff29097812 */ /* 0x004fc800078ec0ff */
[----:B------:R-:W-:Y:S02]  /*4d6f0*/  PRMT R13, R9, 0x3340, R10 ;  /* 0x00003340090d7816 */ /* 0x000fe4000000000a */
[----:B------:R-:W-:-:S03]  /*4d700*/  SHF.R.U32.HI R8, RZ, 0x8, R9 ;  /* 0x00000008ff087819 */ /* 0x000fc60000011609 */
[----:B------:R0:W-:Y:S01]  /*4d710*/  STL [R1+0xadc], R13 ;  /* 0x000adc0d01007387 */ /* 0x0001e20000100800 */
[----:B------:R-:W-:Y:S02]  /*4d720*/  SHF.R.U32.HI R9, RZ, 0x8, R10 ;  /* 0x00000008ff097819 */ /* 0x000fe4000001160a */
[----:B------:R-:W-:Y:S02]  /*4d730*/  LOP3.LUT R11, R35, 0xffff, RZ, 0xc0, !PT ;  /* 0x0000ffff230b7812 */ /* 0x000fe400078ec0ff */
[----:B------:R-:W-:-:S04]  /*4d740*/  LOP3.LUT R12, R31, 0xffff, RZ, 0xc0, !PT ;  /* 0x0000ffff1f0c7812 */ /* 0x000fc800078ec0ff */
[--C-:B0-----:R-:W-:Y:S02]  /*4d750*/  PRMT R13, R11, 0x3340, R12.reuse ;  /* 0x000033400b0d7816 */ /* 0x101fe4000000000c */
[----:B------:R-:W-:Y:S02]  /*4d760*/  LOP3.LUT R8, R8, 0xffff, RZ, 0xc0, !PT ;  /* 0x0000ffff08087812 */ /* 0x000fe400078ec0ff */
[----:B------:R-:W-:Y:S01]  /*4d770*/  LOP3.LUT R9, R9, 0xffff, RZ, 0xc0, !PT ;  /* 0x0000ffff09097812 */ /* 0x000fe200078ec0ff */
[----:B------:R-:W-:Y:S01]  /*4d780*/  STL [R1+0xac8], R13 ;  /* 0x000ac80d01007387 */ /* 0x000fe20000100800 */
[----:B------:R-:W-:Y:S02]  /*4d790*/  SHF.R.U32.HI R10, RZ, 0x8, R11 ;  /* 0x00000008ff0a7819 */ /* 0x000fe4000001160b */
[----:B------:R-:W-:Y:S01]  /*4d7a0*/  SHF.R.U32.HI R11, RZ, 0x8, R12 ;  /* 0x00000008ff0b7819 */ /* 0x000fe2000001160c */
[----:B------:R-:W2:Y:S01]  /*4d7b0*/  LDL.LU R35, [R1+0x8a0] ;  /* 0x0008a00001237983 */ /* 0x000ea20000300800 */
[----:B------:R-:W-:-:S02]  /*4d7c0*/  PRMT R8, R8, 0x3340, R9 ;  /* 0x0000334008087816 */ /* 0x000fc40000000009 */
[----:B------:R-:W-:Y:S01]  /*4d7d0*/  LOP3.LUT R10, R10, 0xffff, RZ, 0xc0, !PT ;  /* 0x0000ffff0a0a7812 */ /* 0x000fe200078ec0ff */
[----:B------:R-:W2:Y:S01]  /*4d7e0*/  LDL.LU R31, [R1+0x89c] ;  /* 0x00089c00011f7983 */ /* 0x000ea20000300800 */
[----:B------:R-:W-:-:S03]  /*4d7f0*/  LOP3.LUT R11, R11, 0xffff, RZ, 0xc0, !PT ;  /* 0x0000ffff0b0b7812 */ /* 0x000fc600078ec0ff */
[----:B------:R0:W-:Y:S04]  /*4d800*/  STL [R1+0x57c], R5 ;  /* 0x00057c0501007387 */ /* 0x0001e80000100800 */
[----:B------:R1:W-:Y:S01]  /*4d810*/  STL [R1+0x9a8], R8 ;  /* 0x0009a80801007387 */ /* 0x0003e20000100800 */
[----:B0-----:R-:W-:Y:S01]  /*4d820*/  VIADD R5, R5, UR4 ;  /* 0x0000000405057c36 */ /* 0x001fe20008000000 */
[----:B------:R-:W-:Y:S01]  /*4d830*/  ULDC UR4, c[0x0][0x248] ;  /* 0x0000920000047ab9 */ /* 0x000fe20000000800 */
[----:B-1----:R-:W-:Y:S02]  /*4d840*/  PRMT R8, R10, 0x3340, R11 ;  /* 0x000033400a087816 */ /* 0x002fe4000000000b */
[----:B---3--:R-:W-:Y:S02]  /*4d850*/  LOP3.LUT R9, R39, 0xffff, RZ, 0xc0, !PT ;  /* 0x0000ffff27097812 */ /* 0x008fe400078ec0ff */
[----:B----4-:R-:W-:Y:S01]  /*4d860*/  LOP3.LUT R10, R37, 0xffff, RZ, 0xc0, !PT ;  /* 0x0000ffff250a7812 */ /* 0x010fe200078ec0ff */
[----:B------:R0:W-:Y:S03]  /*4d870*/  STL [R1+0x98c], R8 ;  /* 0x00098c0801007387 */ /* 0x0001e60000100800 */
[----:B------:R-:W-:Y:S01]  /*4d880*/  PRMT R13, R9, 0x3340, R10 ;  /* 0x00003340090d7816 */ /* 0x000fe2000000000a */
[----:B------:R1:W-:Y:S01]  /*4d890*/  STL [R1+0x580], R5 ;  /* 0x0005800501007387 */ /* 0x0003e20000100800 */
[----:B------:R-:W-:-:S02]  /*4d8a0*/  LOP3.LUT R11, R33, 0xffff, RZ, 0xc0, !PT ;  /* 0x0000ffff210b7812 */ /* 0x000fc400078ec0ff */
[----:B0-----:R-:W-:Y:S02]  /*4d8b0*/  SHF.R.U32.HI R8, RZ, 0x8, R9 ;  /* 0x00000008ff087819 */ /* 0x001fe40000011609 */
[----:B------:R-:W-:Y:S02]  /*4d8c0*/  SHF.R.U32.HI R9, RZ, 0x8, R10 ;  /* 0x00000008ff097819 */ /* 0x000fe4000001160a */
[----:B------:R-:W-:Y:S01]  /*4d8d0*/  LOP3.LUT R12, R30, 0xffff, RZ, 0xc0, !PT ;  /* 0x0000ffff1e0c7812 */ /* 0x000fe200078ec0ff */
[----:B------:R0:W-:Y:S01]  /*4d8e0*/  STL [R1+0xac0], R13 ;  /* 0x000ac00d01007387 */ /* 0x0001e20000100800 */
[----:B------:R-:W-:Y:S02]  /*4d8f0*/  LOP3.LUT R8, R8, 0xffff, RZ, 0xc0, !PT ;  /* 0x0000ffff08087812 */ /* 0x000fe400078ec0ff */
[----:B------:R-:W-:Y:S01]  /*4d900*/  LOP3.LUT R9, R9, 0xffff, RZ, 0xc0, !PT ;  /* 0x0000ffff09097812 */ /* 0x000fe200078ec0ff */
[----:B-1----:R-:W-:Y:S01]  /*4d910*/  VIADD R5, R5, UR4 ;  /* 0x0000000405057c36 */ /* 0x002fe20008000000 */
[----:B------:R-:W-:Y:S01]  /*4d920*/  SHF.R.U32.HI R10, RZ, 0x8, R11 ;  /* 0x00000008ff0a7819 */ /* 0x000fe2000001160b */
[----:B------:R-:W-:Y:S01]  /*4d930*/  ULDC UR4, c[0x0][0x248] ;  /* 0x0000920000047ab9 */ /* 0x000fe20000000800 */
[----:B0-----:R-:W-:-:S02]  /*4d940*/  PRMT R13, R11, 0x3340, R12 ;  /* 0x000033400b0d7816 */ /* 0x001fc4000000000c */
[----:B------:R-:W-:-:S03]  /*4d950*/  PRMT R8, R8, 0x3340, R9 ;  /* 0x0000334008087816 */ /* 0x000fc60000000009 */
[----:B------:R-:W-:Y:S04]  /*4d960*/  STL [R1+0xb28], R13 ;  /* 0x000b280d01007387 */ /* 0x000fe80000100800 */
[----:B------:R-:W3:Y:S04]  /*4d970*/  LDL.LU R41, [R1+0xcd8] ;  /* 0x000cd80001297983 */ /* 0x000ee80000300800 */
[----:B------:R-:W4:Y:S04]  /*4d980*/  LDL.LU R39, [R1+0x4e0] ;  /* 0x0004e00001277983 */ /* 0x000f280000300800 */
[----:B------:R-:W-:Y:S04]  /*4d990*/  STL [R1+0x818], R8 ;  /* 0x0008180801007387 */ /* 0x000fe80000100800 */
[----:B------:R0:W-:Y:S04]  /*4d9a0*/  STL [R1+0x574], R5 ;  /* 0x0005740501007387 */ /* 0x0001e80000100800 */
[----:B------:R-:W4:Y:S04]  /*4d9b0*/  LDL.LU R33, [R1+0xcd4] ;  /* 0x000cd40001217983 */ /* 0x000f280000300800 */
[----:B------:R-:W4:Y:S01]  /*4d9c0*/  LDL.LU R30, [R1+0x4dc] ;  /* 0x0004dc00011e7983 */ /* 0x000f220000300800 */
[----:B------:R-:W-:-:S02]  /*4d9d0*/  SHF.R.U32.HI R11, RZ, 0x8, R12 ;  /* 0x00000008ff0b7819 */ /* 0x000fc4000001160c */
[----:B------:R-:W-:Y:S02]  /*4d9e0*/  LOP3.LUT R10, R10, 0xffff, RZ, 0xc0, !PT ;  /* 0x0000ffff0a0a7812 */ /* 0x000fe400078ec0ff */
[----:B------:R-:W-:Y:S01]  /*4d9f0*/  LOP3.LUT R11, R11, 0xffff, RZ, 0xc0, !PT ;  /* 0x0000ffff0b0b7812 */ /* 0x000fe200078ec0ff */
[----:B0-----:R-:W-:Y:S01]  /*4da00*/  VIADD R5, R5, UR4 ;  /* 0x0000000405057c36 */ /* 0x001fe20008000000 */
[----:B------:R-:W-:Y:S01]  /*4da10*/  LOP3.LUT R12, R232, 0xffff, RZ, 0xc0, !PT ;  /* 0x0000ffffe80c7812 */ /* 0x000fe200078ec0ff */
[----:B------:R-:W-:Y:S01]  /*4da20*/  ULDC UR4, c[0x0][0x248] ;  /* 0x0000920000047ab9 */ /* 0x000fe20000000800 */
[----:B------:R-:W-:Y:S02]  /*4da30*/  PRMT R8, R10, 0x3340, R11 ;  /* 0x000033400a087816 */ /* 0x000fe4000000000b */
[----:B------:R-:W-:-:S03]  /*4da40*/  LOP3.LUT R10, R6, 0xffff, RZ, 0xc0, !PT ;  /* 0x0000ffff060a7812 */ /* 0x000fc600078ec0ff */
[----:B------:R-:W-:Y:S04]  /*4da50*/  STL [R1+0x9ec], R8 ;  /* 0x0009ec0801007387 */ /* 0x000fe80000100800 */
[----:B------:R-:W4:Y:S04]  /*4da60*/  LDL.LU R6, [R1+0x1ba0] ;  /* 0x001ba00001067983 */ /* 0x000f280000300800 */
[----:B------:R0:W-:Y:S04]  /*4da70*/  STL [R1+0x578], R5 ;  /* 0x0005780501007387 */ /* 0x0001e80000100800 */
[----:B------:R-:W4:Y:S01]  /*4da80*/  LDL.LU R232, [R1+0x1b9c] ;  /* 0x001b9c0001e87983 */ /* 0x000f220000300800 */
[----:B0-----:R-:W-:Y:S01]  /*4da90*/  VIADD R5, R5, UR4 ;  /* 0x0000000405057c36 */ /* 0x001fe20008000000 */
[----:B------:R-:W-:Y:S01]  /*4daa0*/  ULDC UR4, c[0x0][0x248] ;  /* 0x0000920000047ab9 */ /* 0x000fe20000000800 */
[----:B--2---:R-:W-:-:S04]  /*4dab0*/  LOP3.LUT R9, R35, 0xffff, RZ, 0xc0, !PT ;  /* 0x0000ffff23097812 */ /* 0x004fc800078ec0ff */
[--C-:B------:R-:W-:Y:S02]  /*4dac0*/  PRMT R13, R9, 0x3340, R10.reuse ;  /* 0x00003340090d7816 */ /* 0x100fe4000000000a */
[----:B------:R-:W-:Y:S02]  /*4dad0*/  LOP3.LUT R11, R31, 0xffff, RZ, 0xc0, !PT ;  /* 0x0000ffff1f0b7812 */ /* 0x000fe400078ec0ff */
[----:B------:R-:W-:Y:S01]  /*4dae0*/  SHF.R.U32.HI R8, RZ, 0x8, R9 ;  /* 0x00000008ff087819 */ /* 0x000fe20000011609 */
[----:B------:R0:W-:Y:S01]  /*4daf0*/  STL [R1+0xaa8], R13 ;  /* 0x000aa80d01007387 */ /* 0x0001e20000100800 */
[----:B------:R-:W-:Y:S02]  /*4db00*/  SHF.R.U32.HI R9, RZ, 0x8, R10 ;  /* 0x00000008ff097819 */ /* 0x000fe4000001160a */
[----:B------:R-:W-:Y:S02]  /*4db10*/  LOP3.LUT R8, R8, 0xffff, RZ, 0xc0, !PT ;  /* 0x0000ffff08087812 */ /* 0x000fe400078ec0ff */
[----:B------:R-:W-:-:S02]  /*4db20*/  LOP3.LUT R9, R9, 0xffff, RZ, 0xc0, !PT ;  /* 0x0000ffff09097812 */ /* 0x000fc400078ec0ff */
[----:B0-----:R-:W-:Y:S02]  /*4db30*/  PRMT R13, R11, 0x3340, R12 ;  /* 0x000033400b0d7816 */ /* 0x001fe4000000000c */
[----:B------:R-:W-:-:S03]  /*4db40*/  PRMT R8, R8, 0x3340, R9 ;  /* 0x0000334008087816 */ /* 0x000fc60000000009 */
[----:B------:R-:W-:Y:S01]  /*4db50*/  STL [R1+0xab0], R13 ;  /* 0x000ab00d01007387 */ /* 0x000fe20000100800 */
[----:B------:R-:W-:-:S03]  /*4db60*/  SHF.R.U32.HI R10, RZ, 0x8, R11 ;  /* 0x00000008ff0a7819 */ /* 0x000fc6000001160b */
[----:B------:R-:W2:Y:S01]  /*4db70*/  LDL.LU R37, [R1+0x8a4] ;  /* 0x0008a40001257983 */ /* 0x000ea20000300800 */
[----:B------:R-:W-:-:S03]  /*4db80*/  SHF.R.U32.HI R11, RZ, 0x8, R12 ;  /* 0x00000008ff0b7819 */ /* 0x000fc6000001160c */
[----:B------:R-:W2:Y:S01]  /*4db90*/  LDL.LU R35, [R1+0xcdc] ;  /* 0x000cdc0001237983 */ /* 0x000ea20000300800 */
[----:B------:R-:W-:-:S03]  /*4dba0*/  LOP3.LUT R10, R10, 0xffff, RZ, 0xc0, !PT ;  /* 0x0000ffff0a0a7812 */ /* 0x000fc600078ec0ff */
[----:B------:R0:W-:Y:S01]  /*4dbb0*/  STL [R1+0x56c], R5 ;  /* 0x00056c0501007387 */ /* 0x0001e20000100800 */
[----:B------:R-:W-:-:S03]  /*4dbc0*/  LOP3.LUT R11, R11, 0xffff, RZ, 0xc0, !PT ;  /* 0x0000ffff0b0b7812 */ /* 0x000fc600078ec0ff */
[----:B------:R1:W-:Y:S04]  /*4dbd0*/  STL [R1+0x808], R8 ;  /* 0x0008080801007387 */ /* 0x0003e80000100800 */
[----:B------:R-:W2:Y:S01]  /*4dbe0*/  LDL.LU R31, [R1+0x4e4] ;  /* 0x0004e400011f7983 */ /* 0x000ea20000300800 */
[----:B0-----:R-:W-:Y:S01]  /*4dbf0*/  VIADD R5, R5, UR4 ;  /* 0x0000000405057c36 */ /* 0x001fe20008000000 */
[----:B------:R-:W-:Y:S01]  /*4dc00*/  ULDC UR4, c[0x0][0x248] ;  /* 0x0000920000047ab9 */ /* 0x000fe20000000800 */
[----:B-1----:R-:W-:-:S05]  /*4dc10*/  PRMT R8, R10, 0x3340, R11 ;  /* 0x000033400a087816 */ /* 0x002fca000000000b */
[----:B------:R-:W-:Y:S01]  /*4dc20*/  STL [R1+0x80c], R8 ;  /* 0x00080c0801007387 */ /* 0x000fe20000100800 */
[----:B---3--:R-:W-:Y:S02]  /*4dc30*/  LOP3.LUT R9, R41, 0xffff, RZ, 0xc0, !PT ;  /* 0x0000ffff29097812 */ /* 0x008fe400078ec0ff */
[----:B----4-:R-:W-:-:S04]  /*4dc40*/  LOP3.LUT R10, R39, 0xffff, RZ, 0xc0, !PT ;  /* 0x0000ffff270a7812 */ /* 0x010fc800078ec0ff */
[----:B------:R-:W-:Y:S01]  /*4dc50*/  PRMT R13, R9, 0x3340, R10 ;  /* 0x00003340090d7816 */ /* 0x000fe2000000000a */
[----:B------:R-:W-:Y:S04]  /*4dc60*/  STL [R1+0x570], R5 ;  /* 0x0005700501007387 */ /* 0x000fe80000100800 */
[----:B------:R0:W-:Y:S01]  /*4dc70*/  STL [R1+0xa98], R13 ;  /* 0x000a980d01007387 */ /* 0x0001e20000100800 */
[----:B------:R-:W-:Y:S02]  /*4dc80*/  LOP3.LUT R11, R33, 0xffff, RZ, 0xc0, !PT ;  /* 0x0000ffff210b7812 */ /* 0x000fe400078ec0ff */
[----:B------:R-:W-:-:S04]  /*4dc90*/  LOP3.LUT R12, R30, 0xffff, RZ, 0xc0, !PT ;  /* 0x0000ffff1e0c7812 */ /* 0x000fc800078ec0ff */
[----:B0-----:R-:W-:Y:S01]  /*4dca0*/  PRMT R13, R11, 0x3340, R12 ;  /* 0x000033400b0d7816 */ /* 0x001fe2000000000c */
[----:B------:R-:W-:Y:S01]  /*4dcb0*/  VIADD R5, R5, UR4 ;  /* 0x0000000405057c36 */ /* 0x000fe20008000000 */
[----:B------:R-:W-:Y:S01]  /*4dcc0*/  SHF.R.U32.HI R8, RZ, 0x8, R9 ;  /* 0x00000008ff087819 */ /* 0x000fe20000011609 */
[----:B------:R-:W-:Y:S02]  /*4dcd0*/  ULDC UR4, c[0x0][0x248] ;  /* 0x0000920000047ab9 */ /* 0x000fe40000000800 */
        /* <DEDUP_REMOVED lines=14> */
[----:B0-----:R-:W-:Y:S01]  /*4ddc0*/  VIADD R5, R5, UR4 ;  /* 0x0000000405057c36 */ /* 0x001fe20008000000 */
[----:B------:R-:W-:Y:S01]  /*4ddd0*/  ULDC UR4, c[0x0][0x248] ;  /* 0x0000920000047ab9 */ /* 0x000fe20000000800 */
[----:B-1----:R-:W-:Y:S02]  /*4dde0*/  PRMT R8, R10, 0x3340, R11 ;  /* 0x000033400a087816 */ /* 0x002fe4000000000b */
[----:B------:R-:W-:-:S03]  /*4ddf0*/  LOP3.LUT R10, R231, 0xffff, RZ, 0xc0, !PT ;  /* 0x0000ffffe70a7812 */ /* 0x000fc600078ec0ff */
[----:B------:R-:W-:Y:S04]  /*4de00*/  STL [R1+0x7f8], R8 ;  /* 0x0007f80801007387 */ /* 0x000fe80000100800 */
[----:B------:R-:W4:Y:S04]  /*4de10*/  LDL.LU R231, [R1+0x1b98] ;  /* 0x001b980001e77983 */ /* 0x000f280000300800 */
[----:B------:R0:W-:Y:S02]  /*4de20*/  STL [R1+0x568], R5 ;  /* 0x0005680501007387 */ /* 0x0001e40000100800 */
        /* <DEDUP_REMOVED lines=11> */
[----:B------:R-:W-:-:S03]  /*4dee0*/  LOP3.LUT R9, R9, 0xffff, RZ, 0xc0, !PT ;  /* 0x0000ffff09097812 */ /* 0x000fc600078ec0ff */
[----:B------:R-:W-:Y:S01]  /*4def0*/  STL [R1+0xa84], R13 ;  /* 0x000a840d01007387 */ /* 0x000fe20000100800 */
[----:B------:R-:W-:-:S03]  /*4df00*/  PRMT R8, R8, 0x3340, R9 ;  /* 0x0000334008087816 */ /* 0x000fc60000000009 */
[----:B------:R-:W2:Y:S01]  /*4df10*/  LDL.LU R37, [R1+0x8b0] ;  /* 0x0008b00001257983 */ /* 0x000ea20000300800 */
[----:B------:R-:W-:Y:S02]  /*4df20*/  SHF.R.U32.HI R10, RZ, 0x8, R11 ;  /* 0x00000008ff0a7819 */ /* 0x000fe4000001160b */
[----:B------:R-:W-:Y:S01]  /*4df30*/  SHF.R.U32.HI R11, RZ, 0x8, R12 ;  /* 0x00000008ff0b7819 */ /* 0x000fe2000001160c */
[----:B------:R-:W2:Y:S01]  /*4df40*/  LDL.LU R35, [R1+0xe48] ;  /* 0x000e480001237983 */ /* 0x000ea20000300800 */
[----:B------:R-:W-:-:S03]  /*4df50*/  LOP3.LUT R10, R10, 0xffff, RZ, 0xc0, !PT ;  /* 0x0000ffff0a0a7812 */ /* 0x000fc600078ec0ff */
[----:B------:R0:W-:Y:S01]  /*4df60*/  STL [R1+0x55c], R5 ;  /* 0x00055c0501007387 */ /* 0x0001e20000100800 */
[----:B------:R-:W-:-:S03]  /*4df70*/  LOP3.LUT R11, R11, 0xffff, RZ, 0xc0, !PT ;  /* 0x0000ffff0b0b7812 */ /* 0x000fc600078ec0ff */
[----:B------:R1:W-:Y:S04]  /*4df80*/  STL [R1+0x7f0], R8 ;  /* 0x0007f00801007387 */ /* 0x0003e80000100800 */
[----:B------:R-:W2:Y:S01]  /*4df90*/  LDL.LU R31, [R1+0x7a4] ;  /* 0x0007a400011f7983 */ /* 0x000ea20000300800 */
[----:B0-----:R-:W-:Y:S01]  /*4dfa0*/  VIADD R5, R5, UR4 ;  /* 0x0000000405057c36 */ /* 0x001fe20008000000 */
[----:B------:R-:W-:Y:S01]  /*4dfb0*/  LOP3.LUT R12, R4, 0xffff, RZ, 0xc0, !PT ;  /* 0x0000ffff040c7812 */ /* 0x000fe200078ec0ff */
[----:B------:R-:W-:Y:S01]  /*4dfc0*/  ULDC UR4, c[0x0][0x248] ;  /* 0x0000920000047ab9 */ /* 0x000fe20000000800 */
[----:B-1----:R-:W-:-:S05]  /*4dfd0*/  PRMT R8, R10, 0x3340, R11 ;  /* 0x000033400a087816 */ /* 0x002fca000000000b */
[----:B------:R0:W-:Y:S04]  /*4dfe0*/  STL [R1+0x7d4], R8 ;  /* 0x0007d40801007387 */ /* 0x0001e80000100800 */
[----:B------:R-:W-:Y:S04]  /*4dff0*/  STL [R1+0x560], R5 ;  /* 0x0005600501007387 */ /* 0x000fe80000100800 */
[----:B------:R-:W2:Y:S01]  /*4e000*/  LDL.LU R4, [R1+0x1b94] ;  /* 0x001b940001047983 */ /* 0x000ea20000300800 */
[----:B---3--:R-:W-:Y:S02]  /*4e010*/  LOP3.LUT R9, R39, 0xffff, RZ, 0xc0, !PT ;  /* 0x0000ffff27097812 */ /* 0x008fe400078ec0ff */
[----:B----4-:R-:W-:-:S04]  /*4e020*/  LOP3.LUT R10, R33, 0xffff, RZ, 0xc0, !PT ;  /* 0x0000ffff210a7812 */ /* 0x010fc800078ec0ff */
[--C-:B------:R-:W-:Y:S02]  /*4e030*/  PRMT R13, R9, 0x3340, R10.reuse ;  /* 0x00003340090d7816 */ /* 0x100fe4000000000a */
[----:B0-----:R-:W-:Y:S02]  /*4e040*/  SHF.R.U32.HI R8, RZ, 0x8, R9 ;  /* 0x00000008ff087819 */ /* 0x001fe40000011609 */
[----:B------:R-:W-:Y:S01]  /*4e050*/  LOP3.LUT R11, R30, 0xffff, RZ, 0xc0, !PT ;  /* 0x0000ffff1e0b7812 */ /* 0x000fe200078ec0ff */
[----:B------:R0:W-:Y:S01]  /*4e060*/  STL [R1+0xa74], R13 ;  /* 0x000a740d01007387 */ /* 0x0001e20000100800 */
[----:B------:R-:W-:Y:S02]  /*4e070*/  SHF.R.U32.HI R9, RZ, 0x8, R10 ;  /* 0x00000008ff097819 */ /* 0x000fe4000001160a */
        /* <DEDUP_REMOVED lines=11> */
[----:B------:R-:W4:Y:S01]  /*4e130*/  LDL.LU R30, [R1+0x8b8] ;  /* 0x0008b800011e7983 */ /* 0x000f220000300800 */
[----:B------:R-:W-:-:S02]  /*4e140*/  SHF.R.U32.HI R10, RZ, 0x8, R11 ;  /* 0x00000008ff0a7819 */ /* 0x000fc4000001160b */
[----:B------:R-:W-:Y:S02]  /*4e150*/  SHF.R.U32.HI R11, RZ, 0x8, R12 ;  /* 0x00000008ff0b7819 */ /* 0x000fe4000001160c */
[----:B------:R-:W-:Y:S02]  /*4e160*/  LOP3.LUT R10, R10, 0xffff, RZ, 0xc0, !PT ;  /* 0x0000ffff0a0a7812 */ /* 0x000fe400078ec0ff */
[----:B------:R-:W-:-:S04]  /*4e170*/  LOP3.LUT R11, R11, 0xffff, RZ, 0xc0, !PT ;  /* 0x0000ffff0b0b7812 */ /* 0x000fc800078ec0ff */
[----:B0-----:R-:W-:Y:S02]  /*4e180*/  PRMT R8, R10, 0x3340, R11 ;  /* 0x000033400a087816 */ /* 0x001fe4000000000b */
[----:B------:R-:W-:Y:S01]  /*4e190*/  LOP3.LUT R10, R188, 0xffff, RZ, 0xc0, !PT ;  /* 0x0000ffffbc0a7812 */ /* 0x000fe200078ec0ff */
[----:B-1----:R-:W-:Y:S01]  /*4e1a0*/  VIADD R5, R5, UR4 ;  /* 0x0000000405057c36 */ /* 0x002fe20008000000 */
[----:B------:R-:W-:Y:S01]  /*4e1b0*/  ULDC UR4, c[0x0][0x248] ;  /* 0x0000920000047ab9 */ /* 0x000fe20000000800 */
        /* <DEDUP_REMOVED lines=11> */
[----:B------:R-:W-:-:S04]  /*4e270*/  LOP3.LUT R12, R31, 0xffff, RZ, 0xc0, !PT ;  /* 0x0000ffff1f0c7812 */ /* 0x000fc800078ec0ff */
[--C-:B0-----:R-:W-:Y:S02]  /*4e280*/  PRMT R13, R11, 0x3340, R12.reuse ;  /* 0x000033400b0d7816 */ /* 0x101fe4000000000c */
[----:B------:R-:W-:Y:S02]  /*4e290*/  LOP3.LUT R8, R8, 0xffff, RZ, 0xc0, !PT ;  /* 0x0000ffff08087812 */ /* 0x000fe400078ec0ff */
[----:B------:R-:W-:Y:S01]  /*4e2a0*/  LOP3.LUT R9, R9, 0xffff, RZ, 0xc0, !PT ;  /* 0x0000ffff09097812 */ /* 0x000fe200078ec0ff */
[----:B------:R-:W-:Y:S01]  /*4e2b0*/  STL [R1+0xa64], R13 ;  /* 0x000a640d01007387 */ /* 0x000fe20000100800 */
[----:B------:R-:W-:Y:S02]  /*4e2c0*/  SHF.R.U32.HI R10, RZ, 0x8, R11 ;  /* 0x00000008ff0a7819 */ /* 0x000fe4000001160b */
[----:B------:R-:W-:Y:S01]  /*4e2d0*/  PRMT R8, R8, 0x3340, R9 ;  /* 0x0000334008087816 */ /* 0x000fe20000000009 */
[----:B------:R-:W2:Y:S01]  /*4e2e0*/  LDL.LU R39, [R1+0xe54] ;  /* 0x000e540001277983 */ /* 0x000ea20000300800 */
[----:B------:R-:W-:-:S03]  /*4e2f0*/  SHF.R.U32.HI R11, RZ, 0x8, R12 ;  /* 0x00000008ff0b7819 */ /* 0x000fc6000001160c */
[----:B------:R-:W2:Y:S04]  /*4e300*/  LDL.LU R37, [R1+0x7c0] ;  /* 0x0007c00001257983 */ /* 0x000ea80000300800 */
[----:B------:R0:W-:Y:S01]  /*4e310*/  STL [R1+0x54c], R5 ;  /* 0x00054c0501007387 */ /* 0x0001e20000100800 */
[----:B------:R-:W-:-:S03]  /*4e320*/  LOP3.LUT R10, R10, 0xffff, RZ, 0xc0, !PT ;  /* 0x0000ffff0a0a7812 */ /* 0x000fc600078ec0ff */
[----:B------:R-:W2:Y:S01]  /*4e330*/  LDL.LU R35, [R1+0xe50] ;  /* 0x000e500001237983 */ /* 0x000ea20000300800 */
[----:B------:R-:W-:-:S03]  /*4e340*/  LOP3.LUT R11, R11, 0xffff, RZ, 0xc0, !PT ;  /* 0x0000ffff0b0b7812 */ /* 0x000fc600078ec0ff */
[----:B------:R1:W-:Y:S04]  /*4e350*/  STL [R1+0x7bc], R8 ;  /* 0x0007bc0801007387 */ /* 0x0003e80000100800 */
[----:B------:R-:W2:Y:S01]  /*4e360*/  LDL.LU R31, [R1+0x7b8] ;  /* 0x0007b800011f7983 */ /* 0x000ea20000300800 */
[----:B0-----:R-:W-:Y:S01]  /*4e370*/  VIADD R5, R5, UR4 ;  /* 0x0000000405057c36 */ /* 0x001fe20008000000 */
[----:B------:R-:W-:Y:S01]  /*4e380*/  LOP3.LUT R12, R7, 0xffff, RZ, 0xc0, !PT ;  /* 0x0000ffff070c7812 */ /* 0x000fe200078ec0ff */
[----:B------:R-:W-:Y:S01]  /*4e390*/  ULDC UR4, c[0x0][0x248] ;  /* 0x0000920000047ab9 */ /* 0x000fe20000000800 */
[----:B-1----:R-:W-:-:S05]  /*4e3a0*/  PRMT R8, R10, 0x3340, R11 ;  /* 0x000033400a087816 */ /* 0x002fca000000000b */
[----:B------:R-:W-:Y:S04]  /*4e3b0*/  STL [R1+0x7b4], R8 ;  /* 0x0007b40801007387 */ /* 0x000fe80000100800 */
[----:B------:R-:W-:Y:S04]  /*4e3c0*/  STL [R1+0x550], R5 ;  /* 0x0005500501007387 */ /* 0x000fe80000100800 */
[----:B------:R-:W2:Y:S01]  /*4e3d0*/  LDL.LU R7, [R1+0x1b8c] ;  /* 0x001b8c0001077983 */ /* 0x000ea20000300800 */
[----:B---3--:R-:W-:Y:S02]  /*4e3e0*/  LOP3.LUT R9, R41, 0xffff, RZ, 0xc0, !PT ;  /* 0x0000ffff29097812 */ /* 0x008fe400078ec0ff */
[----:B----4-:R-:W-:-:S04]  /*4e3f0*/  LOP3.LUT R10, R33, 0xffff, RZ, 0xc0, !PT ;  /* 0x0000ffff210a7812 */ /* 0x010fc800078ec0ff */
[----:B------:R-:W-:-:S05]  /*4e400*/  PRMT R13, R9, 0x3340, R10 ;  /* 0x00003340090d7816 */ /* 0x000fca000000000a */
[----:B------:R0:W-:Y:S01]  /*4e410*/  STL [R1+0xa58], R13 ;  /* 0x000a580d01007387 */ /* 0x0001e20000100800 */
[----:B------:R-:W-:-:S04]  /*4e420*/  LOP3.LUT R11, R30, 0xffff, RZ, 0xc0, !PT ;  /* 0x0000ffff1e0b7812 */ /* 0x000fc800078ec0ff */
[----:B0-----:R-:W-:-:S05]  /*4e430*/  PRMT R13, R11, 0x3340, R12 ;  /* 0x000033400b0d7816 */ /* 0x001fca000000000c */
[----:B------:R-:W-:Y:S04]  /*4e440*/  STL [R1+0xa54], R13 ;  /* 0x000a540d01007387 */ /* 0x000fe80000100800 */
[----:B------:R-:W3:Y:S04]  /*4e450*/  LDL.LU R33, [R1+0xaac] ;  /* 0x000aac0001217983 */ /* 0x000ee80000300800 */
[----:B------:R-:W4:Y:S01]  /*4e460*/  LDL.LU R30, [R1+0x8c4] ;  /* 0x0008c400011e7983 */ /* 0x000f220000300800 */
[----:B------:R-:W-:Y:S02]  /*4e470*/  SHF.R.U32.HI R8, RZ, 0x8, R9 ;  /* 0x00000008ff087819 */ /* 0x000fe40000011609 */
[----:B------:R-:W-:-:S02]  /*4e480*/  SHF.R.U32.HI R9, RZ, 0x8, R10 ;  /* 0x00000008ff097819 */ /* 0x000fc4000001160a */
[----:B------:R-:W-:Y:S02]  /*4e490*/  LOP3.LUT R8, R8, 0xffff, RZ, 0xc0, !PT ;  /* 0x0000ffff08087812 */ /* 0x000fe400078ec0ff */
[----:B------:R-:W-:Y:S02]  /*4e4a0*/  LOP3.LUT R9, R9, 0xffff, RZ, 0xc0, !PT ;  /* 0x0000ffff09097812 */ /* 0x000fe400078ec0ff */
[----:B------:R-:W-:Y:S01]  /*4e4b0*/  SHF.R.U32.HI R10, RZ, 0x8, R11 ;  /* 0x00000008ff0a7819 */ /* 0x000fe2000001160b */
[----:B------:R-:W-:Y:S01]  /*4e4c0*/  VIADD R5, R5, UR4 ;  /* 0x0000000405057c36 */ /* 0x000fe20008000000 */
[----:B------:R-:W-:Y:S01]  /*4e4d0*/  SHF.R.U32.HI R11, RZ, 0x8, R12 ;  /* 0x00000008ff0b7819 */ /* 0x000fe2000001160c */
[----:B------:R-:W-:Y:S01]  /*4e4e0*/  ULDC UR4, c[0x0][0x248] ;  /* 0x0000920000047ab9 */ /* 0x000fe20000000800 */
[----:B------:R-:W-:Y:S02]  /*4e4f0*/  PRMT R8, R8, 0x3340, R9 ;  /* 0x0000334008087816 */ /* 0x000fe40000000009 */
[----:B------:R-:W-:-:S02]  /*4e500*/  LOP3.LUT R10, R10, 0xffff, RZ, 0xc0, !PT ;  /* 0x0000ffff0a0a7812 */ /* 0x000fc400078ec0ff */
[----:B------:R-:W-:Y:S01]  /*4e510*/  LOP3.LUT R11, R11, 0xffff, RZ, 0xc0, !PT ;  /* 0x0000ffff0b0b7812 */ /* 0x000fe200078ec0ff */
[----:B------:R0:W-:Y:S04]  /*4e520*/  STL [R1+0x544], R5 ;  /* 0x0005440501007387 */ /* 0x0001e80000100800 */
[----:B------:R1:W-:Y:S01]  /*4e530*/  STL [R1+0x7b0], R8 ;  /* 0x0007b00801007387 */ /* 0x0003e20000100800 */
[----:B0-----:R-:W-:Y:S01]  /*4e540*/  VIADD R5, R5, UR4 ;  /* 0x0000000405057c36 */ /* 0x001fe20008000000 */
[----:B------:R-:W-:Y:S01]  /*4e550*/  ULDC UR4, c[0x0][0x248] ;  /* 0x0000920000047ab9 */ /* 0x000fe20000000800 */
[----:B-1----:R-:W-:-:S05]  /*4e560*/  PRMT R8, R10, 0x3340, R11 ;  /* 0x000033400a087816 */ /* 0x002fca000000000b */
[----:B------:R-:W-:Y:S04]  /*4e570*/  STL [R1+0x7ac], R8 ;  /* 0x0007ac0801007387 */ /* 0x000fe80000100800 */
[----:B------:R0:W-:Y:S02]  /*4e580*/  STL [R1+0x548], R5 ;  /* 0x0005480501007387 */ /* 0x0001e40000100800 */
[----:B0-----:R-:W-:Y:S01]  /*4e590*/  VIADD R5, R5, UR4 ;  /* 0x0000000405057c36 */ /* 0x001fe20008000000 */
[----:B------:R-:W-:Y:S01]  /*4e5a0*/  ULDC UR4, c[0x0][0x248] ;  /* 0x0000920000047ab9 */ /* 0x000fe20000000800 */
[----:B--2---:R-:W-:Y:S02]  /*4e5b0*/  LOP3.LUT R9, R39, 0xffff, RZ, 0xc0, !PT ;  /* 0x0000ffff27097812 */ /* 0x004fe400078ec0ff */
[----:B------:R-:W-:-:S02]  /*4e5c0*/  LOP3.LUT R10, R37, 0xffff, RZ, 0xc0, !PT ;  /* 0x0000ffff250a7812 */ /* 0x000fc400078ec0ff */
[----:B------:R-:W-:Y:S02]  /*4e5d0*/  SHF.R.U32.HI R8, RZ, 0x8, R9 ;  /* 0x00000008ff087819 */ /* 0x000fe40000011609 */
[--C-:B------:R-:W-:Y:S02]  /*4e5e0*/  PRMT R13, R9, 0x3340, R10.reuse ;  /* 0x00003340090d7816 */ /* 0x100fe4000000000a */
[----:B------:R-:W-:Y:S02]  /*4e5f0*/  SHF.R.U32.HI R9, RZ, 0x8, R10 ;  /* 0x00000008ff097819 */ /* 0x000fe4000001160a */
[----:B------:R-:W-:Y:S01]  /*4e600*/  LOP3.LUT R11, R35, 0xffff, RZ, 0xc0, !PT ;  /* 0x0000ffff230b7812 */ /* 0x000fe200078ec0ff */
[----:B------:R0:W-:Y:S01]  /*4e610*/  STL [R1+0xa3c], R13 ;  /* 0x000a3c0d01007387 */ /* 0x0001e20000100800 */
[----:B------:R-:W-:Y:S02]  /*4e620*/  LOP3.LUT R8, R8, 0xffff, RZ, 0xc0, !PT ;  /* 0x0000ffff08087812 */ /* 0x000fe400078ec0ff */
[----:B------:R-:W-:-:S02]  /*4e630*/  LOP3.LUT R12, R31, 0xffff, RZ, 0xc0, !PT ;  /* 0x0000ffff1f0c7812 */ /* 0x000fc400078ec0ff */
[----:B------:R-:W-:Y:S02]  /*4e640*/  LOP3.LUT R9, R9, 0xffff, RZ, 0xc0, !PT ;  /* 0x0000ffff09097812 */ /* 0x000fe400078ec0ff */
        /* <DEDUP_REMOVED lines=11> */
[----:B------:R-:W2:Y:S04]  /*4e700*/  LDL.LU R35, [R1+0xe58] ;  /* 0x000e580001237983 */ /* 0x000ea80000300800 */
[----:B------:R-:W2:Y:S01]  /*4e710*/  LDL.LU R31, [R1+0x7cc] ;  /* 0x0007cc00011f7983 */ /* 0x000ea20000300800 */
[----:B0-----:R-:W-:Y:S02]  /*4e720*/  PRMT R8, R10, 0x3340, R11 ;  /* 0x000033400a087816 */ /* 0x001fe4000000000b */
[----:B------:R-:W-:Y:S01]  /*4e730*/  LOP3.LUT R10, R232, 0xffff, RZ, 0xc0, !PT ;  /* 0x0000ffffe80a7812 */ /* 0x000fe200078ec0ff */
[----:B-1----:R-:W-:Y:S01]  /*4e740*/  VIADD R5, R5, UR4 ;  /* 0x0000000405057c36 */ /* 0x002fe20008000000 */
[----:B------:R-:W-:Y:S01]  /*4e750*/  LOP3.LUT R12, R6, 0xffff, RZ, 0xc0, !PT ;  /* 0x0000ffff060c7812 */ /* 0x000fe200078ec0ff */
[----:B------:R0:W-:Y:S01]  /*4e760*/  STL [R1+0x6a0], R8 ;  /* 0x0006a00801007387 */ /* 0x0001e20000100800 */
[----:B------:R-:W-:-:S03]  /*4e770*/  ULDC UR4, c[0x0][0x248] ;  /* 0x0000920000047ab9 */ /* 0x000fc60000000800 */
[----:B------:R-:W2:Y:S04]  /*4e780*/  LDL.LU R232, [R1+0x1b88] ;  /* 0x001b880001e87983 */ /* 0x000ea80000300800 */
[----:B------:R1:W-:Y:S04]  /*4e790*/  STL [R1+0x540], R5 ;  /* 0x0005400501007387 */ /* 0x0003e80000100800 */
[----:B------:R-:W2:Y:S01]  /*4e7a0*/  LDL.LU R6, [R1+0x1b84] ;  /* 0x001b840001067983 */ /* 0x000ea20000300800 */
[----:B---3--:R-:W-:-:S04]  /*4e7b0*/  LOP3.LUT R9, R33, 0xffff, RZ, 0xc0, !PT ;  /* 0x0000ffff21097812 */ /* 0x008fc800078ec0ff */
[--C-:B------:R-:W-:Y:S02]  /*4e7c0*/  PRMT R13, R9, 0x3340, R10.reuse ;  /* 0x00003340090d7816 */ /* 0x100fe4000000000a */
[----:B----4-:R-:W-:Y:S02]  /*4e7d0*/  LOP3.LUT R11, R30, 0xffff, RZ, 0xc0, !PT ;  /* 0x0000ffff1e0b7812 */ /* 0x010fe400078ec0ff */
[----:B0-----:R-:W-:Y:S02]  /*4e7e0*/  SHF.R.U32.HI R8, RZ, 0x8, R9 ;  /* 0x00000008ff087819 */ /* 0x001fe40000011609 */
[----:B------:R-:W-:Y:S01]  /*4e7f0*/  SHF.R.U32.HI R9, RZ, 0x8, R10 ;  /* 0x00000008ff097819 */ /* 0x000fe2000001160a */
        /* <DEDUP_REMOVED lines=13> */
[----:B------:R-:W4:Y:S01]  /*4e8d0*/  LDL.LU R30, [R1+0x7d8] ;  /* 0x0007d800011e7983 */ /* 0x000f220000300800 */
[----:B------:R-:W-:-:S02]  /*4e8e0*/  SHF.R.U32.HI R11, RZ, 0x8, R12 ;  /* 0x00000008ff0b7819 */ /* 0x000fc4000001160c */
[----:B------:R-:W-:Y:S02]  /*4e8f0*/  LOP3.LUT R10, R10, 0xffff, RZ, 0xc0, !PT ;  /* 0x0000ffff0a0a7812 */ /* 0x000fe400078ec0ff */
[----:B------:R-:W-:-:S04]  /*4e900*/  LOP3.LUT R11, R11, 0xffff, RZ, 0xc0, !PT ;  /* 0x0000ffff0b0b7812 */ /* 0x000fc800078ec0ff */
[----:B0-----:R-:W-:Y:S01]  /*4e910*/  PRMT R8, R10, 0x3340, R11 ;  /* 0x000033400a087816 */ /* 0x001fe2000000000b */
[----:B------:R-:W-:Y:S01]  /*4e920*/  VIADD R5, R5, UR4 ;  /* 0x0000000405057c36 */ /* 0x000fe20008000000 */
[----:B------:R-:W-:-:S03]  /*4e930*/  ULDC UR4, c[0x0][0x248] ;  /* 0x0000920000047ab9 */ /* 0x000fc60000000800 */
[----:B------:R-:W-:Y:S04]  /*4e940*/  STL [R1+0x69c], R8 ;  /* 0x00069c0801007387 */ /* 0x000fe80000100800 */
[----:B------:R0:W-:Y:S02]  /*4e950*/  STL [R1+0x538], R5 ;  /* 0x0005380501007387 */ /* 0x0001e40000100800 */
[----:B0-----:R-:W-:Y:S01]  /*4e960*/  VIADD R5, R5, UR4 ;  /* 0x0000000405057c36 */ /* 0x001fe20008000000 */
[----:B------:R-:W-:Y:S01]  /*4e970*/  ULDC UR4, c[0x0][0x248] ;  /* 0x0000920000047ab9 */ /* 0x000fe20000000800 */
[----:B--2---:R-:W-:Y:S02]  /*4e980*/  LOP3.LUT R8, R41, 0xffff, RZ, 0xc0, !PT ;  /* 0x0000ffff29087812 */ /* 0x004fe400078ec0ff */
[----:B------:R-:W-:-:S04]  /*4e990*/  LOP3.LUT R11, R39, 0xffff, RZ, 0xc0, !PT ;  /* 0x0000ffff270b7812 */ /* 0x000fc800078ec0ff */
[----:B------:R-:W-:Y:S02]  /*4e9a0*/  PRMT R13, R8, 0x3340, R11 ;  /* 0x00003340080d7816 */ /* 0x000fe4000000000b */
[----:B------:R-:W-:-:S03]  /*4e9b0*/  SHF.R.U32.HI R10, RZ, 0x8, R8 ;  /* 0x00000008ff0a7819 */ /* 0x000fc60000011608 */
[----:B------:R0:W-:Y:S01]  /*4e9c0*/  STL [R1+0xa20], R13 ;  /* 0x000a200d01007387 */ /* 0x0001e20000100800 */
[----:B------:R-:W-:Y:S02]  /*4e9d0*/  LOP3.LUT R9, R35, 0xffff, RZ, 0xc0, !PT ;  /* 0x0000ffff23097812 */ /* 0x000fe400078ec0ff */
[----:B------:R-:W-:Y:S02]  /*4e9e0*/  LOP3.LUT R12, R31, 0xffff, RZ, 0xc0, !PT ;  /* 0x0000ffff1f0c7812 */ /* 0x000fe400078ec0ff */
[----:B------:R-:W-:Y:S02]  /*4e9f0*/  SHF.R.U32.HI R11, RZ, 0x8, R11 ;  /* 0x00000008ff0b7819 */ /* 0x000fe4000001160b */
[--C-:B0-----:R-:W-:Y:S02]  /*4ea00*/  PRMT R13, R9, 0x3340, R12.reuse ;  /* 0x00003340090d7816 */ /* 0x101fe4000000000c */
[----:B------:R-:W-:Y:S02]  /*4ea10*/  SHF.R.U32.HI R8, RZ, 0x8, R9 ;  /* 0x00000008ff087819 */ /* 0x000fe40000011609 */
[----:B------:R-:W-:Y:S01]  /*4ea20*/  SHF.R.U32.HI R9, RZ, 0x8, R12 ;  /* 0x00000008ff097819 */ /* 0x000fe2000001160c */
[----:B------:R-:W-:Y:S01]  /*4ea30*/  STL [R1+0xa1c], R13 ;  /* 0x000a1c0d01007387 */ /* 0x000fe20000100800 */
[----:B------:R-:W-:-:S02]  /*4ea40*/  LOP3.LUT R10, R10, 0xffff, RZ, 0xc0, !PT ;  /* 0x0000ffff0a0a7812 */ /* 0x000fc400078ec0ff */
[----:B------:R-:W-:Y:S01]  /*4ea50*/  LOP3.LUT R11, R11, 0xffff, RZ, 0xc0, !PT ;  /* 0x0000ffff0b0b7812 */ /* 0x000fe200078ec0ff */
[----:B------:R-:W2:Y:S01]  /*4ea60*/  LDL.LU R39, [R1+0xe64] ;  /* 0x000e640001277983 */ /* 0x000ea20000300800 */
[----:B------:R-:W-:Y:S02]  /*4ea70*/  LOP3.LUT R8, R8, 0xffff, RZ, 0xc0, !PT ;  /* 0x0000ffff08087812 */ /* 0x000fe400078ec0ff */
[----:B------:R-:W-:Y:S01]  /*4ea80*/  LOP3.LUT R9, R9, 0xffff, RZ, 0xc0, !PT ;  /* 0x0000ffff09097812 */ /* 0x000fe200078ec0ff */
[----:B------:R-:W2:Y:S01]  /*4ea90*/  LDL.LU R35, [R1+0x7dc] ;  /* 0x0007dc0001237983 */ /* 0x000ea20000300800 */
[----:B------:R-:W-:Y:S02]  /*4eaa0*/  PRMT R10, R10, 0x3340, R11 ;  /* 0x000033400a0a7816 */ /* 0x000fe4000000000b */
[----:B------:R-:W-:Y:S01]  /*4eab0*/  PRMT R8, R8, 0x3340, R9 ;  /* 0x0000334008087816 */ /* 0x000fe20000000009 */
[----:B------:R0:W-:Y:S04]  /*4eac0*/  STL [R1+0x52c], R5 ;  /* 0x00052c0501007387 */ /* 0x0001e80000100800 */
[----:B------:R-:W2:Y:S01]  /*4ead0*/  LDL.LU R31, [R1+0xacc] ;  /* 0x000acc00011f7983 */ /* 0x000ea20000300800 */
[----:B------:R-:W-:-:S03]  /*4eae0*/  LOP3.LUT R9, R4, 0xffff, RZ, 0xc0, !PT ;  /* 0x0000ffff04097812 */ /* 0x000fc600078ec0ff */
[----:B------:R-:W-:Y:S04]  /*4eaf0*/  STL [R1+0x4f8], R10 ;  /* 0x0004f80a01007387 */ /* 0x000fe80000100800 */
[----:B------:R3:W-:Y:S01]  /*4eb00*/  STL [R1+0x4fc], R8 ;  /* 0x0004fc0801007387 */ /* 0x0007e20000100800 */
[----:B0-----:R-:W-:Y:S01]  /*4eb10*/  VIADD R5, R5, UR4 ;  /* 0x0000000405057c36 */ /* 0x001fe20008000000 */
[----:B------:R-:W-:Y:S02]  /*4eb20*/  ULDC UR4, c[0x0][0x248] ;  /* 0x0000920000047ab9 */ /* 0x000fe40000000800 */
[----:B------:R-:W2:Y:S04]  /*4eb30*/  LDL.LU R4, [R1+0x1b80] ;  /* 0x001b800001047983 */ /* 0x000ea80000300800 */
[----:B------:R0:W-:Y:S01]  /*4eb40*/  STL [R1+0x530], R5 ;  /* 0x0005300501007387 */ /* 0x0001e20000100800 */
[----:B---3--:R-:W-:-:S02]  /*4eb50*/  LOP3.LUT R8, R37, 0xffff, RZ, 0xc0, !PT ;  /* 0x0000ffff25087812 */ /* 0x008fc400078ec0ff */
[----:B----4-:R-:W-:Y:S02]  /*4eb60*/  LOP3.LUT R11, R33, 0xffff, RZ, 0xc0, !PT ;  /* 0x0000ffff210b7812 */ /* 0x010fe400078ec0ff */
[--C-:B------:R-:W-:Y:S02]  /*4eb70*/  PRMT R13, R8, 0x3340, R9.reuse ;  /* 0x00003340080d7816 */ /* 0x100fe40000000009 */
[----:B------:R-:W-:Y:S02]  /*4eb80*/  SHF.R.U32.HI R10, RZ, 0x8, R8 ;  /* 0x00000008ff0a7819 */ /* 0x000fe40000011608 */
[----:B------:R-:W-:Y:S02]  /*4eb90*/  SHF.R.U32.HI R9, RZ, 0x8, R9 ;  /* 0x00000008ff097819 */ /* 0x000fe40000011609 */
[----:B------:R-:W-:Y:S02]  /*4eba0*/  SHF.R.U32.HI R8, RZ, 0x8, R11 ;  /* 0x00000008ff087819 */ /* 0x000fe4000001160b */
[----:B------:R-:W-:-:S02]  /*4ebb0*/  LOP3.LUT R12, R30, 0xffff, RZ, 0xc0, !PT ;  /* 0x0000ffff1e0c7812 */ /* 0x000fc400078ec0ff */
[----:B------:R-:W-:Y:S02]  /*4ebc0*/  LOP3.LUT R10, R10, 0xffff, RZ, 0xc0, !PT ;  /* 0x0000ffff0a0a7812 */ /* 0x000fe400078ec0ff */
[--C-:B------:R-:W-:Y:S02]  /*4ebd0*/  PRMT R11, R11, 0x3340, R12.reuse ;  /* 0x000033400b0b7816 */ /* 0x100fe4000000000c */
[----:B------:R-:W-:Y:S01]  /*4ebe0*/  LOP3.LUT R9, R9, 0xffff, RZ, 0xc0, !PT ;  /* 0x0000ffff09097812 */ /* 0x000fe200078ec0ff */
[----:B0-----:R-:W-:Y:S01]  /*4ebf0*/  VIADD R5, R5, UR4 ;  /* 0x0000000405057c36 */ /* 0x001fe20008000000 */
[----:B------:R-:W-:Y:S01]  /*4ec00*/  STL [R1+0xa18], R13 ;  /* 0x000a180d01007387 */ /* 0x000fe20000100800 */
[----:B------:R-:W-:Y:S01]  /*4ec10*/  SHF.R.U32.HI R12, RZ, 0x8, R12 ;  /* 0x00000008ff0c7819 */ /* 0x000fe2000001160c */
[----:B------:R-:W-:Y:S01]  /*4ec20*/  ULDC UR4, c[0x0][0x248] ;  /* 0x0000920000047ab9 */ /* 0x000fe20000000800 */
[----:B------:R-:W-:Y:S01]  /*4ec30*/  PRMT R9, R10, 0x3340, R9 ;  /* 0x000033400a097816 */ /* 0x000fe20000000009 */
[----:B------:R-:W-:Y:S04]  /*4ec40*/  STL [R1+0xa04], R11 ;  /* 0x000a040b01007387 */ /* 0x000fe80000100800 */
[----:B------:R-:W3:Y:S04]  /*4ec50*/  LDL.LU R37, [R1+0xad8] ;  /* 0x000ad80001257983 */ /* 0x000ee80000300800 */
[----:B------:R-:W4:Y:S04]  /*4ec60*/  LDL.LU R33, [R1+0xe68] ;  /* 0x000e680001217983 */ /* 0x000f280000300800 */
[----:B------:R0:W-:Y:S04]  /*4ec70*/  STL [R1+0x528], R5 ;  /* 0x0005280501007387 */ /* 0x0001e80000100800 */
[----:B------:R-:W-:Y:S04]  /*4ec80*/  STL [R1+0x4e4], R9 ;  /* 0x0004e40901007387 */ /* 0x000fe80000100800 */
[----:B------:R-:W4:Y:S01]  /*4ec90*/  LDL.LU R30, [R1+0x7e0] ;  /* 0x0007e000011e7983 */ /* 0x000f220000300800 */
[----:B------:R-:W-:-:S02]  /*4eca0*/  LOP3.LUT R8, R8, 0xffff, RZ, 0xc0, !PT ;  /* 0x0000ffff08087812 */ /* 0x000fc400078ec0ff */
[----:B------:R-:W-:-:S04]  /*4ecb0*/  LOP3.LUT R12, R12, 0xffff, RZ, 0xc0, !PT ;  /* 0x0000ffff0c0c7812 */ /* 0x000fc800078ec0ff */
[----:B------:R-:W-:-:S05]  /*4ecc0*/  PRMT R8, R8, 0x3340, R12 ;  /* 0x0000334008087816 */ /* 0x000fca000000000c */
[----:B------:R-:W-:Y:S01]  /*4ecd0*/  STL [R1+0x34], R8 ;  /* 0x0000340801007387 */ /* 0x000fe20000100800 */
[----:B------:R-:W-:Y:S01]  /*4ece0*/  LOP3.LUT R12, R7, 0xffff, RZ, 0xc0, !PT ;  /* 0x0000ffff070c7812 */ /* 0x000fe200078ec0ff */
[----:B0-----:R-:W-:Y:S01]  /*4ecf0*/  VIADD R5, R5, UR4 ;  /* 0x0000000405057c36 */ /* 0x001fe20008000000 */
[----:B------:R-:W-:-:S04]  /*4ed00*/  ULDC UR4, c[0x0][0x248] ;  /* 0x0000920000047ab9 */ /* 0x000fc80000000800 */
[----:B------:R0:W-:Y:S04]  /*4ed10*/  STL [R1+0x524], R5 ;  /* 0x0005240501007387 */ /* 0x0001e80000100800 */
[----:B------:R-:W4:Y:S01]  /*4ed20*/  LDL.LU R7, [R1+0x1b7c] ;  /* 0x001b7c0001077983 */ /* 0x000f220000300800 */
[----:B0-----:R-:W-:Y:S01]  /*4ed30*/  VIADD R5, R5, UR4 ;  /* 0x0000000405057c36 */ /* 0x001fe20008000000 */
[----:B------:R-:W-:Y:S01]  /*4ed40*/  ULDC UR4, c[0x0][0x248] ;  /* 0x0000920000047ab9 */ /* 0x000fe20000000800 */
[----:B--2---:R-:W-:Y:S02]  /*4ed50*/  LOP3.LUT R8, R39, 0xffff, RZ, 0xc0, !PT ;  /* 0x0000ffff27087812 */ /* 0x004fe400078ec0ff */
[----:B------:R-:W-:Y:S02]  /*4ed60*/  LOP3.LUT R9, R35, 0xffff, RZ, 0xc0, !PT ;  /* 0x0000ffff23097812 */ /* 0x000fe400078ec0ff */
[----:B------:R-:W-:-:S02]  /*4ed70*/  SHF.R.U32.HI R10, RZ, 0x8, R8 ;  /* 0x00000008ff0a7819 */ /* 0x000fc40000011608 */
[--C-:B------:R-:W-:Y:S02]  /*4ed80*/  PRMT R13, R8, 0x3340, R9.reuse ;  /* 0x00003340080d7816 */ /* 0x100fe40000000009 */
[----:B------:R-:W-:Y:S02]  /*4ed90*/  SHF.R.U32.HI R9, RZ, 0x8, R9 ;  /* 0x00000008ff097819 */ /* 0x000fe40000011609 */
[----:B------:R-:W-:Y:S02]  /*4eda0*/  LOP3.LUT R11, R31, 0xffff, RZ, 0xc0, !PT ;  /* 0x0000ffff1f0b7812 */ /* 0x000fe400078ec0ff */
[----:B------:R-:W-:Y:S02]  /*4edb0*/  LOP3.LUT R10, R10, 0xffff, RZ, 0xc0, !PT ;  /* 0x0000ffff0a0a7812 */ /* 0x000fe400078ec0ff */
[----:B------:R-:W-:Y:S02]  /*4edc0*/  SHF.R.U32.HI R8, RZ, 0x8, R11 ;  /* 0x00000008ff087819 */ /* 0x000fe4000001160b */
[----:B------:R-:W-:-:S02]  /*4edd0*/  LOP3.LUT R9, R9, 0xffff, RZ, 0xc0, !PT ;  /* 0x0000ffff09097812 */ /* 0x000fc400078ec0ff */
[--C-:B------:R-:W-:Y:S01]  /*4ede0*/  PRMT R11, R11, 0x3340, R12.reuse ;  /* 0x000033400b0b7816 */ /* 0x100fe2000000000c */
[----:B------:R-:W-:Y:S01]  /*4edf0*/  STL [R1+0x9fc], R13 ;  /* 0x0009fc0d01007387 */ /* 0x000fe20000100800 */
[----:B------:R-:W-:Y:S02]  /*4ee00*/  SHF.R.U32.HI R12, RZ, 0x8, R12 ;  /* 0x00000008ff0c7819 */ /* 0x000fe4000001160c */
[----:B------:R-:W-:Y:S01]  /*4ee10*/  PRMT R9, R10, 0x3340, R9 ;  /* 0x000033400a097816 */ /* 0x000fe20000000009 */
[----:B------:R-:W-:Y:S01]  /*4ee20*/  STL [R1+0x9f8], R11 ;  /* 0x0009f80b01007387 */ /* 0x000fe20000100800 */
[----:B------:R-:W-:Y:S02]  /*4ee30*/  LOP3.LUT R8, R8, 0xffff, RZ, 0xc0, !PT ;  /* 0x0000ffff08087812 */ /* 0x000fe400078ec0ff */
[----:B------:R-:W-:Y:S01]  /*4ee40*/  LOP3.LUT R12, R12, 0xffff, RZ, 0xc0, !PT ;  /* 0x0000ffff0c0c7812 */ /* 0x000fe200078ec0ff */
[----:B------:R-:W2:Y:S04]  /*4ee50*/  LDL.LU R41, [R1+0xe6c] ;  /* 0x000e6c0001297983 */ /* 0x000ea80000300800 */
[----:B------:R-:W2:Y:S01]  /*4ee60*/  LDL.LU R35, [R1+0x7e4] ;  /* 0x0007e40001237983 */ /* 0x000ea20000300800 */
[----:B------:R-:W-:-:S03]  /*4ee70*/  PRMT R8, R8, 0x3340, R12 ;  /* 0x0000334008087816 */ /* 0x000fc6000000000c */
[----:B------:R0:W-:Y:S04]  /*4ee80*/  STL [R1+0x30], R9 ;  /* 0x0000300901007387 */ /* 0x0001e80000100800 */
[----:B------:R1:W-:Y:S04]  /*4ee90*/  STL [R1+0x520], R5 ;  /* 0x0005200501007387 */ /* 0x0003e80000100800 */
[----:B------:R-:W2:Y:S01]  /*4eea0*/  LDL.LU R31, [R1+0xaf0] ;  /* 0x000af000011f7983 */ /* 0x000ea20000300800 */
[----:B0-----:R-:W-:-:S03]  /*4eeb0*/  LOP3.LUT R9, R188, 0xffff, RZ, 0xc0, !PT ;  /* 0x0000ffffbc097812 */ /* 0x001fc600078ec0ff */
[----:B------:R3:W-:Y:S01]  /*4eec0*/  STL [R1+0x4ac], R8 ;  /* 0x0004ac0801007387 */ /* 0x0007e20000100800 */
[----:B-1----:R-:W-:Y:S01]  /*4eed0*/  VIADD R5, R5, UR4 ;  /* 0x0000000405057c36 */ /* 0x002fe20008000000 */
[----:B------:R-:W-:Y:S02]  /*4eee0*/  ULDC UR4, c[0x0][0x248] ;  /* 0x0000920000047ab9 */ /* 0x000fe40000000800 */
[----:B------:R-:W2:Y:S04]  /*4eef0*/  LDL.LU R188, [R1+0x1b78] ;  /* 0x001b780001bc7983 */ /* 0x000ea80000300800 */
[----:B------:R0:W-:Y:S01]  /*4ef00*/  STL [R1+0x51c], R5 ;  /* 0x00051c0501007387 */ /* 0x0001e20000100800 */
[----:B---3--:R-:W-:Y:S02]  /*4ef10*/  LOP3.LUT R8, R37, 0xffff, RZ, 0xc0, !PT ;  /* 0x0000ffff25087812 */ /* 0x008fe400078ec0ff */
[----:B----4-:R-:W-:-:S02]  /*4ef20*/  LOP3.LUT R11, R33, 0xffff, RZ, 0xc0, !PT ;  /* 0x0000ffff210b7812 */ /* 0x010fc400078ec0ff */
[----:B------:R-:W-:Y:S02]  /*4ef30*/  SHF.R.U32.HI R10, RZ, 0x8, R8 ;  /* 0x00000008ff0a7819 */ /* 0x000fe40000011608 */
[--C-:B------:R-:W-:Y:S02]  /*4ef40*/  PRMT R13, R8, 0x3340, R9.reuse ;  /* 0x00003340080d7816 */ /* 0x100fe40000000009 */
[----:B------:R-:W-:Y:S02]  /*4ef50*/  SHF.R.U32.HI R9, RZ, 0x8, R9 ;  /* 0x00000008ff097819 */ /* 0x000fe40000011609 */
[----:B------:R-:W-:Y:S02]  /*4ef60*/  SHF.R.U32.HI R8, RZ, 0x8, R11 ;  /* 0x00000008ff087819 */ /* 0x000fe4000001160b */
[----:B------:R-:W-:-:S04]  /*4ef70*/  LOP3.LUT R12, R30, 0xffff, RZ, 0xc0, !PT ;  /* 0x0000ffff1e0c7812 */ /* 0x000fc800078ec0ff */
[--C-:B------:R-:W-:Y:S01]  /*4ef80*/  PRMT R11, R11, 0x3340, R12.reuse ;  /* 0x000033400b0b7816 */ /* 0x100fe2000000000c */
[----:B------:R-:W-:Y:S01]  /*4ef90*/  STL [R1+0x9e8], R13 ;  /* 0x0009e80d01007387 */ /* 0x000fe20000100800 */
[----:B------:R-:W-:Y:S02]  /*4efa0*/  LOP3.LUT R10, R10, 0xffff, RZ, 0xc0, !PT ;  /* 0x0000ffff0a0a7812 */ /* 0x000fe400078ec0ff */
[----:B------:R-:W-:Y:S01]  /*4efb0*/  LOP3.LUT R9, R9, 0xffff, RZ, 0xc0, !PT ;  /* 0x0000ffff09097812 */ /* 0x000fe200078ec0ff */
[----:B------:R-:W-:Y:S01]  /*4efc0*/  STL [R1+0x9e4], R11 ;  /* 0x0009e40b01007387 */ /* 0x000fe20000100800 */
[----:B0-----:R-:W-:Y:S01]  /*4efd0*/  VIADD R5, R5, UR4 ;  /* 0x0000000405057c36 */ /* 0x001fe20008000000 */
[----:B------:R-:W-:Y:S01]  /*4efe0*/  SHF.R.U32.HI R12, RZ, 0x8, R12 ;  /* 0x00000008ff0c7819 */ /* 0x000fe2000001160c */
[----:B------:R-:W-:Y:S01]  /*4eff0*/  ULDC UR4, c[0x0][0x248] ;  /* 0x0000920000047ab9 */ /* 0x000fe20000000800 */
[----:B------:R-:W3:Y:S01]  /*4f000*/  LDL.LU R39, [R1+0xe74] ;  /* 0x000e740001277983 */ /* 0x000ee20000300800 */
[----:B------:R-:W-:-:S03]  /*4f010*/  PRMT R9, R10, 0x3340, R9 ;  /* 0x000033400a097816 */ /* 0x000fc60000000009 */
[----:B------:R-:W4:Y:S04]  /*4f020*/  LDL.LU R37, [R1+0x7ec] ;  /* 0x0007ec0001257983 */ /* 0x000f280000300800 */
[----:B------:R0:W-:Y:S04]  /*4f030*/  STL [R1+0x518], R5 ;  /* 0x0005180501007387 */ /* 0x0001e80000100800 */
[----:B------:R-:W4:Y:S04]  /*4f040*/  LDL.LU R33, [R1+0xe70] ;  /* 0x000e700001217983 */ /* 0x000f280000300800 */
[----:B------:R-:W-:Y:S04]  /*4f050*/  STL [R1+0x494], R9 ;  /* 0x0004940901007387 */ /* 0x000fe80000100800 */
[----:B------:R-:W4:Y:S01]  /*4f060*/  LDL.LU R30, [R1+0x7e8] ;  /* 0x0007e800011e7983 */ /* 0x000f220000300800 */
[----:B------:R-:W-:-:S02]  /*4f070*/  LOP3.LUT R8, R8, 0xffff, RZ, 0xc0, !PT ;  /* 0x0000ffff08087812 */ /* 0x000fc400078ec0ff */
[----:B------:R-:W-:-:S04]  /*4f080*/  LOP3.LUT R12, R12, 0xffff, RZ, 0xc0, !PT ;  /* 0x0000ffff0c0c7812 */ /* 0x000fc800078ec0ff */
[----:B------:R-:W-:Y:S01]  /*4f090*/  PRMT R8, R8, 0x3340, R12 ;  /* 0x0000334008087816 */ /* 0x000fe2000000000c */
[----:B0-----:R-:W-:Y:S01]  /*4f0a0*/  VIADD R5, R5, UR4 ;  /* 0x0000000405057c36 */ /* 0x001fe20008000000 */
[----:B------:R-:W-:Y:S01]  /*4f0b0*/  LOP3.LUT R12, R6, 0xffff, RZ, 0xc0, !PT ;  /* 0x0000ffff060c7812 */ /* 0x000fe200078ec0ff */
[----:B------:R-:W-:Y:S02]  /*4f0c0*/  ULDC UR4, c[0x0][0x248] ;  /* 0x0000920000047ab9 */ /* 0x000fe40000000800 */
[----:B------:R-:W-:Y:S04]  /*4f0d0*/  STL [R1+0x3fc], R8 ;  /* 0x0003fc0801007387 */ /* 0x000fe80000100800 */
[----:B------:R0:W-:Y:S04]  /*4f0e0*/  STL [R1+0x514], R5 ;  /* 0x0005140501007387 */ /* 0x0001e80000100800 */
[----:B------:R-:W4:Y:S01]  /*4f0f0*/  LDL.LU R6, [R1+0x1b74] ;  /* 0x001b740001067983 */ /* 0x000f220000300800 */
[----:B0-----:R-:W-:Y:S01]  /*4f100*/  VIADD R5, R5, UR4 ;  /* 0x0000000405057c36 */ /* 0x001fe20008000000 */
[----:B------:R-:W-:Y:S01]  /*4f110*/  ULDC UR4, c[0x0][0x248] ;  /* 0x0000920000047ab9 */ /* 0x000fe20000000800 */
[----:B--2---:R-:W-:-:S02]  /*4f120*/  LOP3.LUT R8, R41, 0xffff, RZ, 0xc0, !PT ;  /* 0x0000ffff29087812 */ /* 0x004fc400078ec0ff */
[----:B------:R-:W-:Y:S02]  /*4f130*/  LOP3.LUT R9, R35, 0xffff, RZ, 0xc0, !PT ;  /* 0x0000ffff23097812 */ /* 0x000fe400078ec0ff */
[----:B------:R-:W-:Y:S02]  /*4f140*/  SHF.R.U32.HI R10, RZ, 0x8, R8 ;  /* 0x00000008ff0a7819 */ /* 0x000fe40000011608 */
[--C-:B------:R-:W-:Y:S02]  /*4f150*/  PRMT R13, R8, 0x3340, R9.reuse ;  /* 0x00003340080d7816 */ /* 0x100fe40000000009 */
[----:B------:R-:W-:Y:S02]  /*4f160*/  SHF.R.U32.HI R9, RZ, 0x8, R9 ;  /* 0x00000008ff097819 */ /* 0x000fe40000011609 */
[----:B------:R-:W-:-:S04]  /*4f170*/  LOP3.LUT R11, R31, 0xffff, RZ, 0xc0, !PT ;  /* 0x0000ffff1f0b7812 */ /* 0x000fc800078ec0ff */
[----:B------:R-:W-:Y:S02]  /*4f180*/  SHF.R.U32.HI R8, RZ, 0x8, R11 ;  /* 0x00000008ff087819 */ /* 0x000fe4000001160b */
[--C-:B------:R-:W-:Y:S02]  /*4f190*/  PRMT R11, R11, 0x3340, R12.reuse ;  /* 0x000033400b0b7816 */ /* 0x100fe4000000000c */
[----:B------:R-:W-:Y:S01]  /*4f1a0*/  SHF.R.U32.HI R12, RZ, 0x8, R12 ;  /* 0x00000008ff0c7819 */ /* 0x000fe2000001160c */
[----:B------:R-:W-:Y:S01]  /*4f1b0*/  STL [R1+0x9e0], R13 ;  /* 0x0009e00d01007387 */ /* 0x000fe20000100800 */
[----:B------:R-:W-:Y:S02]  /*4f1c0*/  LOP3.LUT R10, R10, 0xffff, RZ, 0xc0, !PT ;  /* 0x0000ffff0a0a7812 */ /* 0x000fe400078ec0ff */
[----:B------:R-:W-:Y:S01]  /*4f1d0*/  LOP3.LUT R9, R9, 0xffff, RZ, 0xc0, !PT ;  /* 0x0000ffff09097812 */ /* 0x000fe200078ec0ff */
[----:B------:R-:W-:Y:S01]  /*4f1e0*/  STL [R1+0x9dc], R11 ;  /* 0x0009dc0b01007387 */ /* 0x000fe20000100800 */
[----:B------:R-:W-:-:S02]  /*4f1f0*/  LOP3.LUT R8, R8, 0xffff, RZ, 0xc0, !PT ;  /* 0x0000ffff08087812 */ /* 0x000fc400078ec0ff */
[----:B------:R-:W-:Y:S01]  /*4f200*/  LOP3.LUT R12, R12, 0xffff, RZ, 0xc0, !PT ;  /* 0x0000ffff0c0c7812 */ /* 0x000fe200078ec0ff */
[----:B------:R-:W2:Y:S01]  /*4f210*/  LDL.LU R35, [R1+0xb08] ;  /* 0x000b080001237983 */ /* 0x000ea20000300800 */
[----:B------:R-:W-:Y:S02]  /*4f220*/  PRMT R9, R10, 0x3340, R9 ;  /* 0x000033400a097816 */ /* 0x000fe40000000009 */
[----:B------:R-:W-:Y:S01]  /*4f230*/  PRMT R8, R8, 0x3340, R12 ;  /* 0x0000334008087816 */ /* 0x000fe2000000000c */
[----:B------:R-:W2:Y:S04]  /*4f240*/  LDL.LU R31, [R1+0xb04] ;  /* 0x000b0400011f7983 */ /* 0x000ea80000300800 */
[----:B------:R0:W-:Y:S04]  /*4f250*/  STL [R1+0x510], R5 ;  /* 0x0005100501007387 */ /* 0x0001e80000100800 */
[----:B------:R-:W-:Y:S04]  /*4f260*/  STL [R1+0x3cc], R9 ;  /* 0x0003cc0901007387 */ /* 0x000fe80000100800 */
[----:B------:R3:W-:Y:S01]  /*4f270*/  STL [R1+0x3d8], R8 ;  /* 0x0003d80801007387 */ /* 0x0007e20000100800 */
[----:B0-----:R-:W-:Y:S01]  /*4f280*/  VIADD R5, R5, UR4 ;  /* 0x0000000405057c36 */ /* 0x001fe20008000000 */
[----:B------:R-:W-:-:S04]  /*4f290*/  ULDC UR4, c[0x0][0x248] ;  /* 0x0000920000047ab9 */ /* 0x000fc80000000800 */
[----:B------:R0:W-:Y:S01]  /*4f2a0*/  STL [R1+0x50c], R5 ;  /* 0x00050c0501007387 */ /* 0x0001e20000100800 */
[----:B---3--:R-:W-:Y:S02]  /*4f2b0*/  LOP3.LUT R8, R39, 0xffff, RZ, 0xc0, !PT ;  /* 0x0000ffff27087812 */ /* 0x008fe400078ec0ff */
[----:B----4-:R-:W-:Y:S02]  /*4f2c0*/  LOP3.LUT R9, R37, 0xffff, RZ, 0xc0, !PT ;  /* 0x0000ffff25097812 */ /* 0x010fe400078ec0ff */
[----:B------:R-:W-:Y:S02]  /*4f2d0*/  SHF.R.U32.HI R10, RZ, 0x8, R8 ;  /* 0x00000008ff0a7819 */ /* 0x000fe40000011608 */
[--C-:B------:R-:W-:Y:S02]  /*4f2e0*/  PRMT R13, R8, 0x3340, R9.reuse ;  /* 0x00003340080d7816 */ /* 0x100fe40000000009 */
[----:B------:R-:W-:Y:S02]  /*4f2f0*/  SHF.R.U32.HI R9, RZ, 0x8, R9 ;  /* 0x00000008ff097819 */ /* 0x000fe40000011609 */
[----:B------:R-:W-:-:S02]  /*4f300*/  LOP3.LUT R11, R33, 0xffff, RZ, 0xc0, !PT ;  /* 0x0000ffff210b7812 */ /* 0x000fc400078ec0ff */
[----:B------:R-:W-:Y:S02]  /*4f310*/  LOP3.LUT R10, R10, 0xffff, RZ, 0xc0, !PT ;  /* 0x0000ffff0a0a7812 */ /* 0x000fe400078ec0ff */
[----:B------:R-:W-:Y:S02]  /*4f320*/  SHF.R.U32.HI R8, RZ, 0x8, R11 ;  /* 0x00000008ff087819 */ /* 0x000fe4000001160b */
[----:B------:R-:W-:Y:S02]  /*4f330*/  LOP3.LUT R12, R30, 0xffff, RZ, 0xc0, !PT ;  /* 0x0000ffff1e0c7812 */ /* 0x000fe400078ec0ff */
[----:B------:R-:W-:Y:S02]  /*4f340*/  LOP3.LUT R9, R9, 0xffff, RZ, 0xc0, !PT ;  /* 0x0000ffff09097812 */ /* 0x000fe400078ec0ff */
[--C-:B------:R-:W-:Y:S01]  /*4f350*/  PRMT R11, R11, 0x3340, R12.reuse ;  /* 0x000033400b0b7816 */ /* 0x100fe2000000000c */
[----:B------:R-:W-:Y:S01]  /*4f360*/  STL [R1+0x9b0], R13 ;  /* 0x0009b00d01007387 */ /* 0x000fe20000100800 */
[----:B------:R-:W-:Y:S01]  /*4f370*/  PRMT R9, R10, 0x3340, R9 ;  /* 0x000033400a097816 */ /* 0x000fe20000000009 */
[----:B0-----:R-:W-:Y:S01]  /*4f380*/  VIADD R5, R5, UR4 ;  /* 0x0000000405057c36 */ /* 0x001fe20008000000 */
[----:B------:R-:W-:Y:S01]  /*4f390*/  SHF.R.U32.HI R12, RZ, 0x8, R12 ;  /* 0x00000008ff0c7819 */ /* 0x000fe2000001160c */
[----:B------:R-:W-:Y:S01]  /*4f3a0*/  STL [R1+0x9ac], R11 ;  /* 0x0009ac0b01007387 */ /* 0x000fe20000100800 */
[----:B------:R-:W-:Y:S01]  /*4f3b0*/  LOP3.LUT R8, R8, 0xffff, RZ, 0xc0, !PT ;  /* 0x0000ffff08087812 */ /* 0x000fe200078ec0ff */
[----:B------:R-:W-:-:S02]  /*4f3c0*/  ULDC UR4, c[0x0][0x248] ;  /* 0x0000920000047ab9 */ /* 0x000fc40000000800 */
[----:B------:R-:W3:Y:S04]  /*4f3d0*/  LDL.LU R41, [R1+0xe7c] ;  /* 0x000e7c0001297983 */ /* 0x000ee80000300800 */
[----:B------:R-:W4:Y:S04]  /*4f3e0*/  LDL.LU R39, [R1+0x7fc] ;  /* 0x0007fc0001277983 */ /* 0x000f280000300800 */
[----:B------:R0:W-:Y:S04]  /*4f3f0*/  STL [R1+0x28], R9 ;  /* 0x0000280901007387 */ /* 0x0001e80000100800 */
[----:B------:R1:W-:Y:S04]  /*4f400*/  STL [R1+0x508], R5 ;  /* 0x0005080501007387 */ /* 0x0003e80000100800 */
[----:B------:R-:W4:Y:S04]  /*4f410*/  LDL.LU R33, [R1+0xe78] ;  /* 0x000e780001217983 */ /* 0x000f280000300800 */
[----:B------:R-:W4:Y:S01]  /*4f420*/  LDL.LU R30, [R1+0x7f4] ;  /* 0x0007f400011e7983 */ /* 0x000f220000300800 */
[----:B------:R-:W-:-:S04]  /*4f430*/  LOP3.LUT R12, R12, 0xffff, RZ, 0xc0, !PT ;  /* 0x0000ffff0c0c7812 */ /* 0x000fc800078ec0ff */
[----:B------:R-:W-:Y:S02]  /*4f440*/  PRMT R8, R8, 0x3340, R12 ;  /* 0x0000334008087816 */ /* 0x000fe4000000000c */
[----:B0-----:R-:W-:-:S03]  /*4f450*/  LOP3.LUT R9, R7, 0xffff, RZ, 0xc0, !PT ;  /* 0x0000ffff07097812 */ /* 0x001fc600078ec0ff */
[----:B------:R-:W-:Y:S01]  /*4f460*/  STL [R1+0x24], R8 ;  /* 0x0000240801007387 */ /* 0x000fe20000100800 */
[----:B------:R-:W-:Y:S01]  /*4f470*/  LOP3.LUT R12, R4, 0xffff, RZ, 0xc0, !PT ;  /* 0x0000ffff040c7812 */ /* 0x000fe200078ec0ff */
[----:B-1----:R-:W-:Y:S01]  /*4f480*/  VIADD R5, R5, UR4 ;  /* 0x0000000405057c36 */ /* 0x002fe20008000000 */
[----:B------:R-:W-:Y:S01]  /*4f490*/  ULDC UR4, c[0x0][0x248] ;  /* 0x0000920000047ab9 */ /* 0x000fe20000000800 */
[----:B------:R-:W4:Y:S04]  /*4f4a0*/  LDL.LU R7, [R1+0x1b70] ;  /* 0x001b700001077983 */ /* 0x000f280000300800 */
[----:B------:R0:W-:Y:S04]  /*4f4b0*/  STL [R1+0x504], R5 ;  /* 0x0005040501007387 */ /* 0x0001e80000100800 */
[----:B------:R-:W4:Y:S01]  /*4f4c0*/  LDL.LU R4, [R1+0x1b6c] ;  /* 0x001b6c0001047983 */ /* 0x000f220000300800 */
[----:B0-----:R-:W-:Y:S01]  /*4f4d0*/  VIADD R5, R5, UR4 ;  /* 0x0000000405057c36 */ /* 0x001fe20008000000 */
[----:B------:R-:W-:Y:S01]  /*4f4e0*/  ULDC UR4, c[0x0][0x248] ;  /* 0x0000920000047ab9 */ /* 0x000fe20000000800 */
[----:B--2---:R-:W-:-:S02]  /*4f4f0*/  LOP3.LUT R8, R35, 0xffff, RZ, 0xc0, !PT ;  /* 0x0000ffff23087812 */ /* 0x004fc400078ec0ff */
[----:B------:R-:W-:Y:S02]  /*4f500*/  LOP3.LUT R11, R31, 0xffff, RZ, 0xc0, !PT ;  /* 0x0000ffff1f0b7812 */ /* 0x000fe400078ec0ff */
[--C-:B------:R-:W-:Y:S02]  /*4f510*/  PRMT R13, R8, 0x3340, R9.reuse ;  /* 0x00003340080d7816 */ /* 0x100fe40000000009 */
[----:B------:R-:W-:Y:S02]  /*4f520*/  SHF.R.U32.HI R10, RZ, 0x8, R8 ;  /* 0x00000008ff0a7819 */ /* 0x000fe40000011608 */
[----:B------:R-:W-:Y:S02]  /*4f530*/  SHF.R.U32.HI R9, RZ, 0x8, R9 ;  /* 0x00000008ff097819 */ /* 0x000fe40000011609 */
[----:B------:R-:W-:Y:S02]  /*4f540*/  SHF.R.U32.HI R8, RZ, 0x8, R11 ;  /* 0x00000008ff087819 */ /* 0x000fe4000001160b */
[----:B------:R-:W-:-:S02]  /*4f550*/  PRMT R11, R11, 0x3340, R12 ;  /* 0x000033400b0b7816 */ /* 0x000fc4000000000c */
[----:B------:R-:W-:Y:S02]  /*4f560*/  LOP3.LUT R10, R10, 0xffff, RZ, 0xc0, !PT ;  /* 0x0000ffff0a0a7812 */ /* 0x000fe400078ec0ff */
[----:B------:R-:W-:Y:S01]  /*4f570*/  LOP3.LUT R9, R9, 0xffff, RZ, 0xc0, !PT ;  /* 0x0000ffff09097812 */ /* 0x000fe200078ec0ff */
[----:B------:R-:W-:Y:S01]  /*4f580*/  STL [R1+0x9a0], R13 ;  /* 0x0009a00d01007387 */ /* 0x000fe20000100800 */
[----:B------:R-:W-:Y:S02]  /*4f590*/  SHF.R.U32.HI R12, RZ, 0x8, R12 ;  /* 0x00000008ff0c7819 */ /* 0x000fe4000001160c */
[----:B------:R-:W-:Y:S01]  /*4f5a0*/  PRMT R9, R10, 0x3340, R9 ;  /* 0x000033400a097816 */ /* 0x000fe20000000009 */
[----:B------:R-:W-:Y:S04]  /*4f5b0*/  STL [R1+0x9a4], R11 ;  /* 0x0009a40b01007387 */ /* 0x000fe80000100800 */
[----:B------:R-:W2:Y:S01]  /*4f5c0*/  LDL.LU R37, [R1+0xb24] ;  /* 0x000b240001257983 */ /* 0x000ea20000300800 */
[----:B------:R-:W-:-:S03]  /*4f5d0*/  LOP3.LUT R8, R8, 0xffff, RZ, 0xc0, !PT ;  /* 0x0000ffff08087812 */ /* 0x000fc600078ec0ff */
[----:B------:R-:W2:Y:S01]  /*4f5e0*/  LDL.LU R35, [R1+0xe80] ;  /* 0x000e800001237983 */ /* 0x000ea20000300800 */
[----:B------:R-:W-:-:S03]  /*4f5f0*/  LOP3.LUT R12, R12, 0xffff, RZ, 0xc0, !PT ;  /* 0x0000ffff0c0c7812 */ /* 0x000fc600078ec0ff */
[----:B------:R0:W-:Y:S04]  /*4f600*/  STL [R1+0x4f4], R5 ;  /* 0x0004f40501007387 */ /* 0x0001e80000100800 */
[----:B------:R-:W-:Y:S01]  /*4f610*/  STL [R1+0x20], R9 ;  /* 0x0000200901007387 */ /* 0x000fe20000100800 */
[----:B------:R-:W-:-:S03]  /*4f620*/  PRMT R8, R8, 0x3340, R12 ;  /* 0x0000334008087816 */ /* 0x000fc6000000000c */
[----:B------:R-:W2:Y:S04]  /*4f630*/  LDL.LU R31, [R1+0x8ac] ;  /* 0x0008ac00011f7983 */ /* 0x000ea80000300800 */
[----:B------:R3:W-:Y:S01]  /*4f640*/  STL [R1+0x1c], R8 ;  /* 0x00001c0801007387 */ /* 0x0007e20000100800 */
[----:B0-----:R-:W-:Y:S01]  /*4f650*/  VIADD R5, R5, UR4 ;  /* 0x0000000405057c36 */ /* 0x001fe20008000000 */
[----:B------:R-:W-:-:S04]  /*4f660*/  ULDC UR4, c[0x0][0x248] ;  /* 0x0000920000047ab9 */ /* 0x000fc80000000800 */
[----:B------:R0:W-:Y:S01]  /*4f670*/  STL [R1+0x500], R5 ;  /* 0x0005000501007387 */ /* 0x0001e20000100800 */
[----:B---3--:R-:W-:Y:S02]  /*4f680*/  LOP3.LUT R8, R41, 0xffff, RZ, 0xc0, !PT ;  /* 0x0000ffff29087812 */ /* 0x008fe400078ec0ff */
[----:B----4-:R-:W-:Y:S02]  /*4f690*/  LOP3.LUT R9, R39, 0xffff, RZ, 0xc0, !PT ;  /* 0x0000ffff27097812 */ /* 0x010fe400078ec0ff */
[----:B------:R-:W-:Y:S02]  /*4f6a0*/  SHF.R.U32.HI R10, RZ, 0x8, R8 ;  /* 0x00000008ff0a7819 */ /* 0x000fe40000011608 */
[----:B------:R-:W-:Y:S02]  /*4f6b0*/  PRMT R13, R8, 0x3340, R9 ;  /* 0x00003340080d7816 */ /* 0x000fe40000000009 */
[----:B------:R-:W-:Y:S02]  /*4f6c0*/  LOP3.LUT R11, R33, 0xffff, RZ, 0xc0, !PT ;  /* 0x0000ffff210b7812 */ /* 0x000fe400078ec0ff */
[----:B------:R-:W-:-:S02]  /*4f6d0*/  LOP3.LUT R12, R30, 0xffff, RZ, 0xc0, !PT ;  /* 0x0000ffff1e0c7812 */ /* 0x000fc400078ec0ff */
[----:B------:R-:W-:Y:S02]  /*4f6e0*/  SHF.R.U32.HI R8, RZ, 0x8, R11 ;  /* 0x00000008ff087819 */ /* 0x000fe4000001160b */
[--C-:B------:R-:W-:Y:S01]  /*4f6f0*/  PRMT R11, R11, 0x3340, R12.reuse ;  /* 0x000033400b0b7816 */ /* 0x100fe2000000000c */
[----:B------:R-:W-:Y:S01]  /*4f700*/  STL [R1+0x994], R13 ;  /* 0x0009940d01007387 */ /* 0x000fe20000100800 */
[----:B0-----:R-:W-:Y:S01]  /*4f710*/  VIADD R5, R5, UR4 ;  /* 0x0000000405057c36 */ /* 0x001fe20008000000 */
[----:B------:R-:W-:Y:S01]  /*4f720*/  SHF.R.U32.HI R9, RZ, 0x8, R9 ;  /* 0x00000008ff097819 */ /* 0x000fe20000011609 */
[----:B------:R-:W-:Y:S01]  /*4f730*/  ULDC UR4, c[0x0][0x248] ;  /* 0x0000920000047ab9 */ /* 0x000fe20000000800 */
[----:B------:R-:W-:Y:S04]  /*4f740*/  STL [R1+0x990], R11 ;  /* 0x0009900b01007387 */ /* 0x000fe80000100800 */
[----:B------:R-:W3:Y:S04]  /*4f750*/  LDL.LU R39, [R1+0xe84] ;  /* 0x000e840001277983 */ /* 0x000ee80000300800 */
[----:B------:R-:W4:Y:S04]  /*4f760*/  LDL.LU R33, [R1+0x8b4] ;  /* 0x0008b40001217983 */ /* 0x000f280000300800 */
[----:B------:R-:W-:Y:S04]  /*4f770*/  STL [R1+0x4ec], R5 ;  /* 0x0004ec0501007387 */ /* 0x000fe80000100800 */
[----:B------:R-:W4:Y:S01]  /*4f780*/  LDL.LU R30, [R1+0xb34] ;  /* 0x000b3400011e7983 */ /* 0x000f220000300800 */
[----:B------:R-:W-:-:S02]  /*4f790*/  SHF.R.U32.HI R12, RZ, 0x8, R12 ;  /* 0x00000008ff0c7819 */ /* 0x000fc4000001160c */
[----:B------:R-:W-:Y:S02]  /*4f7a0*/  LOP3.LUT R10, R10, 0xffff, RZ, 0xc0, !PT ;  /* 0x0000ffff0a0a7812 */ /* 0x000fe400078ec0ff */
[----:B------:R-:W-:Y:S02]  /*4f7b0*/  LOP3.LUT R9, R9, 0xffff, RZ, 0xc0, !PT ;  /* 0x0000ffff09097812 */ /* 0x000fe400078ec0ff */
[----:B------:R-:W-:Y:S02]  /*4f7c0*/  LOP3.LUT R8, R8, 0xffff, RZ, 0xc0, !PT ;  /* 0x0000ffff08087812 */ /* 0x000fe400078ec0ff */
[----:B------:R-:W-:Y:S02]  /*4f7d0*/  LOP3.LUT R12, R12, 0xffff, RZ, 0xc0, !PT ;  /* 0x0000ffff0c0c7812 */ /* 0x000fe400078ec0ff */
[----:B------:R-:W-:Y:S02]  /*4f7e0*/  PRMT R9, R10, 0x3340, R9 ;  /* 0x000033400a097816 */ /* 0x000fe40000000009 */
[----:B------:R-:W-:-:S03]  /*4f7f0*/  PRMT R8, R8, 0x3340, R12 ;  /* 0x0000334008087816 */ /* 0x000fc6000000000c */
[----:B------:R0:W-:Y:S04]  /*4f800*/  STL [R1+0x18], R9 ;  /* 0x0000180901007387 */ /* 0x0001e80000100800 */
[----:B------:R-:W-:Y:S01]  /*4f810*/  STL [R1+0x14], R8 ;  /* 0x0000140801007387 */ /* 0x000fe20000100800 */
[----:B0-----:R-:W-:Y:S01]  /*4f820*/  LOP3.LUT R9, R6, 0xffff, RZ, 0xc0, !PT ;  /* 0x0000ffff06097812 */ /* 0x001fe200078ec0ff */
[----:B------:R-:W-:Y:S01]  /*4f830*/  VIADD R5, R5, UR4 ;  /* 0x0000000405057c36 */ /* 0x000fe20008000000 */
[----:B------:R-:W-:Y:S01]  /*4f840*/  ULDC UR4, c[0x0][0x248] ;  /* 0x0000920000047ab9 */ /* 0x000fe20000000800 */
[----:B------:R-:W4:Y:S04]  /*4f850*/  LDL.LU R6, [R1+0x1b68] ;  /* 0x001b680001067983 */ /* 0x000f280000300800 */
[----:B------:R0:W-:Y:S02]  /*4f860*/  STL [R1+0x4f0], R5 ;  /* 0x0004f00501007387 */ /* 0x0001e40000100800 */
        /* <DEDUP_REMOVED lines=12> */
[----:B------:R-:W-:Y:S01]  /*4f930*/  STL [R1+0x81c], R13 ;  /* 0x00081c0d01007387 */ /* 0x000fe20000100800 */
[----:B------:R-:W-:Y:S02]  /*4f940*/  SHF.R.U32.HI R12, RZ, 0x8, R12 ;  /* 0x00000008ff0c7819 */ /* 0x000fe4000001160c */
[----:B------:R-:W-:Y:S01]  /*4f950*/  PRMT R9, R10, 0x3340, R9 ;  /* 0x000033400a097816 */ /* 0x000fe20000000009 */
[----:B------:R-:W-:Y:S01]  /*4f960*/  STL [R1+0x7fc], R11 ;  /* 0x0007fc0b01007387 */ /* 0x000fe20000100800 */
[----:B------:R-:W-:-:S03]  /*4f970*/  LOP3.LUT R8, R8, 0xffff, RZ, 0xc0, !PT ;  /* 0x0000ffff08087812 */ /* 0x000fc600078ec0ff */
[----:B------:R-:W2:Y:S01]  /*4f980*/  LDL.LU R37, [R1+0xb44] ;  /* 0x000b440001257983 */ /* 0x000ea20000300800 */
[----:B------:R-:W-:-:S03]  /*4f990*/  LOP3.LUT R12, R12, 0xffff, RZ, 0xc0, !PT ;  /* 0x0000ffff0c0c7812 */ /* 0x000fc600078ec0ff */
[----:B------:R-:W2:Y:S04]  /*4f9a0*/  LDL.LU R35, [R1+0xe88] ;  /* 0x000e880001237983 */ /* 0x000ea80000300800 */
[----:B------:R0:W-:Y:S01]  /*4f9b0*/  STL [R1+0x4e0], R5 ;  /* 0x0004e00501007387 */ /* 0x0001e20000100800 */
[----:B------:R-:W-:-:S03]  /*4f9c0*/  PRMT R8, R8, 0x3340, R12 ;  /* 0x0000334008087816 */ /* 0x000fc6000000000c */
[----:B------:R-:W-:Y:S04]  /*4f9d0*/  STL [R1+0x10], R9 ;  /* 0x0000100901007387 */ /* 0x000fe80000100800 */
[----:B------:R-:W2:Y:S04]  /*4f9e0*/  LDL.LU R31, [R1+0x8bc] ;  /* 0x0008bc00011f7983 */ /* 0x000ea80000300800 */
[----:B------:R3:W-:Y:S01]  /*4f9f0*/  STL [R1+0x8], R8 ;  /* 0x0000080801007387 */ /* 0x0007e20000100800 */
[----:B------:R-:W-:Y:S01]  /*4fa00*/  LOP3.LUT R12, R4, 0xffff, RZ, 0xc0, !PT ;  /* 0x0000ffff040c7812 */ /* 0x000fe200078ec0ff */
[----:B0-----:R-:W-:Y:S01]  /*4fa10*/  VIADD R5, R5, UR4 ;  /* 0x0000000405057c36 */ /* 0x001fe20008000000 */
[----:B------:R-:W-:-:S04]  /*4fa20*/  ULDC UR4, c[0x0][0x248] ;  /* 0x0000920000047ab9 */ /* 0x000fc80000000800 */
[----:B------:R0:W-:Y:S04]  /*4fa30*/  STL [R1+0x4e8], R5 ;  /* 0x0004e80501007387 */ /* 0x0001e80000100800 */
[----:B------:R-:W2:Y:S01]  /*4fa40*/  LDL.LU R4, [R1+0x1b64] ;  /* 0x001b640001047983 */ /* 0x000ea20000300800 */
[----:B---3--:R-:W-:Y:S02]  /*4fa50*/  LOP3.LUT R8, R39, 0xffff, RZ, 0xc0, !PT ;  /* 0x0000ffff27087812 */ /* 0x008fe400078ec0ff */
[----:B----4-:R-:W-:Y:S02]  /*4fa60*/  LOP3.LUT R9, R33, 0xffff, RZ, 0xc0, !PT ;  /* 0x0000ffff21097812 */ /* 0x010fe400078ec0ff */
[----:B------:R-:W-:Y:S02]  /*4fa70*/  SHF.R.U32.HI R10, RZ, 0x8, R8 ;  /* 0x00000008ff0a7819 */ /* 0x000fe40000011608 */
[----:B------:R-:W-:-:S02]  /*4fa80*/  PRMT R13, R8, 0x3340, R9 ;  /* 0x00003340080d7816 */ /* 0x000fc40000000009 */
[----:B------:R-:W-:Y:S02]  /*4fa90*/  SHF.R.U32.HI R9, RZ, 0x8, R9 ;  /* 0x00000008ff097819 */ /* 0x000fe40000011609 */
[----:B------:R-:W-:Y:S02]  /*4faa0*/  LOP3.LUT R11, R30, 0xffff, RZ, 0xc0, !PT ;  /* 0x0000ffff1e0b7812 */ /* 0x000fe400078ec0ff */
[----:B------:R-:W-:Y:S02]  /*4fab0*/  LOP3.LUT R10, R10, 0xffff, RZ, 0xc0, !PT ;  /* 0x0000ffff0a0a7812 */ /* 0x000fe400078ec0ff */
[----:B------:R-:W-:Y:S02]  /*4fac0*/  SHF.R.U32.HI R8, RZ, 0x8, R11 ;  /* 0x00000008ff087819 */ /* 0x000fe4000001160b */
        /* <DEDUP_REMOVED lines=13> */
[----:B------:R-:W4:Y:S01]  /*4fba0*/  LDL.LU R30, [R1+0xb54] ;  /* 0x000b5400011e7983 */ /* 0x000f220000300800 */
[----:B------:R-:W-:-:S04]  /*4fbb0*/  LOP3.LUT R12, R12, 0xffff, RZ, 0xc0, !PT ;  /* 0x0000ffff0c0c7812 */ /* 0x000fc800078ec0ff */
[----:B------:R-:W-:Y:S02]  /*4fbc0*/  PRMT R8, R8, 0x3340, R12 ;  /* 0x0000334008087816 */ /* 0x000fe4000000000c */
[----:B0-----:R-:W-:-:S03]  /*4fbd0*/  LOP3.LUT R9, R7, 0xffff, RZ, 0xc0, !PT ;  /* 0x0000ffff07097812 */ /* 0x001fc600078ec0ff */
[----:B------:R-:W-:Y:S01]  /*4fbe0*/  STL [R1], R8 ;  /* 0x0000000801007387 */ /* 0x000fe20000100800 */
[----:B-1----:R-:W-:Y:S01]  /*4fbf0*/  VIADD R5, R5, UR4 ;  /* 0x0000000405057c36 */ /* 0x002fe20008000000 */
[----:B------:R-:W-:Y:S02]  /*4fc00*/  ULDC UR4, c[0x0][0x248] ;  /* 0x0000920000047ab9 */ /* 0x000fe40000000800 */
[----:B------:R-:W4:Y:S04]  /*4fc10*/  LDL.LU R7, [R1+0x1b60] ;  /* 0x001b600001077983 */ /* 0x000f280000300800 */
[----:B------:R0:W-:Y:S02]  /*4fc20*/  STL [R1+0x4dc], R5 ;  /* 0x0004dc0501007387 */ /* 0x0001e40000100800 */
[----:B0-----:R-:W-:Y:S01]  /*4fc30*/  VIADD R5, R5, UR4 ;  /* 0x0000000405057c36 */ /* 0x001fe20008000000 */
[----:B------:R-:W-:Y:S01]  /*4fc40*/  ULDC UR4, c[0x0][0x248] ;  /* 0x0000920000047ab9 */ /* 0x000fe20000000800 */
[----:B--2---:R-:W-:-:S02]  /*4fc50*/  LOP3.LUT R8, R37, 0xffff, RZ, 0xc0, !PT ;  /* 0x0000ffff25087812 */ /* 0x004fc400078ec0ff */
[----:B------:R-:W-:Y:S02]  /*4fc60*/  LOP3.LUT R11, R35, 0xffff, RZ, 0xc0, !PT ;  /* 0x0000ffff230b7812 */ /* 0x000fe400078ec0ff */
[----:B------:R-:W-:Y:S02]  /*4fc70*/  SHF.R.U32.HI R10, RZ, 0x8, R8 ;  /* 0x00000008ff0a7819 */ /* 0x000fe40000011608 */
[----:B------:R-:W-:Y:S02]  /*4fc80*/  PRMT R13, R8, 0x3340, R9 ;  /* 0x00003340080d7816 */ /* 0x000fe40000000009 */
[----:B------:R-:W-:Y:S02]  /*4fc90*/  SHF.R.U32.HI R8, RZ, 0x8, R11 ;  /* 0x00000008ff087819 */ /* 0x000fe4000001160b */
[----:B------:R-:W-:-:S04]  /*4fca0*/  LOP3.LUT R12, R31, 0xffff, RZ, 0xc0, !PT ;  /* 0x0000ffff1f0c7812 */ /* 0x000fc800078ec0ff */
[----:B------:R-:W-:Y:S01]  /*4fcb0*/  PRMT R11, R11, 0x3340, R12 ;  /* 0x000033400b0b7816 */ /* 0x000fe2000000000c */
[----:B------:R-:W-:Y:S04]  /*4fcc0*/  STL [R1+0x7e4], R13 ;  /* 0x0007e40d01007387 */ /* 0x000fe80000100800 */
[----:B------:R-:W-:Y:S04]  /*4fcd0*/  STL [R1+0x7dc], R11 ;  /* 0x0007dc0b01007387 */ /* 0x000fe80000100800 */
[----:B------:R-:W2:Y:S04]  /*4fce0*/  LDL.LU R39, [R1+0xe98] ;  /* 0x000e980001277983 */ /* 0x000ea80000300800 */
[----:B------:R-:W2:Y:S04]  /*4fcf0*/  LDL.LU R37, [R1+0x8cc] ;  /* 0x0008cc0001257983 */ /* 0x000ea80000300800 */
[----:B------:R-:W2:Y:S04]  /*4fd00*/  LDL.LU R35, [R1+0xe94] ;  /* 0x000e940001237983 */ /* 0x000ea80000300800 */
[----:B------:R0:W-:Y:S04]  /*4fd10*/  STL [R1+0x4d0], R5 ;  /* 0x0004d00501007387 */ /* 0x0001e80000100800 */
[----:B------:R-:W2:Y:S01]  /*4fd20*/  LDL.LU R31, [R1+0x8c8] ;  /* 0x0008c800011f7983 */ /* 0x000ea20000300800 */
[----:B------:R-:W-:-:S02]  /*4fd30*/  SHF.R.U32.HI R9, RZ, 0x8, R9 ;  /* 0x00000008ff097819 */ /* 0x000fc40000011609 */
[----:B------:R-:W-:Y:S02]  /*4fd40*/  SHF.R.U32.HI R12, RZ, 0x8, R12 ;  /* 0x00000008ff0c7819 */ /* 0x000fe4000001160c */
[----:B------:R-:W-:Y:S02]  /*4fd50*/  LOP3.LUT R10, R10, 0xffff, RZ, 0xc0, !PT ;  /* 0x0000ffff0a0a7812 */ /* 0x000fe400078ec0ff */
[----:B------:R-:W-:Y:S02]  /*4fd60*/  LOP3.LUT R9, R9, 0xffff, RZ, 0xc0, !PT ;  /* 0x0000ffff09097812 */ /* 0x000fe400078ec0ff */
[----:B------:R-:W-:Y:S02]  /*4fd70*/  LOP3.LUT R8, R8, 0xffff, RZ, 0xc0, !PT ;  /* 0x0000ffff08087812 */ /* 0x000fe400078ec0ff */
[----:B------:R-:W-:Y:S02]  /*4fd80*/  LOP3.LUT R12, R12, 0xffff, RZ, 0xc0, !PT ;  /* 0x0000ffff0c0c7812 */ /* 0x000fe400078ec0ff */
[----:B------:R-:W-:-:S02]  /*4fd90*/  PRMT R28, R10, 0x3340, R9 ;  /* 0x000033400a1c7816 */ /* 0x000fc40000000009 */
[----:B------:R-:W-:Y:S01]  /*4fda0*/  PRMT R27, R8, 0x3340, R12 ;  /* 0x00003340081b7816 */ /* 0x000fe2000000000c */
[----:B0-----:R-:W-:Y:S01]  /*4fdb0*/  VIADD R5, R5, UR4 ;  /* 0x0000000405057c36 */ /* 0x001fe20008000000 */
[----:B------:R-:W-:Y:S01]  /*4fdc0*/  LOP3.LUT R12, R4, 0xffff, RZ, 0xc0, !PT ;  /* 0x0000ffff040c7812 */ /* 0x000fe200078ec0ff */
[----:B------:R-:W-:-:S03]  /*4fdd0*/  ULDC UR4, c[0x0][0x248] ;  /* 0x0000920000047ab9 */ /* 0x000fc60000000800 */
[----:B------:R0:W-:Y:S04]  /*4fde0*/  STL [R1+0x4d4], R5 ;  /* 0x0004d40501007387 */ /* 0x0001e80000100800 */
[----:B------:R-:W2:Y:S01]  /*4fdf0*/  LDL.LU R4, [R1+0x1b5c] ;  /* 0x001b5c0001047983 */ /* 0x000ea20000300800 */
[----:B---3--:R-:W-:Y:S02]  /*4fe00*/  LOP3.LUT R8, R41, 0xffff, RZ, 0xc0, !PT ;  /* 0x0000ffff29087812 */ /* 0x008fe400078ec0ff */
[----:B----4-:R-:W-:Y:S02]  /*4fe10*/  LOP3.LUT R9, R33, 0xffff, RZ, 0xc0, !PT ;  /* 0x0000ffff21097812 */ /* 0x010fe400078ec0ff */
[----:B------:R-:W-:Y:S02]  /*4fe20*/  SHF.R.U32.HI R10, RZ, 0x8, R8 ;  /* 0x00000008ff0a7819 */ /* 0x000fe40000011608 */
[----:B------:R-:W-:-:S02]  /*4fe30*/  PRMT R13, R8, 0x3340, R9 ;  /* 0x00003340080d7816 */ /* 0x000fc40000000009 */
        /* <DEDUP_REMOVED lines=14> */
[----:B------:R-:W-:Y:S01]  /*4ff20*/  PRMT R26, R10, 0x3340, R9 ;  /* 0x000033400a1a7816 */ /* 0x000fe20000000009 */
[----:B------:R-:W-:Y:S01]  /*4ff30*/  ULDC UR4, c[0x0][0x248] ;  /* 0x0000920000047ab9 */ /* 0x000fe20000000800 */
[----:B------:R-:W-:-:S02]  /*4ff40*/  PRMT R25, R8, 0x3340, R12 ;  /* 0x0000334008197816 */ /* 0x000fc4000000000c */
[----:B------:R0:W-:Y:S02]  /*4ff50*/  STL [R1+0x4c0], R5 ;  /* 0x0004c00501007387 */ /* 0x0001e40000100800 */
[----:B0-----:R-:W-:Y:S01]  /*4ff60*/  VIADD R5, R5, UR4 ;  /* 0x0000000405057c36 */ /* 0x001fe20008000000 */
[----:B------:R-:W-:-:S04]  /*4ff70*/  ULDC UR4, c[0x0][0x248] ;  /* 0x0000920000047ab9 */ /* 0x000fc80000000800 */
[----:B------:R0:W-:Y:S02]  /*4ff80*/  STL [R1+0x4c8], R5 ;  /* 0x0004c80501007387 */ /* 0x0001e40000100800 */
[----:B0-----:R-:W-:Y:S01]  /*4ff90*/  VIADD R5, R5, UR4 ;  /* 0x0000000405057c36 */ /* 0x001fe20008000000 */
[----:B------:R-:W-:Y:S01]  /*4ffa0*/  ULDC UR4, c[0x0][0x248] ;  /* 0x0000920000047ab9 */ /* 0x000fe20000000800 */
[----:B--2---:R-:W-:Y:S02]  /*4ffb0*/  LOP3.LUT R8, R39, 0xffff, RZ, 0xc0, !PT ;  /* 0x0000ffff27087812 */ /* 0x004fe400078ec0ff */
[----:B------:R-:W-:Y:S02]  /*4ffc0*/  LOP3.LUT R9, R37, 0xffff, RZ, 0xc0, !PT ;  /* 0x0000ffff25097812 */ /* 0x000fe400078ec0ff */
[----:B------:R-:W-:Y:S02]  /*4ffd0*/  LOP3.LUT R11, R35, 0xffff, RZ, 0xc0, !PT ;  /* 0x0000ffff230b7812 */ /* 0x000fe400078ec0ff */
[----:B------:R-:W-:-:S02]  /*4ffe0*/  SHF.R.U32.HI R10, RZ, 0x8, R8 ;  /* 0x00000008ff0a7819 */ /* 0x000fc40000011608 */
[----:B------:R-:W-:Y:S02]  /*4fff0*/  PRMT R13, R8, 0x3340, R9 ;  /* 0x00003340080d7816 */ /* 0x000fe40000000009 */
[----:B------:R-:W-:Y:S02]  /*50000*/  LOP3.LUT R12, R31, 0xffff, RZ, 0xc0, !PT ;  /* 0x0000ffff1f0c7812 */ /* 0x000fe400078ec0ff */
[----:B------:R-:W-:Y:S02]  /*50010*/  SHF.R.U32.HI R8, RZ, 0x8, R11 ;  /* 0x00000008ff087819 */ /* 0x000fe4000001160b */
[----:B------:R-:W-:Y:S01]  /*50020*/  PRMT R11, R11, 0x3340, R12 ;  /* 0x000033400b0b7816 */ /* 0x000fe2000000000c */
[----:B------:R-:W-:Y:S04]  /*50030*/  STL [R1+0x7a4], R13 ;  /* 0x0007a40d01007387 */ /* 0x000fe80000100800 */
[----:B------:R-:W-:Y:S04]  /*50040*/  STL [R1+0x6b4], R11 ;  /* 0x0006b40b01007387 */ /* 0x000fe80000100800 */
[----:B------:R-:W2:Y:S04]  /*50050*/  LDL.LU R41, [R1+0xea0] ;  /* 0x000ea00001297983 */ /* 0x000ea80000300800 */
[----:B------:R-:W2:Y:S04]  /*50060*/  LDL.LU R39, [R1+0x8d4] ;  /* 0x0008d40001277983 */ /* 0x000ea80000300800 */
[----:B------:R-:W2:Y:S01]  /*50070*/  LDL.LU R35, [R1+0xe9c] ;  /* 0x000e9c0001237983 */ /* 0x000ea20000300800 */
[----:B------:R-:W-:-:S03]  /*50080*/  SHF.R.U32.HI R9, RZ, 0x8, R9 ;  /* 0x00000008ff097819 */ /* 0x000fc60000011609 */
[----:B------:R0:W-:Y:S01]  /*50090*/  STL [R1+0x4b8], R5 ;  /* 0x0004b80501007387 */ /* 0x0001e20000100800 */
[----:B------:R-:W-:-:S03]  /*500a0*/  SHF.R.U32.HI R12, RZ, 0x8, R12 ;  /* 0x00000008ff0c7819 */ /* 0x000fc6000001160c */
[----:B------:R-:W2:Y:S01]  /*500b0*/  LDL.LU R31, [R1+0x8d0] ;  /* 0x0008d000011f7983 */ /* 0x000ea20000300800 */
[----:B------:R-:W-:Y:S02]  /*500c0*/  LOP3.LUT R10, R10, 0xffff, RZ, 0xc0, !PT ;  /* 0x0000ffff0a0a7812 */ /* 0x000fe400078ec0ff */
[----:B------:R-:W-:Y:S02]  /*500d0*/  LOP3.LUT R9, R9, 0xffff, RZ, 0xc0, !PT ;  /* 0x0000ffff09097812 */ /* 0x000fe400078ec0ff */
[----:B------:R-:W-:Y:S02]  /*500e0*/  LOP3.LUT R8, R8, 0xffff, RZ, 0xc0, !PT ;  /* 0x0000ffff08087812 */ /* 0x000fe400078ec0ff */
[----:B------:R-:W-:Y:S02]  /*500f0*/  LOP3.LUT R12, R12, 0xffff, RZ, 0xc0, !PT ;  /* 0x0000ffff0c0c7812 */ /* 0x000fe400078ec0ff */
[----:B------:R-:W-:Y:S02]  /*50100*/  PRMT R23, R10, 0x3340, R9 ;  /* 0x000033400a177816 */ /* 0x000fe40000000009 */
[----:B------:R-:W-:-:S02]  /*50110*/  PRMT R22, R8, 0x3340, R12 ;  /* 0x0000334008167816 */ /* 0x000fc4000000000c */
[----:B------:R-:W-:Y:S01]  /*50120*/  LOP3.LUT R9, R4, 0xffff, RZ, 0xc0, !PT ;  /* 0x0000ffff04097812 */ /* 0x000fe200078ec0ff */
[----:B0-----:R-:W-:Y:S01]  /*50130*/  VIADD R5, R5, UR4 ;  /* 0x0000000405057c36 */ /* 0x001fe20008000000 */
[----:B------:R-:W-:Y:S01]  /*50140*/  LOP3.LUT R12, R7, 0xffff, RZ, 0xc0, !PT ;  /* 0x0000ffff070c7812 */ /* 0x000fe200078ec0ff */
[----:B------:R-:W2:Y:S01]  /*50150*/  LDL.LU R4, [R1+0x1b58] ;  /* 0x001b580001047983 */ /* 0x000ea20000300800 */
[----:B------:R-:W-:-:S03]  /*50160*/  ULDC UR4, c[0x0][0x248] ;  /* 0x0000920000047ab9 */ /* 0x000fc60000000800 */
[----:B------:R0:W-:Y:S04]  /*50170*/  STL [R1+0x4bc], R5 ;  /* 0x0004bc0501007387 */ /* 0x0001e80000100800 */
[----:B------:R-:W2:Y:S01]  /*50180*/  LDL.LU R7, [R1+0x1b54] ;  /* 0x001b540001077983 */ /* 0x000ea20000300800 */
[----:B---3--:R-:W-:Y:S02]  /*50190*/  LOP3.LUT R8, R33, 0xffff, RZ, 0xc0, !PT ;  /* 0x0000ffff21087812 */ /* 0x008fe400078ec0ff */
[----:B----4-:R-:W-:Y:S02]  /*501a0*/  LOP3.LUT R11, R30, 0xffff, RZ, 0xc0, !PT ;  /* 0x0000ffff1e0b7812 */ /* 0x010fe400078ec0ff */
[----:B------:R-:W-:Y:S02]  /*501b0*/  SHF.R.U32.HI R10, RZ, 0x8, R8 ;  /* 0x00000008ff0a7819 */ /* 0x000fe40000011608 */
[----:B------:R-:W-:-:S02]  /*501c0*/  PRMT R13, R8, 0x3340, R9 ;  /* 0x00003340080d7816 */ /* 0x000fc40000000009 */
[----:B------:R-:W-:Y:S02]  /*501d0*/  SHF.R.U32.HI R8, RZ, 0x8, R11 ;  /* 0x00000008ff087819 */ /* 0x000fe4000001160b */
[----:B------:R-:W-:Y:S01]  /*501e0*/  PRMT R11, R11, 0x3340, R12 ;  /* 0x000033400b0b7816 */ /* 0x000fe2000000000c */
[----:B------:R-:W-:Y:S04]  /*501f0*/  STL [R1+0x6a8], R13 ;  /* 0x0006a80d01007387 */ /* 0x000fe80000100800 */
[----:B------:R-:W-:Y:S04]  /*50200*/  STL [R1+0x6ac], R11 ;  /* 0x0006ac0b01007387 */ /* 0x000fe80000100800 */
[----:B------:R-:W3:Y:S04]  /*50210*/  LDL.LU R37, [R1+0xb90] ;  /* 0x000b900001257983 */ /* 0x000ee80000300800 */
[----:B------:R-:W4:Y:S04]  /*50220*/  LDL.LU R33, [R1+0xea4] ;  /* 0x000ea40001217983 */ /* 0x000f280000300800 */
        /* <DEDUP_REMOVED lines=27> */
[----:B------:R-:W2:Y:S01]  /*503e0*/  LDL.LU R41, [R1+0xea8] ;  /* 0x000ea80001297983 */ /* 0x000ea20000300800 */
[----:B------:R-:W-:-:S03]  /*503f0*/  SHF.R.U32.HI R9, RZ, 0x8, R9 ;  /* 0x00000008ff097819 */ /* 0x000fc60000011609 */
[----:B------:R-:W2:Y:S01]  /*50400*/  LDL.LU R39, [R1+0x8dc] ;  /* 0x0008dc0001277983 */ /* 0x000ea20000300800 */
[----:B------:R-:W-:-:S03]  /*50410*/  SHF.R.U32.HI R12, RZ, 0x8, R12 ;  /* 0x00000008ff0c7819 */ /* 0x000fc6000001160c */
[----:B------:R-:W2:Y:S04]  /*50420*/  LDL.LU R35, [R1+0xba4] ;  /* 0x000ba40001237983 */ /* 0x000ea80000300800 */
[----:B------:R0:W-:Y:S04]  /*50430*/  STL [R1+0x4a0], R5 ;  /* 0x0004a00501007387 */ /* 0x0001e80000100800 */
[----:B------:R-:W2:Y:S01]  /*50440*/  LDL.LU R31, [R1+0x304] ;  /* 0x00030400011f7983 */ /* 0x000ea20000300800 */
[----:B------:R-:W-:Y:S02]  /*50450*/  LOP3.LUT R10, R10, 0xffff, RZ, 0xc0, !PT ;  /* 0x0000ffff0a0a7812 */ /* 0x000fe400078ec0ff */
[----:B------:R-:W-:-:S02]  /*50460*/  LOP3.LUT R9, R9, 0xffff, RZ, 0xc0, !PT ;  /* 0x0000ffff09097812 */ /* 0x000fc400078ec0ff */
[----:B------:R-:W-:Y:S02]  /*50470*/  LOP3.LUT R8, R8, 0xffff, RZ, 0xc0, !PT ;  /* 0x0000ffff08087812 */ /* 0x000fe400078ec0ff */
[----:B------:R-:W-:Y:S02]  /*50480*/  LOP3.LUT R12, R12, 0xffff, RZ, 0xc0, !PT ;  /* 0x0000ffff0c0c7812 */ /* 0x000fe400078ec0ff */
[----:B------:R-:W-:Y:S02]  /*50490*/  PRMT R19, R10, 0x3340, R9 ;  /* 0x000033400a137816 */ /* 0x000fe40000000009 */
[----:B------:R-:W-:Y:S02]  /*504a0*/  PRMT R18, R8, 0x3340, R12 ;  /* 0x0000334008127816 */ /* 0x000fe4000000000c */
[----:B------:R-:W-:Y:S01]  /*504b0*/  LOP3.LUT R9, R7, 0xffff, RZ, 0xc0, !PT ;  /* 0x0000ffff07097812 */ /* 0x000fe200078ec0ff */
[----:B0-----:R-:W-:Y:S01]  /*504c0*/  VIADD R5, R5, UR4 ;  /* 0x0000000405057c36 */ /* 0x001fe20008000000 */
[----:B------:R-:W2:Y:S01]  /*504d0*/  LDL.LU R7, [R1+0x1b50] ;  /* 0x001b500001077983 */ /* 0x000ea20000300800 */
[----:B------:R-:W-:Y:S01]  /*504e0*/  ULDC UR4, c[0x0][0x248] ;  /* 0x0000920000047ab9 */ /* 0x000fe20000000800 */
[----:B---3--:R-:W-:-:S02]  /*504f0*/  LOP3.LUT R8, R37, 0xffff, RZ, 0xc0, !PT ;  /* 0x0000ffff25087812 */ /* 0x008fc400078ec0ff */
[----:B----4-:R-:W-:Y:S02]  /*50500*/  LOP3.LUT R11, R33, 0xffff, RZ, 0xc0, !PT ;  /* 0x0000ffff210b7812 */ /* 0x010fe400078ec0ff */
[----:B------:R-:W-:Y:S02]  /*50510*/  SHF.R.U32.HI R10, RZ, 0x8, R8 ;  /* 0x00000008ff0a7819 */ /* 0x000fe40000011608 */
[----:B------:R-:W-:Y:S02]  /*50520*/  LOP3.LUT R12, R30, 0xffff, RZ, 0xc0, !PT ;  /* 0x0000ffff1e0c7812 */ /* 0x000fe400078ec0ff */
[----:B------:R-:W-:Y:S02]  /*50530*/  PRMT R13, R8, 0x3340, R9 ;  /* 0x00003340080d7816 */ /* 0x000fe40000000009 */
[----:B------:R-:W-:Y:S02]  /*50540*/  SHF.R.U32.HI R8, RZ, 0x8, R11 ;  /* 0x00000008ff087819 */ /* 0x000fe4000001160b */
[----:B------:R-:W-:Y:S01]  /*50550*/  PRMT R11, R11, 0x3340, R12 ;  /* 0x000033400b0b7816 */ /* 0x000fe2000000000c */
[----:B------:R0:W-:Y:S04]  /*50560*/  STL [R1+0x4a8], R5 ;  /* 0x0004a80501007387 */ /* 0x0001e80000100800 */
        /* <DEDUP_REMOVED lines=29> */
[----:B------:R-:W-:Y:S01]  /*50740*/  STL [R1+0x36c], R14 ;  /* 0x00036c0e01007387 */ /* 0x000fe20000100800 */
[----:B------:R-:W-:-:S03]  /*50750*/  SHF.R.U32.HI R10, RZ, 0x8, R10 ;  /* 0x00000008ff0a7819 */ /* 0x000fc6000001160a */
[----:B------:R0:W-:Y:S01]  /*50760*/  STL [R1+0x35c], R12 ;  /* 0x00035c0c01007387 */ /* 0x0001e20000100800 */
[----:B------:R-:W-:-:S03]  /*50770*/  SHF.R.U32.HI R13, RZ, 0x8, R13 ;  /* 0x00000008ff0d7819 */ /* 0x000fc6000001160d */
[----:B------:R-:W2:Y:S04]  /*50780*/  LDL.LU R41, [R1+0xeb0] ;  /* 0x000eb00001297983 */ /* 0x000ea80000300800 */
[----:B------:R-:W2:Y:S01]  /*50790*/  LDL.LU R39, [R1+0x8e4] ;  /* 0x0008e40001277983 */ /* 0x000ea20000300800 */
[----:B------:R-:W-:-:S03]  /*507a0*/  LOP3.LUT R11, R11, 0xffff, RZ, 0xc0, !PT ;  /* 0x0000ffff0b0b7812 */ /* 0x000fc600078ec0ff */
[----:B------:R-:W2:Y:S01]  /*507b0*/  LDL.LU R35, [R1+0xbc8] ;  /* 0x000bc80001237983 */ /* 0x000ea20000300800 */
[----:B------:R-:W-:-:S03]  /*507c0*/  LOP3.LUT R10, R10, 0xffff, RZ, 0xc0, !PT ;  /* 0x0000ffff0a0a7812 */ /* 0x000fc600078ec0ff */
[----:B------:R1:W-:Y:S01]  /*507d0*/  STL [R1+0x48c], R5 ;  /* 0x00048c0501007387 */ /* 0x0003e20000100800 */
[----:B0-----:R-:W-:-:S03]  /*507e0*/  LOP3.LUT R12, R9, 0xffff, RZ, 0xc0, !PT ;  /* 0x0000ffff090c7812 */ /* 0x001fc600078ec0ff */
[----:B------:R-:W2:Y:S01]  /*507f0*/  LDL.LU R31, [R1+0x30c] ;  /* 0x00030c00011f7983 */ /* 0x000ea20000300800 */
[----:B------:R-:W-:Y:S02]  /*50800*/  LOP3.LUT R13, R13, 0xffff, RZ, 0xc0, !PT ;  /* 0x0000ffff0d0d7812 */ /* 0x000fe400078ec0ff */
[----:B------:R-:W-:Y:S02]  /*50810*/  PRMT R9, R11, 0x3340, R10 ;  /* 0x000033400b097816 */ /* 0x000fe4000000000a */
[----:B------:R-:W-:Y:S02]  /*50820*/  PRMT R10, R12, 0x3340, R13 ;  /* 0x000033400c0a7816 */ /* 0x000fe4000000000d */
[----:B------:R-:W-:Y:S01]  /*50830*/  LOP3.LUT R12, R7, 0xffff, RZ, 0xc0, !PT ;  /* 0x0000ffff070c7812 */ /* 0x000fe200078ec0ff */
[----:B-1----:R-:W-:Y:S01]  /*50840*/  VIADD R5, R5, UR4 ;  /* 0x0000000405057c36 */ /* 0x002fe20008000000 */
[----:B------:R-:W2:Y:S01]  /*50850*/  LDL.LU R7, [R1+0x1b4c] ;  /* 0x001b4c0001077983 */ /* 0x000ea20000300800 */
[----:B------:R-:W-:-:S03]  /*50860*/  ULDC UR4, c[0x0][0x248] ;  /* 0x0000920000047ab9 */ /* 0x000fc60000000800 */
[----:B------:R-:W-:Y:S01]  /*50870*/  STL [R1+0x490], R5 ;  /* 0x0004900501007387 */ /* 0x000fe20000100800 */
[----:B---3--:R-:W-:Y:S02]  /*50880*/  LOP3.LUT R11, R37, 0xffff, RZ, 0xc0, !PT ;  /* 0x0000ffff250b7812 */ /* 0x008fe400078ec0ff */
[----:B----4-:R-:W-:Y:S02]  /*50890*/  LOP3.LUT R14, R33, 0xffff, RZ, 0xc0, !PT ;  /* 0x0000ffff210e7812 */ /* 0x010fe400078ec0ff */
[----:B------:R-:W-:Y:S02]  /*508a0*/  SHF.R.U32.HI R13, RZ, 0x8, R11 ;  /* 0x00000008ff0d7819 */ /* 0x000fe4000001160b */
[----:B------:R-:W-:Y:S02]  /*508b0*/  LOP3.LUT R15, R30, 0xffff, RZ, 0xc0, !PT ;  /* 0x0000ffff1e0f7812 */ /* 0x000fe400078ec0ff */
[----:B------:R-:W-:Y:S02]  /*508c0*/  PRMT R16, R11, 0x3340, R12 ;  /* 0x000033400b107816 */ /* 0x000fe4000000000c */
[----:B------:R-:W-:-:S02]  /*508d0*/  SHF.R.U32.HI R11, RZ, 0x8, R14 ;  /* 0x00000008ff0b7819 */ /* 0x000fc4000001160e */
[----:B------:R-:W-:Y:S01]  /*508e0*/  PRMT R14, R14, 0x3340, R15 ;  /* 0x000033400e0e7816 */ /* 0x000fe2000000000f */
[----:B------:R-:W-:Y:S04]  /*508f0*/  STL [R1+0x340], R16 ;  /* 0x0003401001007387 */ /* 0x000fe80000100800 */
[----:B------:R0:W-:Y:S04]  /*50900*/  STL [R1+0x31c], R14 ;  /* 0x00031c0e01007387 */ /* 0x0001e80000100800 */
[----:B------:R-:W3:Y:S04]  /*50910*/  LDL.LU R37, [R1+0xbd0] ;  /* 0x000bd00001257983 */ /* 0x000ee80000300800 */
[----:B------:R-:W4:Y:S04]  /*50920*/  LDL.LU R30, [R1+0xeb4] ;  /* 0x000eb400011e7983 */ /* 0x000f280000300800 */
[----:B------:R-:W4:Y:S01]  /*50930*/  LDL.LU R33, [R1+0x8e8] ;  /* 0x0008e80001217983 */ /* 0x000f220000300800 */
[----:B------:R-:W-:-:S02]  /*50940*/  SHF.R.U32.HI R12, RZ, 0x8, R12 ;  /* 0x00000008ff0c7819 */ /* 0x000fc4000001160c */
[----:B------:R-:W-:Y:S02]  /*50950*/  SHF.R.U32.HI R15, RZ, 0x8, R15 ;  /* 0x00000008ff0f7819 */ /* 0x000fe4000001160f */
[----:B------:R-:W-:Y:S02]  /*50960*/  LOP3.LUT R13, R13, 0xffff, RZ, 0xc0, !PT ;  /* 0x0000ffff0d0d7812 */ /* 0x000fe400078ec0ff */
[----:B------:R-:W-:Y:S02]  /*50970*/  LOP3.LUT R12, R12, 0xffff, RZ, 0xc0, !PT ;  /* 0x0000ffff0c0c7812 */ /* 0x000fe400078ec0ff */
[----:B0-----:R-:W-:Y:S02]  /*50980*/  LOP3.LUT R14, R11, 0xffff, RZ, 0xc0, !PT ;  /* 0x0000ffff0b0e7812 */ /* 0x001fe400078ec0ff */
[----:B------:R-:W-:Y:S01]  /*50990*/  LOP3.LUT R15, R15, 0xffff, RZ, 0xc0, !PT ;  /* 0x0000ffff0f0f7812 */ /* 0x000fe200078ec0ff */
[----:B------:R-:W-:Y:S01]  /*509a0*/  VIADD R5, R5, UR4 ;  /* 0x0000000405057c36 */ /* 0x000fe20008000000 */
        /* <DEDUP_REMOVED lines=18> */
[----:B------:R-:W-:Y:S02]  /*50ad0*/  SHF.R.U32.HI R14, RZ, 0x8, R14 ;  /* 0x00000008ff0e7819 */ /* 0x000fe4000001160e */
[----:B------:R-:W-:Y:S01]  /*50ae0*/  SHF.R.U32.HI R24, RZ, 0x8, R24 ;  /* 0x00000008ff187819 */ /* 0x000fe20000011618 */
[----:B------:R0:W-:Y:S01]  /*50af0*/  STL [R1+0x2e8], R16 ;  /* 0x0002e81001007387 */ /* 0x0001e20000100800 */
[----:B------:R-:W-:-:S03]  /*50b00*/  LOP3.LUT R15, R15, 0xffff, RZ, 0xc0, !PT ;  /* 0x0000ffff0f0f7812 */ /* 0x000fc600078ec0ff */
[----:B------:R-:W2:Y:S01]  /*50b10*/  LDL.LU R31, [R1+0xeb8] ;  /* 0x000eb800011f7983 */ /* 0x000ea20000300800 */
[----:B------:R-:W-:-:S03]  /*50b20*/  LOP3.LUT R14, R14, 0xffff, RZ, 0xc0, !PT ;  /* 0x0000ffff0e0e7812 */ /* 0x000fc600078ec0ff */
[----:B------:R-:W2:Y:S01]  /*50b30*/  LDL.LU R41, [R1+0x8ec] ;  /* 0x0008ec0001297983 */ /* 0x000ea20000300800 */
[----:B------:R-:W-:-:S03]  /*50b40*/  LOP3.LUT R24, R24, 0xffff, RZ, 0xc0, !PT ;  /* 0x0000ffff18187812 */ /* 0x000fc600078ec0ff */
[----:B------:R-:W2:Y:S01]  /*50b50*/  LDL.LU R39, [R1+0xbdc] ;  /* 0x000bdc0001277983 */ /* 0x000ea20000300800 */
[----:B0-----:R-:W-:-:S03]  /*50b60*/  LOP3.LUT R16, R13, 0xffff, RZ, 0xc0, !PT ;  /* 0x0000ffff0d107812 */ /* 0x001fc600078ec0ff */
[----:B------:R0:W-:Y:S01]  /*50b70*/  STL [R1+0x3f4], R5 ;  /* 0x0003f40501007387 */ /* 0x0001e20000100800 */
[----:B------:R-:W-:-:S03]  /*50b80*/  PRMT R13, R15, 0x3340, R14 ;  /* 0x000033400f0d7816 */ /* 0x000fc6000000000e */
[----:B------:R-:W2:Y:S01]  /*50b90*/  LDL.LU R35, [R1+0x314] ;  /* 0x0003140001237983 */ /* 0x000ea20000300800 */
[----:B------:R-:W-:Y:S02]  /*50ba0*/  PRMT R14, R16, 0x3340, R24 ;  /* 0x00003340100e7816 */ /* 0x000fe40000000018 */
[----:B------:R-:W-:Y:S02]  /*50bb0*/  LOP3.LUT R29, R7, 0xffff, RZ, 0xc0, !PT ;  /* 0x0000ffff071d7812 */ /* 0x000fe400078ec0ff */
[----:B------:R-:W2:Y:S01]  /*50bc0*/  LDL.LU R7, [R1+0x1b48] ;  /* 0x001b480001077983 */ /* 0x000ea20000300800 */
[----:B0-----:R-:W-:Y:S01]  /*50bd0*/  VIADD R5, R5, UR4 ;  /* 0x0000000405057c36 */ /* 0x001fe20008000000 */
[----:B------:R-:W-:Y:S01]  /*50be0*/  ULDC UR4, c[0x0][0x248] ;  /* 0x0000920000047ab9 */ /* 0x000fe20000000800 */
[----:B---3--:R-:W-:-:S04]  /*50bf0*/  LOP3.LUT R24, R37, 0xffff, RZ, 0xc0, !PT ;  /* 0x0000ffff25187812 */ /* 0x008fc800078ec0ff */
[--C-:B------:R-:W-:Y:S02]  /*50c00*/  PRMT R32, R24, 0x3340, R29.reuse ;  /* 0x0000334018207816 */ /* 0x100fe4000000001d */
[----:B----4-:R-:W-:Y:S01]  /*50c10*/  LOP3.LUT R30, R30, 0xffff, RZ, 0xc0, !PT ;  /* 0x0000ffff1e1e7812 */ /* 0x010fe200078ec0ff */
[----:B------:R0:W-:Y:S01]  /*50c20*/  STL [R1+0x3f8], R5 ;  /* 0x0003f80501007387 */ /* 0x0001e20000100800 */
[----:B------:R-:W-:Y:S02]  /*50c30*/  LOP3.LUT R16, R33, 0xffff, RZ, 0xc0, !PT ;  /* 0x0000ffff21107812 */ /* 0x000fe400078ec0ff */
[----:B------:R-:W-:Y:S01]  /*50c40*/  SHF.R.U32.HI R15, RZ, 0x8, R24 ;  /* 0x00000008ff0f7819 */ /* 0x000fe20000011618 */
[----:B------:R-:W-:Y:S01]  /*50c50*/  STL [R1+0x88], R32 ;  /* 0x0000882001007387 */ /* 0x000fe20000100800 */
[----:B------:R-:W-:Y:S02]  /*50c60*/  SHF.R.U32.HI R24, RZ, 0x8, R29 ;  /* 0x00000008ff187819 */ /* 0x000fe4000001161d */
[----:B------:R-:W-:Y:S01]  /*50c70*/  SHF.R.U32.HI R29, RZ, 0x8, R30 ;  /* 0x00000008ff1d7819 */ /* 0x000fe2000001161e */
[----:B------:R-:W3:Y:S01]  /*50c80*/  LDL.LU R33, [R1+0xbf8] ;  /* 0x000bf80001217983 */ /* 0x000ee20000300800 */
[----:B------:R-:W-:-:S05]  /*50c90*/  PRMT R30, R30, 0x3340, R16 ;  /* 0x000033401e1e7816 */ /* 0x000fca0000000010 */
[----:B------:R-:W-:Y:S04]  /*50ca0*/  STL [R1+0x3c], R30 ;  /* 0x00003c1e01007387 */ /* 0x000fe80000100800 */
[----:B------:R-:W4:Y:S01]  /*50cb0*/  LDL.LU R37, [R1+0xbe0] ;  /* 0x000be00001257983 */ /* 0x000f220000300800 */
[----:B------:R-:W-:Y:S02]  /*50cc0*/  SHF.R.U32.HI R16, RZ, 0x8, R16 ;  /* 0x00000008ff107819 */ /* 0x000fe40000011610 */
[----:B------:R-:W-:Y:S02]  /*50cd0*/  LOP3.LUT R15, R15, 0xffff, RZ, 0xc0, !PT ;  /* 0x0000ffff0f0f7812 */ /* 0x000fe400078ec0ff */
[----:B------:R-:W-:Y:S01]  /*50ce0*/  LOP3.LUT R24, R24, 0xffff, RZ, 0xc0, !PT ;  /* 0x0000ffff18187812 */ /* 0x000fe200078ec0ff */
[----:B0-----:R-:W-:Y:S01]  /*50cf0*/  VIADD R5, R5, UR4 ;  /* 0x0000000405057c36 */ /* 0x001fe20008000000 */
[----:B------:R-:W-:Y:S01]  /*50d00*/  LOP3.LUT R29, R29, 0xffff, RZ, 0xc0, !PT ;  /* 0x0000ffff1d1d7812 */ /* 0x000fe200078ec0ff */
[----:B------:R-:W-:Y:S01]  /*50d10*/  ULDC UR4, c[0x0][0x248] ;  /* 0x0000920000047ab9 */ /* 0x000fe20000000800 */
[----:B------:R-:W-:-:S02]  /*50d20*/  LOP3.LUT R16, R16, 0xffff, RZ, 0xc0, !PT ;  /* 0x0000ffff10107812 */ /* 0x000fc400078ec0ff */
[----:B------:R-:W-:Y:S01]  /*50d30*/  PRMT R15, R15, 0x3340, R24 ;  /* 0x000033400f0f7816 */ /* 0x000fe20000000018 */
[----:B------:R0:W-:Y:S01]  /*50d40*/  STL [R1+0x3ec], R5 ;  /* 0x0003ec0501007387 */ /* 0x0001e20000100800 */
[----:B------:R-:W-:Y:S01]  /*50d50*/  PRMT R29, R29, 0x3340, R16 ;  /* 0x000033401d1d7816 */ /* 0x000fe20000000010 */
        /* <DEDUP_REMOVED lines=12> */
[--C-:B------:R-:W-:Y:S01]  /*50e20*/  PRMT R32, R32, 0x3340, R16.reuse ;  /* 0x0000334020207816 */ /* 0x100fe20000000010 */
[----:B------:R0:W-:Y:S01]  /*50e30*/  STL [R1+0x40], R34 ;  /* 0x0000402201007387 */ /* 0x0001e20000100800 */
[----:B------:R-:W-:-:S03]  /*50e40*/  SHF.R.U32.HI R16, RZ, 0x8, R16 ;  /* 0x00000008ff107819 */ /* 0x000fc60000011610 */
[----:B------:R-:W2:Y:S01]  /*50e50*/  LDL.LU R39, [R1+0xbf0] ;  /* 0x000bf00001277983 */ /* 0x000ea20000300800 */
[----:B------:R-:W-:Y:S02]  /*50e60*/  LOP3.LUT R31, R31, 0xffff, RZ, 0xc0, !PT ;  /* 0x0000ffff1f1f7812 */ /* 0x000fe400078ec0ff */
[----:B------:R-:W-:Y:S01]  /*50e70*/  LOP3.LUT R16, R16, 0xffff, RZ, 0xc0, !PT ;  /* 0x0000ffff10107812 */ /* 0x000fe200078ec0ff */
[----:B------:R-:W-:Y:S01]  /*50e80*/  STL [R1+0x44], R32 ;  /* 0x0000442001007387 */ /* 0x000fe20000100800 */
[----:B------:R-:W-:-:S03]  /*50e90*/  SHF.R.U32.HI R24, RZ, 0x8, R24 ;  /* 0x00000008ff187819 */ /* 0x000fc60000011618 */
[----:B------:R-:W2:Y:S01]  /*50ea0*/  LDL.LU R35, [R1+0xbe4] ;  /* 0x000be40001237983 */ /* 0x000ea20000300800 */
[----:B------:R-:W-:Y:S02]  /*50eb0*/  PRMT R31, R31, 0x3340, R16 ;  /* 0x000033401f1f7816 */ /* 0x000fe40000000010 */
[----:B------:R-:W-:Y:S01]  /*50ec0*/  LOP3.LUT R30, R30, 0xffff, RZ, 0xc0, !PT ;  /* 0x0000ffff1e1e7812 */ /* 0x000fe200078ec0ff */
[----:B------:R1:W-:Y:S01]  /*50ed0*/  STL [R1+0x3e4], R5 ;  /* 0x0003e40501007387 */ /* 0x0003e20000100800 */
[----:B------:R-:W-:Y:S02]  /*50ee0*/  LOP3.LUT R24, R24, 0xffff, RZ, 0xc0, !PT ;  /* 0x0000ffff18187812 */ /* 0x000fe400078ec0ff */
[----:B0-----:R-:W-:Y:S02]  /*50ef0*/  LOP3.LUT R34, R4, 0xffff, RZ, 0xc0, !PT ;  /* 0x0000ffff04227812 */ /* 0x001fe400078ec0ff */
[----:B------:R-:W-:Y:S02]  /*50f00*/  PRMT R30, R30, 0x3340, R24 ;  /* 0x000033401e1e7816 */ /* 0x000fe40000000018 */
[----:B---3--:R-:W-:-:S02]  /*50f10*/  LOP3.LUT R16, R33, 0xffff, RZ, 0xc0, !PT ;  /* 0x0000ffff21107812 */ /* 0x008fc400078ec0ff */
[----:B------:R-:W-:Y:S01]  /*50f20*/  LOP3.LUT R33, R7, 0xffff, RZ, 0xc0, !PT ;  /* 0x0000ffff07217812 */ /* 0x000fe200078ec0ff */
[----:B-1----:R-:W-:Y:S01]  /*50f30*/  VIADD R5, R5, UR4 ;  /* 0x0000000405057c36 */ /* 0x002fe20008000000 */
[----:B------:R-:W3:Y:S01]  /*50f40*/  LDL.LU R7, [R1+0x1b44] ;  /* 0x001b440001077983 */ /* 0x000ee20000300800 */
[----:B----4-:R-:W-:Y:S02]  /*50f50*/  LOP3.LUT R24, R37, 0xffff, RZ, 0xc0, !PT ;  /* 0x0000ffff25187812 */ /* 0x010fe400078ec0ff */
[----:B------:R-:W-:Y:S01]  /*50f60*/  PRMT R36, R16, 0x3340, R33 ;  /* 0x0000334010247816 */ /* 0x000fe20000000021 */
[----:B------:R-:W-:Y:S01]  /*50f70*/  STL [R1+0x3e8], R5 ;  /* 0x0003e80501007387 */ /* 0x000fe20000100800 */
[----:B------:R-:W-:Y:S01]  /*50f80*/  SHF.R.U32.HI R32, RZ, 0x8, R16 ;  /* 0x00000008ff207819 */ /* 0x000fe20000011610 */
[----:B------:R-:W-:Y:S02]  /*50f90*/  ULDC UR4, c[0x0][0x248] ;  /* 0x0000920000047ab9 */ /* 0x000fe40000000800 */
[----:B------:R-:W4:Y:S04]  /*50fa0*/  LDL.LU R4, [R1+0x1b40] ;  /* 0x001b400001047983 */ /* 0x000f280000300800 */
[----:B------:R0:W-:Y:S04]  /*50fb0*/  STL [R1+0x48], R36 ;  /* 0x0000482401007387 */ /* 0x0001e80000100800 */
[----:B------:R-:W3:Y:S01]  /*50fc0*/  LDL.LU R43, [R1+0xbf4] ;  /* 0x000bf400012b7983 */ /* 0x000ee20000300800 */
[----:B0-----:R-:W-:-:S05]  /*50fd0*/  PRMT R36, R24, 0x3340, R34 ;  /* 0x0000334018247816 */ /* 0x001fca0000000022 */
[----:B------:R0:W-:Y:S04]  /*50fe0*/  STL [R1+0x7c], R36 ;  /* 0x00007c2401007387 */ /* 0x0001e80000100800 */
[----:B------:R-:W4:Y:S01]  /*50ff0*/  LDL.LU R37, [R1+0xbec] ;  /* 0x000bec0001257983 */ /* 0x000f220000300800 */
[----:B------:R-:W-:Y:S02]  /*51000*/  SHF.R.U32.HI R16, RZ, 0x8, R24 ;  /* 0x00000008ff107819 */ /* 0x000fe40000011618 */
[----:B------:R-:W-:Y:S02]  /*51010*/  SHF.R.U32.HI R33, RZ, 0x8, R33 ;  /* 0x00000008ff217819 */ /* 0x000fe40000011621 */
[----:B------:R-:W-:Y:S01]  /*51020*/  SHF.R.U32.HI R24, RZ, 0x8, R34 ;  /* 0x00000008ff187819 */ /* 0x000fe20000011622 */
[----:B------:R-:W-:Y:S01]  /*51030*/  VIADD R5, R5, UR4 ;  /* 0x0000000405057c36 */ /* 0x000fe20008000000 */
[----:B------:R-:W-:Y:S01]  /*51040*/  LOP3.LUT R32, R32, 0xffff, RZ, 0xc0, !PT ;  /* 0x0000ffff20207812 */ /* 0x000fe200078ec0ff */
[----:B------:R-:W-:Y:S01]  /*51050*/  ULDC UR4, c[0x0][0x248] ;  /* 0x0000920000047ab9 */ /* 0x000fe20000000800 */
[----:B------:R-:W-:-:S02]  /*51060*/  LOP3.LUT R33, R33, 0xffff, RZ, 0xc0, !PT ;  /* 0x0000ffff21217812 */ /* 0x000fc400078ec0ff */
[----:B------:R-:W-:Y:S02]  /*51070*/  LOP3.LUT R16, R16, 0xffff, RZ, 0xc0, !PT ;  /* 0x0000ffff10107812 */ /* 0x000fe400078ec0ff */
[----:B------:R-:W-:Y:S02]  /*51080*/  LOP3.LUT R24, R24, 0xffff, RZ, 0xc0, !PT ;  /* 0x0000ffff18187812 */ /* 0x000fe400078ec0ff */
[----:B------:R-:W-:Y:S02]  /*51090*/  PRMT R32, R32, 0x3340, R33 ;  /* 0x0000334020207816 */ /* 0x000fe40000000021 */
[----:B------:R-:W-:Y:S01]  /*510a0*/  PRMT R16, R16, 0x3340, R24 ;  /* 0x0000334010107816 */ /* 0x000fe20000000018 */
[----:B------:R1:W-:Y:S01]  /*510b0*/  STL [R1+0x3d4], R5 ;  /* 0x0003d40501007387 */ /* 0x0003e20000100800 */
[----:B------:R-:W-:Y:S02]  /*510c0*/  LOP3.LUT R33, R6, 0xffff, RZ, 0xc0, !PT ;  /* 0x0000ffff06217812 */ /* 0x000fe400078ec0ff */
[----:B0-----:R-:W-:Y:S01]  /*510d0*/  LOP3.LUT R36, R188, 0xffff, RZ, 0xc0, !PT ;  /* 0x0000ffffbc247812 */ /* 0x001fe200078ec0ff */
[----:B------:R-:W4:Y:S01]  /*510e0*/  LDL.LU R6, [R1+0x1b3c] ;  /* 0x001b3c0001067983 */ /* 0x000f220000300800 */
[----:B-1----:R-:W-:Y:S01]  /*510f0*/  VIADD R5, R5, UR4 ;  /* 0x0000000405057c36 */ /* 0x002fe20008000000 */
[----:B------:R-:W-:-:S04]  /*51100*/  ULDC UR4, c[0x0][0x248] ;  /* 0x0000920000047ab9 */ /* 0x000fc80000000800 */
[----:B------:R0:W-:Y:S04]  /*51110*/  STL [R1+0x3dc], R5 ;  /* 0x0003dc0501007387 */ /* 0x0001e80000100800 */
[----:B------:R-:W4:Y:S01]  /*51120*/  LDL.LU R188, [R1+0x1b38] ;  /* 0x001b380001bc7983 */ /* 0x000f220000300800 */
[----:B0-----:R-:W-:Y:S01]  /*51130*/  VIADD R5, R5, UR4 ;  /* 0x0000000405057c36 */ /* 0x001fe20008000000 */
[----:B------:R-:W-:Y:S01]  /*51140*/  ULDC UR4, c[0x0][0x248] ;  /* 0x0000920000047ab9 */ /* 0x000fe20000000800 */
[----:B--2---:R-:W-:-:S04]  /*51150*/  LOP3.LUT R24, R39, 0xffff, RZ, 0xc0, !PT ;  /* 0x0000ffff27187812 */ /* 0x004fc800078ec0ff */
[----:B------:R-:W-:Y:S02]  /*51160*/  SHF.R.U32.HI R34, RZ, 0x8, R24 ;  /* 0x00000008ff227819 */ /* 0x000fe40000011618 */
[----:B------:R-:W-:Y:S02]  /*51170*/  LOP3.LUT R35, R35, 0xffff, RZ, 0xc0, !PT ;  /* 0x0000ffff23237812 */ /* 0x000fe400078ec0ff */
[----:B------:R-:W-:Y:S02]  /*51180*/  PRMT R39, R24, 0x3340, R33 ;  /* 0x0000334018277816 */ /* 0x000fe40000000021 */
[----:B------:R-:W-:Y:S02]  /*51190*/  SHF.R.U32.HI R24, RZ, 0x8, R35 ;  /* 0x00000008ff187819 */ /* 0x000fe40000011623 */
[--C-:B------:R-:W-:Y:S02]  /*511a0*/  PRMT R35, R35, 0x3340, R36.reuse ;  /* 0x0000334023237816 */ /* 0x100fe40000000024 */
[----:B------:R-:W-:Y:S01]  /*511b0*/  SHF.R.U32.HI R33, RZ, 0x8, R33 ;  /* 0x00000008ff217819 */ /* 0x000fe20000011621 */
[----:B------:R0:W-:Y:S01]  /*511c0*/  STL [R1+0x84], R39 ;  /* 0x0000842701007387 */ /* 0x0001e20000100800 */
[----:B------:R-:W-:-:S02]  /*511d0*/  SHF.R.U32.HI R36, RZ, 0x8, R36 ;  /* 0x00000008ff247819 */ /* 0x000fc40000011624 */
[----:B------:R-:W-:Y:S01]  /*511e0*/  LOP3.LUT R34, R34, 0xffff, RZ, 0xc0, !PT ;  /* 0x0000ffff22227812 */ /* 0x000fe200078ec0ff */
[----:B------:R-:W2:Y:S01]  /*511f0*/  LDL.LU R41, [R1+0xbfc] ;  /* 0x000bfc0001297983 */ /* 0x000ea20000300800 */
[----:B------:R-:W-:Y:S02]  /*51200*/  LOP3.LUT R33, R33, 0xffff, RZ, 0xc0, !PT ;  /* 0x0000ffff21217812 */ /* 0x000fe400078ec0ff */
[----:B------:R-:W-:Y:S01]  /*51210*/  LOP3.LUT R36, R36, 0xffff, RZ, 0xc0, !PT ;  /* 0x0000ffff24247812 */ /* 0x000fe200078ec0ff */
[----:B------:R1:W-:Y:S04]  /*51220*/  STL [R1+0x2f4], R35 ;  /* 0x0002f42301007387 */ /* 0x0003e80000100800 */
[----:B0-----:R-:W2:Y:S01]  /*51230*/  LDL.LU R39, [R1+0x8f0] ;  /* 0x0008f00001277983 */ /* 0x001ea20000300800 */
[----:B-1----:R-:W-:-:S02]  /*51240*/  LOP3.LUT R35, R24, 0xffff, RZ, 0xc0, !PT ;  /* 0x0000ffff18237812 */ /* 0x002fc400078ec0ff */
[----:B------:R-:W-:Y:S02]  /*51250*/  PRMT R24, R34, 0x3340, R33 ;  /* 0x0000334022187816 */ /* 0x000fe40000000021 */
[----:B------:R-:W-:Y:S01]  /*51260*/  PRMT R33, R35, 0x3340, R36 ;  /* 0x0000334023217816 */ /* 0x000fe20000000024 */
[----:B------:R0:W-:Y:S01]  /*51270*/  STL [R1+0x3c8], R5 ;  /* 0x0003c80501007387 */ /* 0x0001e20000100800 */
[----:B------:R-:W-:-:S03]  /*51280*/  LOP3.LUT R34, R232, 0xffff, RZ, 0xc0, !PT ;  /* 0x0000ffffe8227812 */ /* 0x000fc600078ec0ff */
[----:B------:R3:W-:Y:S04]  /*51290*/  STL [R1+0xc], R33 ;  /* 0x00000c2101007387 */ /* 0x0007e80000100800 */
[----:B------:R-:W2:Y:S01]  /*512a0*/  LDL.LU R232, [R1+0x1b34] ;  /* 0x001b340001e87983 */ /* 0x000ea20000300800 */
[----:B0-----:R-:W-:Y:S01]  /*512b0*/  VIADD R5, R5, UR4 ;  /* 0x0000000405057c36 */ /* 0x001fe20008000000 */
[----:B------:R-:W-:Y:S01]  /*512c0*/  ULDC UR4, c[0x0][0x248] ;  /* 0x0000920000047ab9 */ /* 0x000fe20000000800 */
[----:B---3--:R-:W-:-:S03]  /*512d0*/  LOP3.LUT R33, R43, 0xffff, RZ, 0xc0, !PT ;  /* 0x0000ffff2b217812 */ /* 0x008fc600078ec0ff */
[----:B------:R0:W-:Y:S01]  /*512e0*/  STL [R1+0x3d0], R5 ;  /* 0x0003d00501007387 */ /* 0x0001e20000100800 */
[----:B------:R-:W-:Y:S02]  /*512f0*/  SHF.R.U32.HI R35, RZ, 0x8, R33 ;  /* 0x00000008ff237819 */ /* 0x000fe40000011621 */
[----:B------:R-:W-:Y:S02]  /*51300*/  PRMT R40, R33, 0x3340, R34 ;  /* 0x0000334021287816 */ /* 0x000fe40000000022 */
[----:B----4-:R-:W-:Y:S02]  /*51310*/  LOP3.LUT R36, R37, 0xffff, RZ, 0xc0, !PT ;  /* 0x0000ffff25247812 */ /* 0x010fe400078ec0ff */
[----:B------:R-:W-:Y:S02]  /*51320*/  LOP3.LUT R37, R231, 0xffff, RZ, 0xc0, !PT ;  /* 0x0000ffffe7257812 */ /* 0x000fe400078ec0ff */
[----:B------:R-:W-:Y:S01]  /*51330*/  SHF.R.U32.HI R33, RZ, 0x8, R36 ;  /* 0x00000008ff217819 */ /* 0x000fe20000011624 */
[----:B------:R-:W3:Y:S01]  /*51340*/  LDL.LU R231, [R1+0x1b30] ;  /* 0x001b300001e77983 */ /* 0x000ee20000300800 */
[----:B------:R-:W-:-:S03]  /*51350*/  PRMT R36, R36, 0x3340, R37 ;  /* 0x0000334024247816 */ /* 0x000fc60000000025 */
[----:B------:R-:W-:Y:S04]  /*51360*/  STL [R1+0x30c], R40 ;  /* 0x00030c2801007387 */ /* 0x000fe80000100800 */
[----:B------:R-:W4:Y:S04]  /*51370*/  LDL.LU R45, [R1+0x904] ;  /* 0x00090400012d7983 */ /* 0x000f280000300800 */
[----:B------:R-:W-:Y:S04]  /*51380*/  STL [R1+0x364], R36 ;  /* 0x0003642401007387 */ /* 0x000fe80000100800 */
[----:B------:R-:W3:Y:S01]  /*51390*/  LDL.LU R43, [R1+0x8f4] ;  /* 0x0008f400012b7983 */ /* 0x000ee20000300800 */
        /* <DEDUP_REMOVED lines=10> */
[----:B------:R0:W-:Y:S04]  /*51440*/  STL [R1+0x3bc], R5 ;  /* 0x0003bc0501007387 */ /* 0x0001e80000100800 */
[----:B------:R1:W-:Y:S01]  /*51450*/  STL [R1+0x2c], R34 ;  /* 0x00002c2201007387 */ /* 0x0003e20000100800 */
[----:B------:R-:W-:-:S03]  /*51460*/  LOP3.LUT R37, R229, 0xffff, RZ, 0xc0, !PT ;  /* 0x0000ffffe5257812 */ /* 0x000fc600078ec0ff */
[----:B------:R-:W-:Y:S01]  /*51470*/  STL [R1+0x38], R33 ;  /* 0x0000382101007387 */ /* 0x000fe20000100800 */
[----:B0-----:R-:W-:Y:S01]  /*51480*/  VIADD R5, R5, UR4 ;  /* 0x0000000405057c36 */ /* 0x001fe20008000000 */
[----:B------:R-:W-:Y:S01]  /*51490*/  ULDC UR4, c[0x0][0x248] ;  /* 0x0000920000047ab9 */ /* 0x000fe20000000800 */
[----:B-1----:R-:W-:Y:S02]  /*514a0*/  LOP3.LUT R34, R230, 0xffff, RZ, 0xc0, !PT ;  /* 0x0000ffffe6227812 */ /* 0x002fe400078ec0ff */
[----:B------:R-:W3:Y:S04]  /*514b0*/  LDL.LU R230, [R1+0x1b2c] ;  /* 0x001b2c0001e67983 */ /* 0x000ee80000300800 */
[----:B------:R0:W-:Y:S04]  /*514c0*/  STL [R1+0x3c0], R5 ;  /* 0x0003c00501007387 */ /* 0x0001e80000100800 */
[----:B------:R-:W3:Y:S01]  /*514d0*/  LDL.LU R229, [R1+0x1b28] ;  /* 0x001b280001e57983 */ /* 0x000ee20000300800 */
[----:B0-----:R-:W-:Y:S01]  /*514e0*/  VIADD R5, R5, UR4 ;  /* 0x0000000405057c36 */ /* 0x001fe20008000000 */
[----:B------:R-:W-:Y:S01]  /*514f0*/  ULDC UR4, c[0x0][0x248] ;  /* 0x0000920000047ab9 */ /* 0x000fe20000000800 */
        /* <DEDUP_REMOVED lines=8> */
[----:B------:R0:W-:Y:S01]  /*51580*/  STL [R1+0x380], R39 ;  /* 0x0003802701007387 */ /* 0x0001e20000100800 */
[----:B------:R-:W-:Y:S02]  /*51590*/  LOP3.LUT R35, R35, 0xffff, RZ, 0xc0, !PT ;  /* 0x0000ffff23237812 */ /* 0x000fe400078ec0ff */
[----:B------:R-:W-:Y:S01]  /*515a0*/  LOP3.LUT R34, R34, 0xffff, RZ, 0xc0, !PT ;  /* 0x0000ffff22227812 */ /* 0x000fe200078ec0ff */
[----:B------:R-:W2:Y:S01]  /*515b0*/  LDL.LU R41, [R1+0x90c] ;  /* 0x00090c0001297983 */ /* 0x000ea20000300800 */
[----:B------:R-:W-:Y:S02]  /*515c0*/  LOP3.LUT R33, R33, 0xffff, RZ, 0xc0, !PT ;  /* 0x0000ffff21217812 */ /* 0x000fe400078ec0ff */
[----:B------:R-:W-:Y:S01]  /*515d0*/  LOP3.LUT R37, R37, 0xffff, RZ, 0xc0, !PT ;  /* 0x0000ffff25257812 */ /* 0x000fe200078ec0ff */
[----:B------:R-:W-:Y:S01]  /*515e0*/  STL [R1+0x3e0], R36 ;  /* 0x0003e02401007387 */ /* 0x000fe20000100800 */
[----:B------:R-:W-:-:S03]  /*515f0*/  PRMT R34, R35, 0x3340, R34 ;  /* 0x0000334023227816 */ /* 0x000fc60000000022 */
[----:B0-----:R-:W2:Y:S01]  /*51600*/  LDL.LU R39, [R1+0x8f8] ;  /* 0x0008f80001277983 */ /* 0x001ea20000300800 */
[----:B------:R-:W-:-:S03]  /*51610*/  PRMT R33, R33, 0x3340, R37 ;  /* 0x0000334021217816 */ /* 0x000fc60000000025 */
[----:B------:R0:W-:Y:S04]  /*51620*/  STL [R1+0x3b4], R5 ;  /* 0x0003b40501007387 */ /* 0x0001e80000100800 */
[----:B------:R1:W-:Y:S01]  /*51630*/  STL [R1+0x4c], R34 ;  /* 0x00004c2201007387 */ /* 0x0003e20000100800 */
[----:B------:R-:W-:-:S03]  /*51640*/  LOP3.LUT R37, R2, 0xffff, RZ, 0xc0, !PT ;  /* 0x0000ffff02257812 */ /* 0x000fc600078ec0ff */
[----:B------:R4:W-:Y:S01]  /*51650*/  STL [R1+0x50], R33 ;  /* 0x0000502101007387 */ /* 0x0009e20000100800 */
[----:B0-----:R-:W-:Y:S01]  /*51660*/  VIADD R5, R5, UR4 ;  /* 0x0000000405057c36 */ /* 0x001fe20008000000 */
[----:B------:R-:W-:Y:S01]  /*51670*/  ULDC UR4, c[0x0][0x248] ;  /* 0x0000920000047ab9 */ /* 0x000fe20000000800 */
[----:B-1----:R-:W-:Y:S02]  /*51680*/  LOP3.LUT R34, R233, 0xffff, RZ, 0xc0, !PT ;  /* 0x0000ffffe9227812 */ /* 0x002fe400078ec0ff */
[----:B------:R-:W2:Y:S01]  /*51690*/  LDL.LU R233, [R1+0x1b24] ;  /* 0x001b240001e97983 */ /* 0x000ea20000300800 */
[----:B----4-:R-:W-:-:S03]  /*516a0*/  LOP3.LUT R33, R45, 0xffff, RZ, 0xc0, !PT ;  /* 0x0000ffff2d217812 */ /* 0x010fc600078ec0ff */
[----:B------:R0:W-:Y:S01]  /*516b0*/  STL [R1+0x3b8], R5 ;  /* 0x0003b80501007387 */ /* 0x0001e20000100800 */
[----:B------:R-:W-:-:S03]  /*516c0*/  SHF.R.U32.HI R35, RZ, 0x8, R33 ;  /* 0x00000008ff237819 */ /* 0x000fc60000011621 */
[----:B------:R-:W4:Y:S01]  /*516d0*/  LDL.LU R2, [R1+0x1b20] ;  /* 0x001b200001027983 */ /* 0x000f220000300800 */
[----:B---3--:R-:W-:Y:S02]  /*516e0*/  LOP3.LUT R36, R43, 0xffff, RZ, 0xc0, !PT ;  /* 0x0000ffff2b247812 */ /* 0x008fe400078ec0ff */
[----:B------:R-:W-:Y:S02]  /*516f0*/  PRMT R40, R33, 0x3340, R34 ;  /* 0x0000334021287816 */ /* 0x000fe40000000022 */
[----:B------:R-:W-:Y:S02]  /*51700*/  SHF.R.U32.HI R33, RZ, 0x8, R36 ;  /* 0x00000008ff217819 */ /* 0x000fe40000011624 */
[----:B------:R-:W-:Y:S01]  /*51710*/  PRMT R36, R36, 0x3340, R37 ;  /* 0x0000334024247816 */ /* 0x000fe20000000025 */
[----:B------:R-:W-:Y:S04]  /*51720*/  STL [R1+0x488], R40 ;  /* 0x0004882801007387 */ /* 0x000fe80000100800 */
[----:B------:R-:W3:Y:S04]  /*51730*/  LDL.LU R45, [R1+0x914] ;  /* 0x00091400012d7983 */ /* 0x000ee80000300800 */
[----:B------:R-:W-:Y:S04]  /*51740*/  STL [R1+0x688], R36 ;  /* 0x0006882401007387 */ /* 0x000fe80000100800 */
        /* <DEDUP_REMOVED lines=11> */
[----:B------:R-:W-:Y:S04]  /*51800*/  STL [R1+0x3a0], R5 ;  /* 0x0003a00501007387 */ /* 0x000fe80000100800 */
[----:B------:R0:W-:Y:S01]  /*51810*/  STL [R1+0x54], R34 ;  /* 0x0000542201007387 */ /* 0x0001e20000100800 */
[----:B------:R-:W-:-:S03]  /*51820*/  LOP3.LUT R37, R0, 0xffff, RZ, 0xc0, !PT ;  /* 0x0000ffff00257812 */ /* 0x000fc600078ec0ff */
[----:B------:R-:W-:Y:S01]  /*51830*/  STL [R1+0x58], R33 ;  /* 0x0000582101007387 */ /* 0x000fe20000100800 */
[----:B0-----:R-:W-:Y:S01]  /*51840*/  LOP3.LUT R34, R3, 0xffff, RZ, 0xc0, !PT ;  /* 0x0000ffff03227812 */ /* 0x001fe200078ec0ff */
[----:B------:R-:W-:Y:S02]  /*51850*/  VIADD R5, R5, UR4 ;  /* 0x0000000405057c36 */ /* 0x000fe40008000000 */
[----:B------:R-:W3:Y:S01]  /*51860*/  LDL.LU R3, [R1+0x1b1c] ;  /* 0x001b1c0001037983 */ /* 0x000ee20000300800 */
[----:B------:R-:W-:-:S03]  /*51870*/  ULDC UR4, c[0x0][0x248] ;  /* 0x0000920000047ab9 */ /* 0x000fc60000000800 */
[----:B------:R0:W-:Y:S04]  /*51880*/  STL [R1+0x3a4], R5 ;  /* 0x0003a40501007387 */ /* 0x0001e80000100800 */
[----:B------:R-:W3:Y:S01]  /*51890*/  LDL.LU R0, [R1+0x1b18] ;  /* 0x001b180001007983 */ /* 0x000ee20000300800 */
[----:B0-----:R-:W-:Y:S01]  /*518a0*/  VIADD R5, R5, UR4 ;  /* 0x0000000405057c36 */ /* 0x001fe20008000000 */
[----:B------:R-:W-:Y:S01]  /*518b0*/  ULDC UR4, c[0x0][0x248] ;  /* 0x0000920000047ab9 */ /* 0x000fe20000000800 */
[----:B--2---:R-:W-:-:S04]  /*518c0*/  LOP3.LUT R33, R41, 0xffff, RZ, 0xc0, !PT ;  /* 0x0000ffff29217812 */ /* 0x004fc800078ec0ff */
[----:B------:R-:W-:Y:S02]  /*518d0*/  SHF.R.U32.HI R35, RZ, 0x8, R33 ;  /* 0x00000008ff237819 */ /* 0x000fe40000011621 */
[----:B------:R-:W-:Y:S02]  /*518e0*/  LOP3.LUT R36, R39, 0xffff, RZ, 0xc0, !PT ;  /* 0x0000ffff27247812 */ /* 0x000fe400078ec0ff */
[--C-:B------:R-:W-:Y:S02]  /*518f0*/  PRMT R39, R33, 0x3340, R34.reuse ;  /* 0x0000334021277816 */ /* 0x100fe40000000022 */
[----:B------:R-:W-:Y:S02]  /*51900*/  SHF.R.U32.HI R34, RZ, 0x8, R34 ;  /* 0x00000008ff227819 */ /* 0x000fe40000011622 */
[----:B------:R-:W-:Y:S02]  /*51910*/  SHF.R.U32.HI R33, RZ, 0x8, R36 ;  /* 0x00000008ff217819 */ /* 0x000fe40000011624 */
[----:B------:R-:W-:-:S02]  /*51920*/  PRMT R36, R36, 0x3340, R37 ;  /* 0x0000334024247816 */ /* 0x000fc40000000025 */
[----:B------:R-:W-:Y:S02]  /*51930*/  SHF.R.U32.HI R37, RZ, 0x8, R37 ;  /* 0x00000008ff257819 */ /* 0x000fe40000011625 */
[----:B------:R-:W-:Y:S02]  /*51940*/  LOP3.LUT R35, R35, 0xffff, RZ, 0xc0, !PT ;  /* 0x0000ffff23237812 */ /* 0x000fe400078ec0ff */
[----:B------:R-:W-:Y:S02]  /*51950*/  LOP3.LUT R34, R34, 0xffff, RZ, 0xc0, !PT ;  /* 0x0000ffff22227812 */ /* 0x000fe400078ec0ff */
[----:B------:R-:W-:Y:S02]  /*51960*/  LOP3.LUT R33, R33, 0xffff, RZ, 0xc0, !PT ;  /* 0x0000ffff21217812 */ /* 0x000fe400078ec0ff */
[----:B------:R-:W-:Y:S01]  /*51970*/  LOP3.LUT R37, R37, 0xffff, RZ, 0xc0, !PT ;  /* 0x0000ffff25257812 */ /* 0x000fe200078ec0ff */
[----:B------:R0:W-:Y:S01]  /*51980*/  STL [R1+0x698], R39 ;  /* 0x0006982701007387 */ /* 0x0001e20000100800 */
[----:B------:R-:W-:-:S02]  /*51990*/  PRMT R34, R35, 0x3340, R34 ;  /* 0x0000334023227816 */ /* 0x000fc40000000022 */
[----:B------:R-:W-:Y:S01]  /*519a0*/  PRMT R33, R33, 0x3340, R37 ;  /* 0x0000334021217816 */ /* 0x000fe20000000025 */
[----:B------:R-:W2:Y:S04]  /*519b0*/  LDL.LU R41, [R1+0x91c] ;  /* 0x00091c0001297983 */ /* 0x000ea80000300800 */
[----:B0-----:R-:W2:Y:S04]  /*519c0*/  LDL.LU R39, [R1+0x900] ;  /* 0x0009000001277983 */ /* 0x001ea80000300800 */
[----:B------:R-:W-:Y:S04]  /*519d0*/  STL [R1+0x6b0], R36 ;  /* 0x0006b02401007387 */ /* 0x000fe80000100800 */
[----:B------:R0:W-:Y:S04]  /*519e0*/  STL [R1+0x5c], R34 ;  /* 0x00005c2201007387 */ /* 0x0001e80000100800 */
[----:B------:R-:W-:Y:S01]  /*519f0*/  STL [R1+0x398], R5 ;  /* 0x0003980501007387 */ /* 0x000fe20000100800 */
[----:B------:R-:W-:-:S03]  /*51a00*/  LOP3.LUT R37, R250, 0xffff, RZ, 0xc0, !PT ;  /* 0x0000fffffa257812 */ /* 0x000fc600078ec0ff */
[----:B------:R3:W-:Y:S01]  /*51a10*/  STL [R1+0x60], R33 ;  /* 0x0000602101007387 */ /* 0x0007e20000100800 */
[----:B0-----:R-:W-:-:S03]  /*51a20*/  LOP3.LUT R34, R228, 0xffff, RZ, 0xc0, !PT ;  /* 0x0000ffffe4227812 */ /* 0x001fc600078ec0ff */
[----:B------:R-:W2:Y:S01]  /*51a30*/  LDL.LU R228, [R1+0x1b14] ;  /* 0x001b140001e47983 */ /* 0x000ea20000300800 */
[----:B----4-:R-:W-:Y:S02]  /*51a40*/  LOP3.LUT R36, R43, 0xffff, RZ, 0xc0, !PT ;  /* 0x0000ffff2b247812 */ /* 0x010fe400078ec0ff */
[----:B---3--:R-:W-:-:S04]  /*51a50*/  LOP3.LUT R33, R45, 0xffff, RZ, 0xc0, !PT ;  /* 0x0000ffff2d217812 */ /* 0x008fc800078ec0ff */
[----:B------:R-:W-:Y:S02]  /*51a60*/  SHF.R.U32.HI R35, RZ, 0x8, R33 ;  /* 0x00000008ff237819 */ /* 0x000fe40000011621 */
[--C-:B------:R-:W-:Y:S02]  /*51a70*/  PRMT R40, R33, 0x3340, R34.reuse ;  /* 0x0000334021287816 */ /* 0x100fe40000000022 */
[----:B------:R-:W-:Y:S02]  /*51a80*/  SHF.R.U32.HI R34, RZ, 0x8, R34 ;  /* 0x00000008ff227819 */ /* 0x000fe40000011622 */
[----:B------:R-:W-:Y:S02]  /*51a90*/  SHF.R.U32.HI R33, RZ, 0x8, R36 ;  /* 0x00000008ff217819 */ /* 0x000fe40000011624 */
[--C-:B------:R-:W-:Y:S01]  /*51aa0*/  PRMT R36, R36, 0x3340, R37.reuse ;  /* 0x0000334024247816 */ /* 0x100fe20000000025 */
[----:B------:R-:W-:Y:S01]  /*51ab0*/  VIADD R5, R5, UR4 ;  /* 0x0000000405057c36 */ /* 0x000fe20008000000 */
[----:B------:R-:W-:Y:S01]  /*51ac0*/  SHF.R.U32.HI R37, RZ, 0x8, R37 ;  /* 0x00000008ff257819 */ /* 0x000fe20000011625 */
[----:B------:R-:W-:Y:S01]  /*51ad0*/  ULDC UR4, c[0x0][0x248] ;  /* 0x0000920000047ab9 */ /* 0x000fe20000000800 */
[----:B------:R-:W-:-:S02]  /*51ae0*/  LOP3.LUT R35, R35, 0xffff, RZ, 0xc0, !PT ;  /* 0x0000ffff23237812 */ /* 0x000fc400078ec0ff */
[----:B------:R-:W-:Y:S02]  /*51af0*/  LOP3.LUT R34, R34, 0xffff, RZ, 0xc0, !PT ;  /* 0x0000ffff22227812 */ /* 0x000fe400078ec0ff */
[----:B------:R-:W-:Y:S02]  /*51b00*/  LOP3.LUT R33, R33, 0xffff, RZ, 0xc0, !PT ;  /* 0x0000ffff21217812 */ /* 0x000fe400078ec0ff */
[----:B------:R-:W-:Y:S01]  /*51b10*/  LOP3.LUT R37, R37, 0xffff, RZ, 0xc0, !PT ;  /* 0x0000ffff25257812 */ /* 0x000fe200078ec0ff */
[----:B------:R0:W-:Y:S01]  /*51b20*/  STL [R1+0x39c], R5 ;  /* 0x00039c0501007387 */ /* 0x0001e20000100800 */
[----:B------:R-:W-:Y:S02]  /*51b30*/  PRMT R34, R35, 0x3340, R34 ;  /* 0x0000334023227816 */ /* 0x000fe40000000022 */
[----:B------:R-:W-:Y:S01]  /*51b40*/  PRMT R33, R33, 0x3340, R37 ;  /* 0x0000334021217816 */ /* 0x000fe20000000025 */
[----:B------:R-:W3:Y:S04]  /*51b50*/  LDL.LU R250, [R1+0x1b10] ;  /* 0x001b100001fa7983 */ /* 0x000ee80000300800 */
[----:B------:R-:W-:Y:S01]  /*51b60*/  STL [R1+0x7a8], R40 ;  /* 0x0007a82801007387 */ /* 0x000fe20000100800 */
[----:B0-----:R-:W-:Y:S01]  /*51b70*/  VIADD R5, R5, UR4 ;  /* 0x0000000405057c36 */ /* 0x001fe20008000000 */
[----:B------:R-:W-:-:S02]  /*51b80*/  LOP3.LUT R37, R235, 0xffff, RZ, 0xc0, !PT ;  /* 0x0000ffffeb257812 */ /* 0x000fc400078ec0ff */
[----:B------:R-:W-:Y:S01]  /*51b90*/  STL [R1+0x7b8], R36 ;  /* 0x0007b82401007387 */ /* 0x000fe20000100800 */
[----:B------:R-:W-:-:S03]  /*51ba0*/  ULDC UR4, c[0x0][0x248] ;  /* 0x0000920000047ab9 */ /* 0x000fc60000000800 */
[----:B------:R-:W-:Y:S04]  /*51bb0*/  STL [R1+0x64], R34 ;  /* 0x0000642201007387 */ /* 0x000fe80000100800 */
[----:B------:R0:W-:Y:S04]  /*51bc0*/  STL [R1+0x384], R5 ;  /* 0x0003840501007387 */ /* 0x0001e80000100800 */
[----:B------:R1:W-:Y:S04]  /*51bd0*/  STL [R1+0x68], R33 ;  /* 0x0000682101007387 */ /* 0x0003e80000100800 */
[----:B------:R-:W4:Y:S01]  /*51be0*/  LDL.LU R235, [R1+0x1b0c] ;  /* 0x001b0c0001eb7983 */ /* 0x000f220000300800 */
[----:B0-----:R-:W-:Y:S01]  /*51bf0*/  VIADD R5, R5, UR4 ;  /* 0x0000000405057c36 */ /* 0x001fe20008000000 */
[----:B------:R-:W-:Y:S01]  /*51c00*/  ULDC UR4, c[0x0][0x248] ;  /* 0x0000920000047ab9 */ /* 0x000fe20000000800 */
[----:B-1----:R-:W-:-:S03]  /*51c10*/  LOP3.LUT R33, R234, 0xffff, RZ, 0xc0, !PT ;  /* 0x0000ffffea217812 */ /* 0x002fc600078ec0ff */
[----:B------:R0:W-:Y:S04]  /*51c20*/  STL [R1+0x388], R5 ;  /* 0x0003880501007387 */ /* 0x0001e80000100800 */
[----:B------:R-:W4:Y:S01]  /*51c30*/  LDL.LU R234, [R1+0x1b08] ;  /* 0x001b080001ea7983 */ /* 0x000f220000300800 */
[----:B0-----:R-:W-:Y:S01]  /*51c40*/  VIADD R5, R5, UR4 ;  /* 0x0000000405057c36 */ /* 0x001fe20008000000 */
[----:B------:R-:W-:Y:S01]  /*51c50*/  ULDC UR4, c[0x0][0x248] ;  /* 0x0000920000047ab9 */ /* 0x000fe20000000800 */
[----:B------:R-:W-:Y:S02]  /*51c60*/  F2FP.SATFINITE.E4M3.F32.PACK_AB_MERGE_C R46, R47, R46, RZ ;  /* 0x0000002e2f2e723e */ /* 0x000fe400048070ff */
[----:B------:R-:W-:Y:S02]  /*51c70*/  F2FP.SATFINITE.E4M3.F32.PACK_AB_MERGE_C R54, R55, R54, RZ ;  /* 0x000000363736723e */ /* 0x000fe400048070ff */
[----:B------:R-:W-:-:S02]  /*51c80*/  F2FP.SATFINITE.E4M3.F32.PACK_AB_MERGE_C R62, R63, R62, RZ ;  /* 0x0000003e3f3e723e */ /* 0x000fc400048070ff */
[----:B------:R-:W-:Y:S02]  /*51c90*/  F2FP.SATFINITE.E4M3.F32.PACK_AB_MERGE_C R70, R71, R70, RZ ;  /* 0x000000464746723e */ /* 0x000fe400048070ff */
[----:B--2---:R-:W-:Y:S02]  /*51ca0*/  LOP3.LUT R36, R41, 0xffff, RZ, 0xc0, !PT ;  /* 0x0000ffff29247812 */ /* 0x004fe400078ec0ff */
[----:B------:R-:W-:Y:S02]  /*51cb0*/  LOP3.LUT R34, R39, 0xffff, RZ, 0xc0, !PT ;  /* 0x0000ffff27227812 */ /* 0x000fe400078ec0ff */
[----:B------:R-:W-:Y:S02]  /*51cc0*/  SHF.R.U32.HI R35, RZ, 0x8, R36 ;  /* 0x00000008ff237819 */ /* 0x000fe40000011624 */
[--C-:B------:R-:W-:Y:S02]  /*51cd0*/  PRMT R39, R36, 0x3340, R37.reuse ;  /* 0x0000334024277816 */ /* 0x100fe40000000025 */
[----:B------:R-:W-:-:S02]  /*51ce0*/  SHF.R.U32.HI R37, RZ, 0x8, R37 ;  /* 0x00000008ff257819 */ /* 0x000fc40000011625 */
[----:B------:R-:W-:Y:S02]  /*51cf0*/  SHF.R.U32.HI R36, RZ, 0x8, R34 ;  /* 0x00000008ff247819 */ /* 0x000fe40000011622 */
[--C-:B------:R-:W-:Y:S02]  /*51d00*/  PRMT R34, R34, 0x3340, R33.reuse ;  /* 0x0000334022227816 */ /* 0x100fe40000000021 */
[----:B------:R-:W-:Y:S02]  /*51d10*/  SHF.R.U32.HI R33, RZ, 0x8, R33 ;  /* 0x00000008ff217819 */ /* 0x000fe40000011621 */
[----:B------:R-:W-:Y:S02]  /*51d20*/  LOP3.LUT R35, R35, 0xffff, RZ, 0xc0, !PT ;  /* 0x0000ffff23237812 */ /* 0x000fe400078ec0ff */
[----:B------:R-:W-:Y:S01]  /*51d30*/  LOP3.LUT R37, R37, 0xffff, RZ, 0xc0, !PT ;  /* 0x0000ffff25257812 */ /* 0x000fe200078ec0ff */
[----:B------:R-:W-:Y:S01]  /*51d40*/  STL [R1+0x7c0], R39 ;  /* 0x0007c02701007387 */ /* 0x000fe20000100800 */
[----:B------:R-:W-:-:S02]  /*51d50*/  LOP3.LUT R36, R36, 0xffff, RZ, 0xc0, !PT ;  /* 0x0000ffff24247812 */ /* 0x000fc400078ec0ff */
[----:B------:R-:W-:Y:S01]  /*51d60*/  LOP3.LUT R33, R33, 0xffff, RZ, 0xc0, !PT ;  /* 0x0000ffff21217812 */ /* 0x000fe200078ec0ff */
[----:B------:R0:W-:Y:S03]  /*51d70*/  STL [R1+0x7d8], R34 ;  /* 0x0007d82201007387 */ /* 0x0001e60000100800 */
[----:B------:R-:W-:Y:S02]  /*51d80*/  PRMT R33, R36, 0x3340, R33 ;  /* 0x0000334024217816 */ /* 0x000fe40000000021 */
[----:B0-----:R-:W-:Y:S02]  /*51d90*/  PRMT R34, R35, 0x3340, R37 ;  /* 0x0000334023227816 */ /* 0x001fe40000000025 */
[----:B------:R-:W-:-:S03]  /*51da0*/  LOP3.LUT R37, R236, 0xffff, RZ, 0xc0, !PT ;  /* 0x0000ffffec257812 */ /* 0x000fc600078ec0ff */
[----:B------:R-:W-:Y:S04]  /*51db0*/  STL [R1+0x6c], R34 ;  /* 0x00006c2201007387 */ /* 0x000fe80000100800 */
[----:B------:R0:W-:Y:S04]  /*51dc0*/  STL [R1+0x378], R5 ;  /* 0x0003780501007387 */ /* 0x0001e80000100800 */
[----:B------:R1:W-:Y:S01]  /*51dd0*/  STL [R1+0x70], R33 ;  /* 0x0000702101007387 */ /* 0x0003e20000100800 */
[----:B0-----:R-:W-:Y:S01]  /*51de0*/  VIADD R5, R5, UR4 ;  /* 0x0000000405057c36 */ /* 0x001fe20008000000 */
[----:B------:R-:W-:Y:S01]  /*51df0*/  ULDC UR4, c[0x0][0x248] ;  /* 0x0000920000047ab9 */ /* 0x000fe20000000800 */
[----:B---3--:R-:W-:-:S02]  /*51e00*/  LOP3.LUT R34, R250, 0xffff, RZ, 0xc0, !PT ;  /* 0x0000fffffa227812 */ /* 0x008fc400078ec0ff */
[----:B-1----:R-:W-:Y:S02]  /*51e10*/  LOP3.LUT R33, R38, 0xffff, RZ, 0xc0, !PT ;  /* 0x0000ffff26217812 */ /* 0x002fe400078ec0ff */
[----:B----4-:R-:W-:Y:S02]  /*51e20*/  LOP3.LUT R36, R235, 0xffff, RZ, 0xc0, !PT ;  /* 0x0000ffffeb247812 */ /* 0x010fe400078ec0ff */
[----:B------:R-:W2:Y:S02]  /*51e30*/  LDL.LU R235, [R1+0x1b04] ;  /* 0x001b040001eb7983 */ /* 0x000ea40000300800 */
[----:B------:R-:W-:Y:S02]  /*51e40*/  SHF.R.U32.HI R35, RZ, 0x8, R36 ;  /* 0x00000008ff237819 */ /* 0x000fe40000011624 */
[--C-:B------:R-:W-:Y:S01]  /*51e50*/  PRMT R38, R36, 0x3340, R37.reuse ;  /* 0x0000334024267816 */ /* 0x100fe20000000025 */
[----:B------:R-:W3:Y:S01]  /*51e60*/  LDL.LU R236, [R1+0x1b00] ;  /* 0x001b000001ec7983 */ /* 0x000ee20000300800 */
[----:B------:R-:W-:-:S02]  /*51e70*/  SHF.R.U32.HI R37, RZ, 0x8, R37 ;  /* 0x00000008ff257819 */ /* 0x000fc40000011625 */
[----:B------:R-:W-:Y:S02]  /*51e80*/  SHF.R.U32.HI R36, RZ, 0x8, R34 ;  /* 0x00000008ff247819 */ /* 0x000fe40000011622 */
[--C-:B------:R-:W-:Y:S02]  /*51e90*/  PRMT R34, R34, 0x3340, R33.reuse ;  /* 0x0000334022227816 */ /* 0x100fe40000000021 */
[----:B------:R-:W-:Y:S01]  /*51ea0*/  SHF.R.U32.HI R33, RZ, 0x8, R33 ;  /* 0x00000008ff217819 */ /* 0x000fe20000011621 */
[----:B------:R0:W-:Y:S01]  /*51eb0*/  STL [R1+0x37c], R5 ;  /* 0x00037c0501007387 */ /* 0x0001e20000100800 */
[----:B------:R-:W-:Y:S02]  /*51ec0*/  LOP3.LUT R35, R35, 0xffff, RZ, 0xc0, !PT ;  /* 0x0000ffff23237812 */ /* 0x000fe400078ec0ff */
[----:B------:R-:W-:Y:S01]  /*51ed0*/  LOP3.LUT R37, R37, 0xffff, RZ, 0xc0, !PT ;  /* 0x0000ffff25257812 */ /* 0x000fe200078ec0ff */
[----:B------:R-:W4:Y:S01]  /*51ee0*/  LDL.LU R250, [R1+0x1afc] ;  /* 0x001afc0001fa7983 */ /* 0x000f220000300800 */
[----:B------:R-:W-:-:S02]  /*51ef0*/  LOP3.LUT R36, R36, 0xffff, RZ, 0xc0, !PT ;  /* 0x0000ffff24247812 */ /* 0x000fc400078ec0ff */
[----:B------:R-:W-:Y:S01]  /*51f00*/  LOP3.LUT R33, R33, 0xffff, RZ, 0xc0, !PT ;  /* 0x0000ffff21217812 */ /* 0x000fe200078ec0ff */
[----:B------:R-:W-:Y:S01]  /*51f10*/  STL [R1+0x7e0], R38 ;  /* 0x0007e02601007387 */ /* 0x000fe20000100800 */
[----:B0-----:R-:W-:Y:S02]  /*51f20*/  VIADD R5, R5, UR4 ;  /* 0x0000000405057c36 */ /* 0x001fe40008000000 */
[----:B------:R-:W-:Y:S01]  /*51f30*/  PRMT R33, R36, 0x3340, R33 ;  /* 0x0000334024217816 */ /* 0x000fe20000000021 */
[----:B------:R0:W-:Y:S01]  /*51f40*/  STL [R1+0x7f4], R34 ;  /* 0x0007f42201007387 */ /* 0x0001e20000100800 */
[----:B------:R-:W-:Y:S01]  /*51f50*/  LOP3.LUT R36, R228, 0xffff, RZ, 0xc0, !PT ;  /* 0x0000ffffe4247812 */ /* 0x000fe200078ec0ff */
[----:B------:R-:W-:Y:S01]  /*51f60*/  ULDC UR4, c[0x0][0x248] ;  /* 0x0000920000047ab9 */ /* 0x000fe20000000800 */
[----:B0-----:R-:W-:Y:S02]  /*51f70*/  PRMT R34, R35, 0x3340, R37 ;  /* 0x0000334023227816 */ /* 0x001fe40000000025 */
[----:B------:R-:W-:-:S03]  /*51f80*/  LOP3.LUT R37, R46, 0xffff, RZ, 0xc0, !PT ;  /* 0x0000ffff2e257812 */ /* 0x000fc600078ec0ff */
[----:B------:R0:W-:Y:S04]  /*51f90*/  STL [R1+0x74], R34 ;  /* 0x0000742201007387 */ /* 0x0001e80000100800 */
[----:B------:R1:W-:Y:S01]  /*51fa0*/  STL [R1+0x350], R5 ;  /* 0x0003500501007387 */ /* 0x0003e20000100800 */
[----:B------:R-:W-:-:S03]  /*51fb0*/  SHF.R.U32.HI R35, RZ, 0x8, R36 ;  /* 0x00000008ff237819 */ /* 0x000fc60000011624 */
[----:B------:R1:W-:Y:S01]  /*51fc0*/  STL [R1+0x78], R33 ;  /* 0x0000782101007387 */ /* 0x0003e20000100800 */
[----:B0-----:R-:W-:Y:S02]  /*51fd0*/  LOP3.LUT R34, R229, 0xffff, RZ, 0xc0, !PT ;  /* 0x0000ffffe5227812 */ /* 0x001fe400078ec0ff */
[--C-:B------:R-:W-:Y:S01]  /*51fe0*/  PRMT R38, R36, 0x3340, R37.reuse ;  /* 0x0000334024267816 */ /* 0x100fe20000000025 */
[----:B------:R-:W2:Y:S01]  /*51ff0*/  LDL.LU R228, [R1+0x1af8] ;  /* 0x001af80001e47983 */ /* 0x000ea20000300800 */
[----:B-1----:R-:W-:Y:S01]  /*52000*/  VIADD R5, R5, UR4 ;  /* 0x0000000405057c36 */ /* 0x002fe20008000000 */
[----:B------:R-:W-:Y:S01]  /*52010*/  SHF.R.U32.HI R37, RZ, 0x8, R37 ;  /* 0x00000008ff257819 */ /* 0x000fe20000011625 */
[----:B------:R-:W-:Y:S01]  /*52020*/  ULDC UR4, c[0x0][0x248] ;  /* 0x0000920000047ab9 */ /* 0x000fe20000000800 */
[----:B------:R-:W-:Y:S02]  /*52030*/  LOP3.LUT R33, R54, 0xffff, RZ, 0xc0, !PT ;  /* 0x0000ffff36217812 */ /* 0x000fe400078ec0ff */
[----:B------:R-:W-:-:S02]  /*52040*/  SHF.R.U32.HI R36, RZ, 0x8, R34 ;  /* 0x00000008ff247819 */ /* 0x000fc40000011622 */
[--C-:B------:R-:W-:Y:S02]  /*52050*/  PRMT R34, R34, 0x3340, R33.reuse ;  /* 0x0000334022227816 */ /* 0x100fe40000000021 */
[----:B------:R-:W-:Y:S01]  /*52060*/  SHF.R.U32.HI R33, RZ, 0x8, R33 ;  /* 0x00000008ff217819 */ /* 0x000fe20000011621 */
[----:B------:R0:W-:Y:S01]  /*52070*/  STL [R1+0x370], R5 ;  /* 0x0003700501007387 */ /* 0x0001e20000100800 */
[----:B------:R-:W-:Y:S02]  /*52080*/  LOP3.LUT R35, R35, 0xffff, RZ, 0xc0, !PT ;  /* 0x0000ffff23237812 */ /* 0x000fe400078ec0ff */
[----:B------:R-:W-:Y:S01]  /*52090*/  LOP3.LUT R37, R37, 0xffff, RZ, 0xc0, !PT ;  /* 0x0000ffff25257812 */ /* 0x000fe200078ec0ff */
[----:B------:R-:W3:Y:S01]  /*520a0*/  LDL.LU R229, [R1+0x1af4] ;  /* 0x001af40001e57983 */ /* 0x000ee20000300800 */
[----:B------:R-:W-:Y:S02]  /*520b0*/  LOP3.LUT R36, R36, 0xffff, RZ, 0xc0, !PT ;  /* 0x0000ffff24247812 */ /* 0x000fe400078ec0ff */
[----:B------:R-:W-:Y:S01]  /*520c0*/  LOP3.LUT R33, R33, 0xffff, RZ, 0xc0, !PT ;  /* 0x0000ffff21217812 */ /* 0x000fe200078ec0ff */
[----:B------:R-:W-:Y:S01]  /*520d0*/  STL [R1+0x804], R38 ;  /* 0x0008042601007387 */ /* 0x000fe20000100800 */
[----:B0-----:R-:W-:-:S02]  /*520e0*/  VIADD R5, R5, UR4 ;  /* 0x0000000405057c36 */ /* 0x001fc40008000000 */
        /* <DEDUP_REMOVED lines=12> */
[----:B------:R-:W4:Y:S01]  /*521b0*/  LDL.LU R230, [R1+0x1af0] ;  /* 0x001af00001e67983 */ /* 0x000f220000300800 */
        /* <DEDUP_REMOVED lines=19> */
[----:B0-----:R-:W-:-:S05]  /*522f0*/  PRMT R34, R35, 0x3340, R37 ;  /* 0x0000334023227816 */ /* 0x001fca0000000025 */
[----:B------:R0:W-:Y:S04]  /*52300*/  STL [R1+0x94], R34 ;  /* 0x0000942201007387 */ /* 0x0001e80000100800 */
[----:B------:R-:W-:Y:S04]  /*52310*/  STL [R1+0x320], R5 ;  /* 0x0003200501007387 */ /* 0x000fe80000100800 */
[----:B------:R1:W-:Y:S04]  /*52320*/  STL [R1+0x310], R33 ;  /* 0x0003102101007387 */ /* 0x0003e80000100800 */
[----:B------:R-:W3:Y:S01]  /*52330*/  LDL.LU R232, [R1+0x1ae8] ;  /* 0x001ae80001e87983 */ /* 0x000ee20000300800 */
[----:B------:R-:W-:-:S02]  /*52340*/  F2FP.SATFINITE.E4M3.F32.PACK_AB_MERGE_C R78, R79, R78, RZ ;  /* 0x0000004e4f4e723e */ /* 0x000fc400048070ff */
[----:B------:R-:W-:Y:S02]  /*52350*/  F2FP.SATFINITE.E4M3.F32.PACK_AB_MERGE_C R86, R87, R86, RZ ;  /* 0x000000565756723e */ /* 0x000fe400048070ff */
[----:B------:R-:W-:Y:S02]  /*52360*/  LOP3.LUT R37, R78, 0xffff, RZ, 0xc0, !PT ;  /* 0x0000ffff4e257812 */ /* 0x000fe400078ec0ff */
[----:B0-----:R-:W-:Y:S02]  /*52370*/  LOP3.LUT R34, R188, 0xffff, RZ, 0xc0, !PT ;  /* 0x0000ffffbc227812 */ /* 0x001fe400078ec0ff */
[----:B-1----:R-:W-:Y:S01]  /*52380*/  LOP3.LUT R33, R86, 0xffff, RZ, 0xc0, !PT ;  /* 0x0000ffff56217812 */ /* 0x002fe200078ec0ff */
[----:B------:R-:W-:Y:S01]  /*52390*/  VIADD R5, R5, UR4 ;  /* 0x0000000405057c36 */ /* 0x000fe20008000000 */
[----:B------:R-:W-:Y:S01]  /*523a0*/  SHF.R.U32.HI R35, RZ, 0x8, R36 ;  /* 0x00000008ff237819 */ /* 0x000fe20000011624 */
[----:B------:R-:W-:Y:S01]  /*523b0*/  ULDC UR4, c[0x0][0x248] ;  /* 0x0000920000047ab9 */ /* 0x000fe20000000800 */
[----:B------:R-:W-:-:S02]  /*523c0*/  PRMT R38, R36, 0x3340, R37 ;  /* 0x0000334024267816 */ /* 0x000fc40000000025 */
[----:B------:R-:W-:Y:S02]  /*523d0*/  SHF.R.U32.HI R37, RZ, 0x8, R37 ;  /* 0x00000008ff257819 */ /* 0x000fe40000011625 */
        /* <DEDUP_REMOVED lines=10> */
[----:B------:R-:W-:Y:S01]  /*52480*/  F2FP.SATFINITE.E4M3.F32.PACK_AB_MERGE_C R94, R95, R94, RZ ;  /* 0x0000005e5f5e723e */ /* 0x000fe200048070ff */
[----:B0-----:R-:W-:Y:S01]  /*52490*/  VIADD R5, R5, UR4 ;  /* 0x0000000405057c36 */ /* 0x001fe20008000000 */
[----:B------:R-:W-:Y:S01]  /*524a0*/  PRMT R33, R36, 0x3340, R33 ;  /* 0x0000334024217816 */ /* 0x000fe20000000021 */
[----:B------:R0:W-:Y:S01]  /*524b0*/  STL [R1+0x9b4], R34 ;  /* 0x0009b42201007387 */ /* 0x0001e20000100800 */
[----:B------:R-:W-:Y:S01]  /*524c0*/  F2FP.SATFINITE.E4M3.F32.PACK_AB_MERGE_C R102, R103, R102, RZ ;  /* 0x000000666766723e */ /* 0x000fe200048070ff */
[----:B------:R-:W-:Y:S01]  /*524d0*/  ULDC UR4, c[0x0][0x248] ;  /* 0x0000920000047ab9 */ /* 0x000fe20000000800 */
[----:B------:R-:W-:Y:S02]  /*524e0*/  LOP3.LUT R36, R6, 0xffff, RZ, 0xc0, !PT ;  /* 0x0000ffff06247812 */ /* 0x000fe400078ec0ff */
[----:B0-----:R-:W-:-:S02]  /*524f0*/  PRMT R34, R35, 0x3340, R37 ;  /* 0x0000334023227816 */ /* 0x001fc40000000025 */
[----:B------:R-:W-:-:S03]  /*52500*/  LOP3.LUT R37, R94, 0xffff, RZ, 0xc0, !PT ;  /* 0x0000ffff5e257812 */ /* 0x000fc600078ec0ff */
[----:B------:R0:W-:Y:S01]  /*52510*/  STL [R1+0x328], R34 ;  /* 0x0003282201007387 */ /* 0x0001e20000100800 */
[----:B------:R-:W-:-:S03]  /*52520*/  PRMT R38, R36, 0x3340, R37 ;  /* 0x0000334024267816 */ /* 0x000fc60000000025 */
[----:B------:R1:W-:Y:S01]  /*52530*/  STL [R1+0x314], R5 ;  /* 0x0003140501007387 */ /* 0x0003e20000100800 */
[----:B------:R-:W-:-:S03]  /*52540*/  SHF.R.U32.HI R35, RZ, 0x8, R36 ;  /* 0x00000008ff237819 */ /* 0x000fc60000011624 */
[----:B------:R1:W-:Y:S01]  /*52550*/  STL [R1+0x358], R33 ;  /* 0x0003582101007387 */ /* 0x0003e20000100800 */
[----:B0-----:R-:W-:Y:S02]  /*52560*/  LOP3.LUT R34, R4, 0xffff, RZ, 0xc0, !PT ;  /* 0x0000ffff04227812 */ /* 0x001fe400078ec0ff */
[----:B------:R-:W-:Y:S01]  /*52570*/  SHF.R.U32.HI R37, RZ, 0x8, R37 ;  /* 0x00000008ff257819 */ /* 0x000fe20000011625 */
[----:B------:R-:W4:Y:S01]  /*52580*/  LDL.LU R6, [R1+0x1ae0] ;  /* 0x001ae00001067983 */ /* 0x000f220000300800 */
[----:B-1----:R-:W-:Y:S01]  /*52590*/  VIADD R5, R5, UR4 ;  /* 0x0000000405057c36 */ /* 0x002fe20008000000 */
[----:B------:R-:W-:Y:S01]  /*525a0*/  SHF.R.U32.HI R36, RZ, 0x8, R34 ;  /* 0x00000008ff247819 */ /* 0x000fe20000011622 */
[----:B------:R-:W-:Y:S01]  /*525b0*/  ULDC UR4, c[0x0][0x248] ;  /* 0x0000920000047ab9 */ /* 0x000fe20000000800 */
[----:B------:R-:W-:Y:S02]  /*525c0*/  LOP3.LUT R33, R102, 0xffff, RZ, 0xc0, !PT ;  /* 0x0000ffff66217812 */ /* 0x000fe400078ec0ff */
[----:B------:R0:W-:Y:S01]  /*525d0*/  STL [R1+0x318], R5 ;  /* 0x0003180501007387 */ /* 0x0001e20000100800 */
[----:B------:R-:W-:-:S02]  /*525e0*/  LOP3.LUT R35, R35, 0xffff, RZ, 0xc0, !PT ;  /* 0x0000ffff23237812 */ /* 0x000fc400078ec0ff */
[--C-:B------:R-:W-:Y:S01]  /*525f0*/  PRMT R34, R34, 0x3340, R33.reuse ;  /* 0x0000334022227816 */ /* 0x100fe20000000021 */
[----:B------:R-:W4:Y:S01]  /*52600*/  LDL.LU R4, [R1+0x1adc] ;  /* 0x001adc0001047983 */ /* 0x000f220000300800 */
[----:B------:R-:W-:Y:S02]  /*52610*/  SHF.R.U32.HI R33, RZ, 0x8, R33 ;  /* 0x00000008ff217819 */ /* 0x000fe40000011621 */
[----:B------:R-:W-:Y:S01]  /*52620*/  LOP3.LUT R37, R37, 0xffff, RZ, 0xc0, !PT ;  /* 0x0000ffff25257812 */ /* 0x000fe200078ec0ff */
[----:B------:R-:W-:Y:S01]  /*52630*/  STL [R1+0x9c0], R38 ;  /* 0x0009c02601007387 */ /* 0x000fe20000100800 */
[----:B------:R-:W-:Y:S02]  /*52640*/  LOP3.LUT R36, R36, 0xffff, RZ, 0xc0, !PT ;  /* 0x0000ffff24247812 */ /* 0x000fe400078ec0ff */
[----:B------:R-:W-:Y:S01]  /*52650*/  LOP3.LUT R33, R33, 0xffff, RZ, 0xc0, !PT ;  /* 0x0000ffff21217812 */ /* 0x000fe200078ec0ff */
[----:B------:R1:W-:Y:S01]  /*52660*/  STL [R1+0x9cc], R34 ;  /* 0x0009cc2201007387 */ /* 0x0003e20000100800 */
[----:B0-----:R-:W-:Y:S01]  /*52670*/  VIADD R5, R5, UR4 ;  /* 0x0000000405057c36 */ /* 0x001fe20008000000 */
[----:B------:R-:W-:Y:S01]  /*52680*/  ULDC UR4, c[0x0][0x248] ;  /* 0x0000920000047ab9 */ /* 0x000fe20000000800 */
[----:B------:R-:W-:-:S02]  /*52690*/  PRMT R33, R36, 0x3340, R33 ;  /* 0x0000334024217816 */ /* 0x000fc40000000021 */
[----:B-1----:R-:W-:Y:S02]  /*526a0*/  PRMT R34, R35, 0x3340, R37 ;  /* 0x0000334023227816 */ /* 0x002fe40000000025 */
[----:B------:R-:W-:-:S03]  /*526b0*/  F2FP.SATFINITE.E4M3.F32.PACK_AB_MERGE_C R110, R111, R110, RZ ;  /* 0x0000006e6f6e723e */ /* 0x000fc600048070ff */
[----:B------:R0:W-:Y:S04]  /*526c0*/  STL [R1+0x374], R34 ;  /* 0x0003742201007387 */ /* 0x0001e80000100800 */
[----:B------:R1:W-:Y:S04]  /*526d0*/  STL [R1+0x304], R5 ;  /* 0x0003040501007387 */ /* 0x0003e80000100800 */
[----:B------:R1:W-:Y:S01]  /*526e0*/  STL [R1+0x3a8], R33 ;  /* 0x0003a82101007387 */ /* 0x0003e20000100800 */
[----:B0-----:R-:W-:Y:S01]  /*526f0*/  LOP3.LUT R34, R110, 0xffff, RZ, 0xc0, !PT ;  /* 0x0000ffff6e227812 */ /* 0x001fe200078ec0ff */
[----:B-1----:R-:W-:Y:S01]  /*52700*/  VIADD R5, R5, UR4 ;  /* 0x0000000405057c36 */ /* 0x002fe20008000000 */
[----:B------:R-:W-:Y:S01]  /*52710*/  ULDC UR4, c[0x0][0x248] ;  /* 0x0000920000047ab9 */ /* 0x000fe20000000800 */
[----:B------:R-:W-:-:S02]  /*52720*/  LOP3.LUT R33, R7, 0xffff, RZ, 0xc0, !PT ;  /* 0x0000ffff07217812 */ /* 0x000fc400078ec0ff */
[----:B------:R-:W4:Y:S02]  /*52730*/  LDL.LU R7, [R1+0x1ad8] ;  /* 0x001ad80001077983 */ /* 0x000f240000300800 */
[----:B------:R-:W-:Y:S02]  /*52740*/  SHF.R.U32.HI R35, RZ, 0x8, R33 ;  /* 0x00000008ff237819 */ /* 0x000fe40000011621 */
[----:B------:R0:W-:Y:S01]  /*52750*/  STL [R1+0x308], R5 ;  /* 0x0003080501007387 */ /* 0x0001e20000100800 */
[----:B------:R-:W-:Y:S01]  /*52760*/  PRMT R33, R33, 0x3340, R34 ;  /* 0x0000334021217816 */ /* 0x000fe20000000022 */
[----:B0-----:R-:W-:Y:S01]  /*52770*/  VIADD R5, R5, UR4 ;  /* 0x0000000405057c36 */ /* 0x001fe20008000000 */
[----:B------:R-:W-:-:S04]  /*52780*/  ULDC UR4, c[0x0][0x248] ;  /* 0x0000920000047ab9 */ /* 0x000fc80000000800 */
[----:B------:R-:W-:Y:S04]  /*52790*/  STL [R1+0x33c], R5 ;  /* 0x00033c0501007387 */ /* 0x000fe80000100800 */
[----:B------:R0:W-:Y:S01]  /*527a0*/  STL [R1+0x9d0], R33 ;  /* 0x0009d02101007387 */ /* 0x0001e20000100800 */
[----:B------:R-:W-:Y:S01]  /*527b0*/  SHF.R.U32.HI R34, RZ, 0x8, R34 ;  /* 0x00000008ff227819 */ /* 0x000fe20000011622 */
[----:B0-----:R-:W-:Y:S02]  /*527c0*/  VIADD R33, R0, 0x125 ;  /* 0x0000012500217836 */ /* 0x001fe40000000000 */
[----:B------:R-:W-:Y:S01]  /*527d0*/  VIADD R5, R5, UR4 ;  /* 0x0000000405057c36 */ /* 0x000fe20008000000 */
[----:B------:R-:W-:Y:S02]  /*527e0*/  ULDC UR4, c[0x0][0x228] ;  /* 0x00008a0000047ab9 */ /* 0x000fe40000000800 */
[----:B------:R-:W-:-:S02]  /*527f0*/  ISETP.GE.AND P0, PT, R33, UR10, PT ;  /* 0x0000000a21007c0c */ /* 0x000fc4000bf06270 */
[----:B------:R-:W-:Y:S02]  /*52800*/  LOP3.LUT R35, R35, 0xffff, RZ, 0xc0, !PT ;  /* 0x0000ffff23237812 */ /* 0x000fe400078ec0ff */
[----:B------:R-:W-:Y:S02]  /*52810*/  LOP3.LUT R34, R34, 0xffff, RZ, 0xc0, !PT ;  /* 0x0000ffff22227812 */ /* 0x000fe400078ec0ff */
[----:B------:R-:W-:Y:S01]  /*52820*/  ISETP.LT.AND P1, PT, R3, UR6, !P0 ;  /* 0x0000000603007c0c */ /* 0x000fe2000c721270 */
[----:B------:R0:W-:Y:S01]  /*52830*/  STL [R1+0x824], R5 ;  /* 0x0008240501007387 */ /* 0x0001e20000100800 */
[----:B------:R-:W-:Y:S01]  /*52840*/  ISETP.LT.AND P0, PT, R2, UR4, !P0 ;  /* 0x0000000402007c0c */ /* 0x000fe2000c701270 */
[----:B------:R-:W-:Y:S01]  /*52850*/  ULDC UR4, c[0x0][0x248] ;  /* 0x0000920000047ab9 */ /* 0x000fe20000000800 */
[----:B------:R-:W-:Y:S01]  /*52860*/  PRMT R33, R35, 0x3340, R34 ;  /* 0x0000334023217816 */ /* 0x000fe20000000022 */
[----:B------:R-:W-:-:S04]  /*52870*/  ULDC UR6, c[0x0][0x228] ;  /* 0x00008a0000067ab9 */ /* 0x000fc80000000800 */
[----:B------:R1:W-:Y:S01]  /*52880*/  STL [R1+0x3c4], R33 ;  /* 0x0003c42101007387 */ /* 0x0003e20000100800 */
[----:B------:R-:W-:Y:S01]  /*52890*/  LOP3.LUT R233, R233, 0xfffffffe, RZ, 0xc0, !PT ;  /* 0xfffffffee9e97812 */ /* 0x000fe200078ec0ff */
[----:B0-----:R-:W-:Y:S01]  /*528a0*/  VIADD R5, R5, UR4 ;  /* 0x0000000405057c36 */ /* 0x001fe20008000000 */
[----:B------:R-:W-:Y:S01]  /*528b0*/  ULDC UR4, c[0x0][0x248] ;  /* 0x0000920000047ab9 */ /* 0x000fe20000000800 */
[----:B-1----:R-:W-:Y:S01]  /*528c0*/  VIADD R33, R0, 0x123 ;  /* 0x0000012300217836 */ /* 0x002fe20000000000 */
[----:B------:R-:W-:Y:S02]  /*528d0*/  @P1 LOP3.LUT R233, R233, 0x1, RZ, 0xfc, !PT ;  /* 0x00000001e9e91812 */ /* 0x000fe400078efcff */
[----:B------:R0:W-:Y:S02]  /*528e0*/  STL [R1+0x820], R5 ;  /* 0x0008200501007387 */ /* 0x0001e40000100800 */
[----:B0-----:R-:W-:Y:S01]  /*528f0*/  VIADD R5, R5, UR4 ;  /* 0x0000000405057c36 */ /* 0x001fe20008000000 */
[----:B------:R-:W-:Y:S01]  /*52900*/  ULDC UR4, c[0x0][0x228] ;  /* 0x00008a0000047ab9 */ /* 0x000fe20000000800 */
[----:B------:R-:W-:Y:S01]  /*52910*/  UMOV UR10, UR40 ;  /* 0x00000028000a7c82 */ /* 0x000fe20008000000 */
[----:B------:R-:W-:Y:S01]  /*52920*/  UMOV UR40, UR8 ;  /* 0x0000000800287c82 */ /* 0x000fe20008000000 */
[----:B------:R-:W-:Y:S01]  /*52930*/  ULDC UR8, c[0x0][0x248] ;  /* 0x0000920000087ab9 */ /* 0x000fe20000000800 */
[----:B------:R0:W-:Y:S02]  /*52940*/  STL [R1+0x828], R5 ;  /* 0x0008280501007387 */ /* 0x0001e40000100800 */
[----:B0-----:R-:W-:Y:S01]  /*52950*/  VIADD R5, R5, UR8 ;  /* 0x0000000805057c36 */ /* 0x001fe20008000000 */
[----:B------:R-:W-:-:S04]  /*52960*/  ULDC UR8, c[0x0][0x228] ;  /* 0x00008a0000087ab9 */ /* 0x000fc80000000800 */
[----:B------:R0:W-:Y:S01]  /*52970*/  STL [R1+0x82c], R5 ;  /* 0x00082c0501007387 */ /* 0x0001e20000100800 */
[----:B---3--:R-:W-:-:S04]  /*52980*/  LOP3.LUT R232, R232, 0x7fffffff, RZ, 0xc0, !PT ;  /* 0x7fffffffe8e87812 */ /* 0x008fc800078ec0ff */
[----:B------:R-:W-:Y:S02]  /*52990*/  @P0 LOP3.LUT R232, R232, 0x80000000, RZ, 0xfc, !PT ;  /* 0x80000000e8e80812 */ /* 0x000fe400078efcff */
[----:B------:R-:W-:-:S04]  /*529a0*/  ISETP.GE.AND P0, PT, R33, UR54, PT ;  /* 0x0000003621007c0c */ /* 0x000fc8000bf06270 */
[----:B------:R-:W-:Y:S02]  /*529b0*/  ISETP.LT.AND P1, PT, R3, UR6, !P0 ;  /* 0x0000000603007c0c */ /* 0x000fe4000c721270 */
[----:B------:R-:W-:Y:S01]  /*529c0*/  LOP3.LUT R232, R232, 0xefffffff, RZ, 0xc0, !PT ;  /* 0xefffffffe8e87812 */ /* 0x000fe200078ec0ff */
[----:B------:R-:W-:Y:S01]  /*529d0*/  VIADD R33, R0, 0x121 ;  /* 0x0000012100217836 */ /* 0x000fe20000000000 */
[----:B------:R-:W-:Y:S01]  /*529e0*/  ISETP.LT.AND P0, PT, R2, UR4, !P0 ;  /* 0x0000000402007c0c */ /* 0x000fe2000c701270 */
[----:B------:R-:W-:Y:S01]  /*529f0*/  ULDC UR4, c[0x0][0x228] ;  /* 0x00008a0000047ab9 */ /* 0x000fe20000000800 */
[----:B------:R-:W-:-:S07]  /*52a00*/  ULDC UR6, c[0x0][0x248] ;  /* 0x0000920000067ab9 */ /* 0x000fce0000000800 */
[----:B------:R-:W-:-:S04]  /*52a10*/  @P1 LOP3.LUT R232, R232, 0x10000000, RZ, 0xfc, !PT ;  /* 0x10000000e8e81812 */ /* 0x000fc800078efcff */
[----:B------:R-:W-:-:S04]  /*52a20*/  LOP3.LUT R232, R232, 0xf7ffffff, RZ, 0xc0, !PT ;  /* 0xf7ffffffe8e87812 */ /* 0x000fc800078ec0ff */
[----:B------:R-:W-:Y:S02]  /*52a30*/  @P0 LOP3.LUT R232, R232, 0x8000000, RZ, 0xfc, !PT ;  /* 0x08000000e8e80812 */ /* 0x000fe400078efcff */
[----:B------:R-:W-:Y:S02]  /*52a40*/  ISETP.GE.AND P0, PT, R33, UR10, PT ;  /* 0x0000000a21007c0c */ /* 0x000fe4000bf06270 */
[----:B------:R-:W-:Y:S01]  /*52a50*/  LOP3.LUT R232, R232, 0xfeffffff, RZ, 0xc0, !PT ;  /* 0xfeffffffe8e87812 */ /* 0x000fe200078ec0ff */
[----:B------:R-:W-:Y:S01]  /*52a60*/  VIADD R33, R0, 0x11f ;  /* 0x0000011f00217836 */ /* 0x000fe20000000000 */
[----:B------:R-:W-:Y:S01]  /*52a70*/  ISETP.LT.AND P1, PT, R3, UR4, !P0 ;  /* 0x0000000403007c0c */ /* 0x000fe2000c721270 */
[----:B------:R-:W-:Y:S01]  /*52a80*/  ULDC UR4, c[0x0][0x228] ;  /* 0x00008a0000047ab9 */ /* 0x000fe20000000800 */
[----:B------:R-:W-:Y:S01]  /*52a90*/  ISETP.LT.AND P0, PT, R2, UR8, !P0 ;  /* 0x0000000802007c0c */ /* 0x000fe2000c701270 */
[----:B0-----:R-:W-:Y:S01]  /*52aa0*/  VIADD R5, R5, UR6 ;  /* 0x0000000605057c36 */ /* 0x001fe20008000000 */
[----:B------:R-:W-:Y:S01]  /*52ab0*/  ULDC UR6, c[0x0][0x248] ;  /* 0x0000920000067ab9 */ /* 0x000fe20000000800 */
[----:B------:R-:W-:Y:S01]  /*52ac0*/  ULDC UR8, c[0x0][0x248] ;  /* 0x0000920000087ab9 */ /* 0x000fe20000000800 */
[----:B------:R-:W-:-:S07]  /*52ad0*/  ULDC UR10, c[0x0][0x248] ;  /* 0x00009200000a7ab9 */ /* 0x000fce0000000800 */
[----:B------:R-:W-:-:S04]  /*52ae0*/  @P1 LOP3.LUT R232, R232, 0x1000000, RZ, 0xfc, !PT ;  /* 0x01000000e8e81812 */ /* 0x000fc800078efcff */
[----:B------:R-:W-:-:S04]  /*52af0*/  LOP3.LUT R232, R232, 0xff7fffff, RZ, 0xc0, !PT ;  /* 0xff7fffffe8e87812 */ /* 0x000fc800078ec0ff */
[----:B------:R-:W-:Y:S02]  /*52b00*/  @P0 LOP3.LUT R232, R232, 0x800000, RZ, 0xfc, !PT ;  /* 0x00800000e8e80812 */ /* 0x000fe400078efcff */
[----:B------:R-:W-:Y:S02]  /*52b10*/  ISETP.GE.AND P0, PT, R33, UR20, PT ;  /* 0x0000001421007c0c */ /* 0x000fe4000bf06270 */
[----:B------:R-:W-:Y:S01]  /*52b20*/  LOP3.LUT R232, R232, 0xffefffff, RZ, 0xc0, !PT ;  /* 0xffefffffe8e87812 */ /* 0x000fe200078ec0ff */
[----:B------:R0:W-:Y:S01]  /*52b30*/  STL [R1+0x830], R5 ;  /* 0x0008300501007387 */ /* 0x0001e20000100800 */
[----:B------:R-:W-:Y:S01]  /*52b40*/  ISETP.LT.AND P1, PT, R3, UR12, !P0 ;  /* 0x0000000c03007c0c */ /* 0x000fe2000c721270 */
[----:B------:R-:W-:Y:S01]  /*52b50*/  VIADD R33, R0, 0x11d ;  /* 0x0000011d00217836 */ /* 0x000fe20000000000 */
[----:B------:R-:W-:Y:S01]  /*52b60*/  ISETP.LT.AND P0, PT, R2, UR4, !P0 ;  /* 0x0000000402007c0c */ /* 0x000fe2000c701270 */
[----:B------:R-:W-:Y:S01]  /*52b70*/  ULDC UR12, c[0x0][0x248] ;  /* 0x00009200000c7ab9 */ /* 0x000fe20000000800 */
[----:B------:R-:W-:Y:S01]  /*52b80*/  ULDC UR4, c[0x0][0x228] ;  /* 0x00008a0000047ab9 */ /* 0x000fe20000000800 */
[----:B--2---:R-:W-:Y:S01]  /*52b90*/  LOP3.LUT R231, R231, 0x7fffffff, RZ, 0xc0, !PT ;  /* 0x7fffffffe7e77812 */ /* 0x004fe200078ec0ff */
[----:B------:R-:W-:Y:S01]  /*52ba0*/  ULDC UR20, c[0x0][0x228] ;  /* 0x00008a0000147ab9 */ /* 0x000fe20000000800 */
[----:B0-----:R-:W-:Y:S01]  /*52bb0*/  VIADD R5, R5, UR6 ;  /* 0x0000000605057c36 */ /* 0x001fe20008000000 */
[----:B------:R-:W-:-:S05]  /*52bc0*/  ULDC UR6, c[0x0][0x228] ;  /* 0x00008a0000067ab9 */ /* 0x000fca0000000800 */
[----:B------:R-:W-:-:S04]  /*52bd0*/  @P1 LOP3.LUT R232, R232, 0x100000, RZ, 0xfc, !PT ;  /* 0x00100000e8e81812 */ /* 0x000fc800078efcff */
[----:B------:R-:W-:Y:S01]  /*52be0*/  LOP3.LUT R232, R232, 0xfff7ffff, RZ, 0xc0, !PT ;  /* 0xfff7ffffe8e87812 */ /* 0x000fe200078ec0ff */
[----:B------:R0:W-:Y:S03]  /*52bf0*/  STL [R1+0x834], R5 ;  /* 0x0008340501007387 */ /* 0x0001e60000100800 */
[----:B------:R-:W-:Y:S02]  /*52c00*/  @P0 LOP3.LUT R232, R232, 0x80000, RZ, 0xfc, !PT ;  /* 0x00080000e8e80812 */ /* 0x000fe400078efcff */
[----:B------:R-:W-:Y:S01]  /*52c10*/  ISETP.GE.AND P0, PT, R33, UR40, PT ;  /* 0x0000002821007c0c */ /* 0x000fe2000bf06270 */
[----:B0-----:R-:W-:-:S03]  /*52c20*/  VIADD R5, R5, UR8 ;  /* 0x0000000805057c36 */ /* 0x001fc60008000000 */
[----:B------:R-:W-:Y:S01]  /*52c30*/  ISETP.LT.AND P1, PT, R3, UR6, !P0 ;  /* 0x0000000603007c0c */ /* 0x000fe2000c721270 */
[----:B------:R-:W-:Y:S01]  /*52c40*/  ULDC UR8, c[0x0][0x228] ;  /* 0x00008a0000087ab9 */ /* 0x000fe20000000800 */
[----:B------:R-:W-:Y:S01]  /*52c50*/  LOP3.LUT R232, R232, 0xfffeffff, RZ, 0xc0, !PT ;  /* 0xfffeffffe8e87812 */ /* 0x000fe200078ec0ff */
[----:B------:R-:W-:Y:S01]  /*52c60*/  VIADD R33, R0, 0x11b ;  /* 0x0000011b00217836 */ /* 0x000fe20000000000 */
[----:B------:R0:W-:Y:S01]  /*52c70*/  STL [R1+0x838], R5 ;  /* 0x0008380501007387 */ /* 0x0001e20000100800 */
[----:B------:R-:W-:Y:S01]  /*52c80*/  ISETP.LT.AND P0, PT, R2, UR8, !P0 ;  /* 0x0000000802007c0c */ /* 0x000fe2000c701270 */
[----:B------:R-:W-:Y:S01]  /*52c90*/  UMOV UR40, UR14 ;  /* 0x0000000e00287c82 */ /* 0x000fe20008000000 */
[----:B------:R-:W-:Y:S01]  /*52ca0*/  ULDC UR14, c[0x0][0x248] ;  /* 0x00009200000e7ab9 */ /* 0x000fe20000000800 */
[----:B------:R-:W-:Y:S01]  /*52cb0*/  ULDC UR6, c[0x0][0x228] ;  /* 0x00008a0000067ab9 */ /* 0x000fe20000000800 */
[----:B------:R-:W-:Y:S01]  /*52cc0*/  ULDC UR8, c[0x0][0x228] ;  /* 0x00008a0000087ab9 */ /* 0x000fe20000000800 */
[----:B0-----:R-:W-:Y:S01]  /*52cd0*/  VIADD R5, R5, UR10 ;  /* 0x0000000a05057c36 */ /* 0x001fe20008000000 */
[----:B------:R-:W-:-:S04]  /*52ce0*/  ULDC UR10, c[0x0][0x248] ;  /* 0x00009200000a7ab9 */ /* 0x000fc80000000800 */
[----:B------:R0:W-:Y:S01]  /*52cf0*/  STL [R1+0x83c], R5 ;  /* 0x00083c0501007387 */ /* 0x0001e20000100800 */
[----:B------:R-:W-:Y:S01]  /*52d00*/  @P1 LOP3.LUT R232, R232, 0x10000, RZ, 0xfc, !PT ;  /* 0x00010000e8e81812 */ /* 0x000fe200078efcff */
[----:B0-----:R-:W-:-:S03]  /*52d10*/  VIADD R5, R5, UR10 ;  /* 0x0000000a05057c36 */ /* 0x001fc60008000000 */
[----:B------:R-:W-:Y:S01]  /*52d20*/  LOP3.LUT R232, R232, 0xffff7fff, RZ, 0xc0, !PT ;  /* 0xffff7fffe8e87812 */ /* 0x000fe200078ec0ff */
[----:B------:R-:W-:Y:S01]  /*52d30*/  ULDC UR10, c[0x0][0x228] ;  /* 0x00008a00000a7ab9 */ /* 0x000fe20000000800 */
[----:B------:R0:W-:Y:S02]  /*52d40*/  STL [R1+0x840], R5 ;  /* 0x0008400501007387 */ /* 0x0001e40000100800 */
[----:B------:R-:W-:Y:S02]  /*52d50*/  @P0 LOP3.LUT R232, R232, 0x8000, RZ, 0xfc, !PT ;  /* 0x00008000e8e80812 */ /* 0x000fe400078efcff */
[----:B------:R-:W-:Y:S01]  /*52d60*/  ISETP.GE.AND P0, PT, R33, UR30, PT ;  /* 0x0000001e21007c0c */ /* 0x000fe2000bf06270 */
[----:B0-----:R-:W-:Y:S01]  /*52d70*/  VIADD R5, R5, UR12 ;  /* 0x0000000c05057c36 */ /* 0x001fe20008000000 */
[----:B------:R-:W-:Y:S01]  /*52d80*/  ULDC UR12, c[0x0][0x248] ;  /* 0x00009200000c7ab9 */ /* 0x000fe20000000800 */
[----:B------:R-:W-:Y:S01]  /*52d90*/  LOP3.LUT R232, R232, 0xffffefff, RZ, 0xc0, !PT ;  /* 0xffffefffe8e87812 */ /* 0x000fe200078ec0ff */
[----:B------:R-:W-:Y:S01]  /*52da0*/  VIADD R33, R0, 0x119 ;  /* 0x0000011900217836 */ /* 0x000fe20000000000 */
[----:B------:R-:W-:Y:S01]  /*52db0*/  ULDC UR30, c[0x0][0x228] ;  /* 0x00008a00001e7ab9 */ /* 0x000fe20000000800 */
[----:B------:R0:W-:Y:S01]  /*52dc0*/  STL [R1+0x844], R5 ;  /* 0x0008440501007387 */ /* 0x0001e20000100800 */
[----:B------:R-:W-:Y:S01]  /*52dd0*/  ISETP.LT.AND P1, PT, R3, UR16, !P0 ;  /* 0x0000001003007c0c */ /* 0x000fe2000c721270 */
[----:B------:R-:W-:Y:S01]  /*52de0*/  ULDC UR16, c[0x0][0x248] ;  /* 0x0000920000107ab9 */ /* 0x000fe20000000800 */
[----:B0-----:R-:W-:Y:S01]  /*52df0*/  VIADD R5, R5, UR12 ;  /* 0x0000000c05057c36 */ /* 0x001fe20008000000 */
[----:B------:R-:W-:Y:S01]  /*52e00*/  ISETP.LT.AND P0, PT, R2, UR4, !P0 ;  /* 0x0000000402007c0c */ /* 0x000fe2000c701270 */
[----:B------:R-:W-:Y:S01]  /*52e10*/  ULDC UR12, c[0x0][0x228] ;  /* 0x00008a00000c7ab9 */ /* 0x000fe20000000800 */
[----:B------:R-:W-:-:S02]  /*52e20*/  ULDC UR4, c[0x0][0x228] ;  /* 0x00008a0000047ab9 */ /* 0x000fc40000000800 */
[----:B------:R0:W-:Y:S02]  /*52e30*/  STL [R1+0x848], R5 ;  /* 0x0008480501007387 */ /* 0x0001e40000100800 */
[----:B0-----:R-:W-:-:S04]  /*52e40*/  VIADD R5, R5, UR14 ;  /* 0x0000000e05057c36 */ /* 0x001fc80008000000 */
[----:B------:R-:W-:Y:S01]  /*52e50*/  @P1 LOP3.LUT R232, R232, 0x1000, RZ, 0xfc, !PT ;  /* 0x00001000e8e81812 */ /* 0x000fe200078efcff */
[----:B------:R-:W-:Y:S01]  /*52e60*/  ULDC UR14, c[0x0][0x228] ;  /* 0x00008a00000e7ab9 */ /* 0x000fe20000000800 */
[----:B------:R0:W-:Y:S02]  /*52e70*/  STL [R1+0x84c], R5 ;  /* 0x00084c0501007387 */ /* 0x0001e40000100800 */
[----:B0-----:R-:W-:Y:S01]  /*52e80*/  VIADD R5, R5, UR16 ;  /* 0x0000001005057c36 */ /* 0x001fe20008000000 */
[----:B------:R-:W-:-:S04]  /*52e90*/  ULDC UR16, c[0x0][0x248] ;  /* 0x0000920000107ab9 */ /* 0x000fc80000000800 */
[----:B------:R0:W-:Y:S01]  /*52ea0*/  STL [R1+0x850], R5 ;  /* 0x0008500501007387 */ /* 0x0001e20000100800 */
[----:B------:R-:W-:Y:S01]  /*52eb0*/  LOP3.LUT R232, R232, 0xfffff7ff, RZ, 0xc0, !PT ;  /* 0xfffff7ffe8e87812 */ /* 0x000fe200078ec0ff */
[----:B0-----:R-:W-:Y:S01]  /*52ec0*/  VIADD R5, R5, UR16 ;  /* 0x0000001005057c36 */ /* 0x001fe20008000000 */
[----:B------:R-:W-:Y:S02]  /*52ed0*/  ULDC UR16, c[0x0][0x248] ;  /* 0x0000920000107ab9 */ /* 0x000fe40000000800 */
[----:B------:R-:W-:Y:S02]  /*52ee0*/  @P0 LOP3.LUT R232, R232, 0x800, RZ, 0xfc, !PT ;  /* 0x00000800e8e80812 */ /* 0x000fe400078efcff */
[----:B------:R0:W-:Y:S01]  /*52ef0*/  STL [R1+0x854], R5 ;  /* 0x0008540501007387 */ /* 0x0001e20000100800 */
[----:B------:R-:W-:Y:S01]  /*52f00*/  ISETP.GE.AND P0, PT, R33, UR18, PT ;  /* 0x0000001221007c0c */ /* 0x000fe2000bf06270 */
[----:B------:R-:W-:Y:S01]  /*52f10*/  ULDC UR18, c[0x0][0x248] ;  /* 0x0000920000127ab9 */ /* 0x000fe20000000800 */
[----:B0-----:R-:W-:-:S02]  /*52f20*/  VIADD R5, R5, UR16 ;  /* 0x0000001005057c36 */ /* 0x001fc40008000000 */
[----:B------:R-:W-:Y:S02]  /*52f30*/  ISETP.LT.AND P1, PT, R3, UR10, !P0 ;  /* 0x0000000a03007c0c */ /* 0x000fe4000c721270 */
[----:B------:R-:W-:Y:S01]  /*52f40*/  LOP3.LUT R232, R232, 0xfffffeff, RZ, 0xc0, !PT ;  /* 0xfffffeffe8e87812 */ /* 0x000fe200078ec0ff */
[----:B------:R-:W-:Y:S01]  /*52f50*/  VIADD R33, R0, 0x117 ;  /* 0x0000011700217836 */ /* 0x000fe20000000000 */
[----:B------:R0:W-:Y:S01]  /*52f60*/  STL [R1+0x858], R5 ;  /* 0x0008580501007387 */ /* 0x0001e20000100800 */
[----:B------:R-:W-:Y:S01]  /*52f70*/  ULDC UR10, c[0x0][0x228] ;  /* 0x00008a00000a7ab9 */ /* 0x000fe20000000800 */
[----:B------:R-:W-:Y:S01]  /*52f80*/  ULDC UR16, c[0x0][0x228] ;  /* 0x00008a0000107ab9 */ /* 0x000fe20000000800 */
[----:B0-----:R-:W-:Y:S01]  /*52f90*/  VIADD R5, R5, UR18 ;  /* 0x0000001205057c36 */ /* 0x001fe20008000000 */
[----:B------:R-:W-:-:S04]  /*52fa0*/  ULDC UR18, c[0x0][0x248] ;  /* 0x0000920000127ab9 */ /* 0x000fc80000000800 */
[----:B------:R0:W-:Y:S02]  /*52fb0*/  STL [R1+0x85c], R5 ;  /* 0x00085c0501007387 */ /* 0x0001e40000100800 */
[----:B0-----:R-:W-:Y:S01]  /*52fc0*/  VIADD R5, R5, UR18 ;  /* 0x0000001205057c36 */ /* 0x001fe20008000000 */
[----:B------:R-:W-:-:S04]  /*52fd0*/  ULDC UR18, c[0x0][0x248] ;  /* 0x0000920000127ab9 */ /* 0x000fc80000000800 */
[----:B------:R0:W-:Y:S02]  /*52fe0*/  STL [R1+0x860], R5 ;  /* 0x0008600501007387 */ /* 0x0001e40000100800 */
[----:B0-----:R-:W-:Y:S01]  /*52ff0*/  VIADD R5, R5, UR18 ;  /* 0x0000001205057c36 */ /* 0x001fe20008000000 */
[----:B------:R-:W-:Y:S01]  /*53000*/  ISETP.LT.AND P0, PT, R2, UR6, !P0 ;  /* 0x0000000602007c0c */ /* 0x000fe2000c701270 */
[----:B------:R-:W-:Y:S01]  /*53010*/  ULDC UR6, c[0x0][0x228] ;  /* 0x00008a0000067ab9 */ /* 0x000fe20000000800 */
[----:B------:R-:W-:Y:S01]  /*53020*/  @P1 LOP3.LUT R232, R232, 0x100, RZ, 0xfc, !PT ;  /* 0x00000100e8e81812 */ /* 0x000fe200078efcff */
[----:B------:R-:W-:Y:S01]  /*53030*/  ULDC UR18, c[0x0][0x248] ;  /* 0x0000920000127ab9 */ /* 0x000fe20000000800 */
[----:B------:R0:W-:Y:S04]  /*53040*/  STL [R1+0x864], R5 ;  /* 0x0008640501007387 */ /* 0x0001e80000100800 */
[----:B------:R-:W2:Y:S01]  /*53050*/  LDL.LU R39, [R1+0xec0] ;  /* 0x000ec00001277983 */ /* 0x000ea20000300800 */
[----:B------:R-:W-:-:S04]  /*53060*/  LOP3.LUT R232, R232, 0xffffff7f, RZ, 0xc0, !PT ;  /* 0xffffff7fe8e87812 */ /* 0x000fc800078ec0ff */
        /* <DEDUP_REMOVED lines=11> */
[----:B------:R-:W-:-:S04]  /*53120*/  ISETP.GE.AND P0, PT, R33, UR56, PT ;  /* 0x0000003821007c0c */ /* 0x000fc8000bf06270 */
[----:B------:R-:W-:Y:S01]  /*53130*/  ISETP.LT.AND P1, PT, R3, UR4, !P0 ;  /* 0x0000000403007c0c */ /* 0x000fe2000c721270 */
[----:B------:R-:W-:Y:S01]  /*53140*/  VIADD R33, R0, 0x113 ;  /* 0x0000011300217836 */ /* 0x000fe20000000000 */
[----:B------:R-:W-:Y:S01]  /*53150*/  ISETP.LT.AND P0, PT, R2, UR14, !P0 ;  /* 0x0000000e02007c0c */ /* 0x000fe2000c701270 */
[----:B------:R-:W-:Y:S01]  /*53160*/  ULDC UR14, c[0x0][0x248] ;  /* 0x00009200000e7ab9 */ /* 0x000fe20000000800 */
[----:B------:R-:W-:Y:S01]  /*53170*/  LOP3.LUT R232, R232, 0xfffffffe, RZ, 0xc0, !PT ;  /* 0xfffffffee8e87812 */ /* 0x000fe200078ec0ff */
[----:B------:R-:W-:-:S10]  /*53180*/  ULDC UR4, c[0x0][0x228] ;  /* 0x00008a0000047ab9 */ /* 0x000fd40000000800 */
[----:B------:R-:W-:Y:S02]  /*53190*/  @P0 LOP3.LUT R231, R231, 0x80000000, RZ, 0xfc, !PT ;  /* 0x80000000e7e70812 */ /* 0x000fe400078efcff */
[----:B------:R-:W-:Y:S02]  /*531a0*/  ISETP.GE.AND P0, PT, R33, UR28, PT ;  /* 0x0000001c21007c0c */ /* 0x000fe4000bf06270 */
[----:B------:R-:W-:Y:S02]  /*531b0*/  @P1 LOP3.LUT R232, R232, 0x1, RZ, 0xfc, !PT ;  /* 0x00000001e8e81812 */ /* 0x000fe400078efcff */
[----:B------:R-:W-:Y:S01]  /*531c0*/  LOP3.LUT R231, R231, 0xefffffff, RZ, 0xc0, !PT ;  /* 0xefffffffe7e77812 */ /* 0x000fe200078ec0ff */
[----:B0-----:R-:W-:Y:S01]  /*531d0*/  VIADD R5, R5, UR14 ;  /* 0x0000000e05057c36 */ /* 0x001fe20008000000 */
[----:B------:R-:W-:Y:S01]  /*531e0*/  ISETP.LT.AND P1, PT, R3, UR20, !P0 ;  /* 0x0000001403007c0c */ /* 0x000fe2000c721270 */
[----:B------:R-:W-:Y:S01]  /*531f0*/  VIADD R33, R0, 0x111 ;  /* 0x0000011100217836 */ /* 0x000fe20000000000 */
[----:B------:R-:W-:Y:S01]  /*53200*/  ISETP.LT.AND P0, PT, R2, UR6, !P0 ;  /* 0x0000000602007c0c */ /* 0x000fe2000c701270 */
[----:B------:R-:W-:Y:S01]  /*53210*/  ULDC UR20, c[0x0][0x248] ;  /* 0x0000920000147ab9 */ /* 0x000fe20000000800 */
[----:B------:R0:W-:Y:S01]  /*53220*/  STL [R1+0x868], R5 ;  /* 0x0008680501007387 */ /* 0x0001e20000100800 */
[----:B------:R-:W-:Y:S01]  /*53230*/  ULDC UR14, c[0x0][0x228] ;  /* 0x00008a00000e7ab9 */ /* 0x000fe20000000800 */
[----:B------:R-:W-:Y:S01]  /*53240*/  ULDC UR28, c[0x0][0x248] ;  /* 0x00009200001c7ab9 */ /* 0x000fe20000000800 */
[----:B------:R-:W-:-:S06]  /*53250*/  ULDC UR6, c[0x0][0x228] ;  /* 0x00008a0000067ab9 */ /* 0x000fcc0000000800 */
[----:B------:R-:W-:Y:S01]  /*53260*/  @P1 LOP3.LUT R231, R231, 0x10000000, RZ, 0xfc, !PT ;  /* 0x10000000e7e71812 */ /* 0x000fe200078efcff */
[----:B0-----:R-:W-:Y:S01]  /*53270*/  VIADD R5, R5, UR18 ;  /* 0x0000001205057c36 */ /* 0x001fe20008000000 */
[----:B------:R-:W-:Y:S02]  /*53280*/  ULDC UR18, c[0x0][0x228] ;  /* 0x00008a0000127ab9 */ /* 0x000fe40000000800 */
[----:B------:R-:W-:Y:S02]  /*53290*/  LOP3.LUT R231, R231, 0xf7ffffff, RZ, 0xc0, !PT ;  /* 0xf7ffffffe7e77812 */ /* 0x000fe400078ec0ff */
[----:B------:R0:W-:Y:S02]  /*532a0*/  STL [R1+0x86c], R5 ;  /* 0x00086c0501007387 */ /* 0x0001e40000100800 */
[----:B------:R-:W-:Y:S02]  /*532b0*/  @P0 LOP3.LUT R231, R231, 0x8000000, RZ, 0xfc, !PT ;  /* 0x08000000e7e70812 */ /* 0x000fe400078efcff */
[----:B------:R-:W-:Y:S01]  /*532c0*/  ISETP.GE.AND P0, PT, R33, UR24, PT ;  /* 0x0000001821007c0c */ /* 0x000fe2000bf06270 */
[----:B------:R-:W3:Y:S01]  /*532d0*/  LDL.LU R41, [R1+0xec8] ;  /* 0x000ec80001297983 */ /* 0x000ee20000300800 */
[----:B------:R-:W-:Y:S01]  /*532e0*/  LOP3.LUT R231, R231, 0xfeffffff, RZ, 0xc0, !PT ;  /* 0xfeffffffe7e77812 */ /* 0x000fe200078ec0ff */
[----:B0-----:R-:W-:Y:S01]  /*532f0*/  VIADD R5, R5, UR20 ;  /* 0x0000001405057c36 */ /* 0x001fe20008000000 */
[----:B------:R-:W-:Y:S01]  /*53300*/  ISETP.LT.AND P1, PT, R3, UR10, !P0 ;  /* 0x0000000a03007c0c */ /* 0x000fe2000c721270 */
[----:B------:R-:W-:Y:S01]  /*53310*/  ULDC UR10, c[0x0][0x248] ;  /* 0x00009200000a7ab9 */ /* 0x000fe20000000800 */
[----:B------:R-:W-:Y:S01]  /*53320*/  ISETP.LT.AND P0, PT, R2, UR16, !P0 ;  /* 0x0000001002007c0c */ /* 0x000fe2000c701270 */
[----:B------:R-:W-:Y:S01]  /*53330*/  VIADD R33, R0, 0x10f ;  /* 0x0000010f00217836 */ /* 0x000fe20000000000 */
        /* <DEDUP_REMOVED lines=11> */
[----:B0-----:R-:W-:Y:S01]  /*533f0*/  VIADD R5, R5, UR10 ;  /* 0x0000000a05057c36 */ /* 0x001fe20008000000 */
[----:B--2---:R-:W-:-:S04]  /*53400*/  R2UR UR52, R39 ;  /* 0x00000000273472ca */ /* 0x004fc800000e0000 */
[----:B------:R0:W-:Y:S01]  /*53410*/  STL [R1+0x878], R5 ;  /* 0x0008780501007387 */ /* 0x0001e20000100800 */
[----:B------:R-:W-:Y:S01]  /*53420*/  ISETP.LT.AND P1, PT, R3, UR8, !P0 ;  /* 0x0000000803007c0c */ /* 0x000fe2000c721270 */
[----:B------:R-:W-:Y:S01]  /*53430*/  ULDC UR8, c[0x0][0x248] ;  /* 0x0000920000087ab9 */ /* 0x000fe20000000800 */
[----:B------:R-:W-:Y:S01]  /*53440*/  LOP3.LUT R231, R231, 0xffefffff, RZ, 0xc0, !PT ;  /* 0xffefffffe7e77812 */ /* 0x000fe200078ec0ff */
[----:B------:R-:W2:Y:S01]  /*53450*/  LDL.LU R39, [R1+0xec4] ;  /* 0x000ec40001277983 */ /* 0x000ea20000300800 */
[----:B------:R-:W-:Y:S01]  /*53460*/  ISETP.LT.AND P0, PT, R2, UR12, !P0 ;  /* 0x0000000c02007c0c */ /* 0x000fe2000c701270 */
[----:B------:R-:W-:Y:S01]  /*53470*/  VIADD R33, R0, 0x10d ;  /* 0x0000010d00217836 */ /* 0x000fe20000000000 */
[----:B------:R-:W-:Y:S01]  /*53480*/  ULDC UR10, c[0x0][0x228] ;  /* 0x00008a00000a7ab9 */ /* 0x000fe20000000800 */
[----:B----4-:R-:W-:Y:S01]  /*53490*/  LOP3.LUT R230, R230, 0x7fffffff, RZ, 0xc0, !PT ;  /* 0x7fffffffe6e67812 */ /* 0x010fe200078ec0ff */
[----:B------:R-:W-:Y:S01]  /*534a0*/  ULDC UR12, c[0x0][0x228] ;  /* 0x00008a00000c7ab9 */ /* 0x000fe20000000800 */
[----:B0-----:R-:W-:Y:S01]  /*534b0*/  VIADD R5, R5, UR22 ;  /* 0x0000001605057c36 */ /* 0x001fe20008000000 */
[----:B------:R-:W-:-:S03]  /*534c0*/  ULDC UR22, c[0x0][0x228] ;  /* 0x00008a0000167ab9 */ /* 0x000fc60000000800 */
[----:B------:R-:W-:Y:S01]  /*534d0*/  @P1 LOP3.LUT R231, R231, 0x100000, RZ, 0xfc, !PT ;  /* 0x00100000e7e71812 */ /* 0x000fe200078efcff */
[----:B------:R0:W-:Y:S03]  /*534e0*/  STL [R1+0x87c], R5 ;  /* 0x00087c0501007387 */ /* 0x0001e60000100800 */
[----:B------:R-:W-:-:S04]  /*534f0*/  LOP3.LUT R231, R231, 0xfff7ffff, RZ, 0xc0, !PT ;  /* 0xfff7ffffe7e77812 */ /* 0x000fc800078ec0ff */
[----:B------:R-:W-:Y:S01]  /*53500*/  @P0 LOP3.LUT R231, R231, 0x80000, RZ, 0xfc, !PT ;  /* 0x00080000e7e70812 */ /* 0x000fe200078efcff */
[----:B0-----:R-:W-:Y:S01]  /*53510*/  VIADD R5, R5, UR8 ;  /* 0x0000000805057c36 */ /* 0x001fe20008000000 */
[----:B------:R-:W-:Y:S01]  /*53520*/  ISETP.GE.AND P0, PT, R33, UR42, PT ;  /* 0x0000002a21007c0c */ /* 0x000fe2000bf06270 */
[----:B------:R-:W-:-:S03]  /*53530*/  ULDC UR8, c[0x0][0x228] ;  /* 0x00008a0000087ab9 */ /* 0x000fc60000000800 */
[----:B------:R0:W-:Y:S02]  /*53540*/  STL [R1+0x880], R5 ;  /* 0x0008800501007387 */ /* 0x0001e40000100800 */
[----:B0-----:R-:W-:Y:S01]  /*53550*/  VIADD R5, R5, UR24 ;  /* 0x0000001805057c36 */ /* 0x001fe20008000000 */
[----:B------:R-:W-:Y:S01]  /*53560*/  ULDC UR24, c[0x0][0x248] ;  /* 0x0000920000187ab9 */ /* 0x000fe20000000800 */
[----:B---3--:R-:W-:Y:S02]  /*53570*/  R2UR UR42, R41 ;  /* 0x00000000292a72ca */ /* 0x008fe400000e0000 */
[----:B------:R-:W3:Y:S04]  /*53580*/  LDL.LU R41, [R1+0xecc] ;  /* 0x000ecc0001297983 */ /* 0x000ee80000300800 */
[----:B------:R0:W-:Y:S02]  /*53590*/  STL [R1+0x884], R5 ;  /* 0x0008840501007387 */ /* 0x0001e40000100800 */
[----:B0-----:R-:W-:Y:S01]  /*535a0*/  VIADD R5, R5, UR24 ;  /* 0x0000001805057c36 */ /* 0x001fe20008000000 */
[----:B--2---:R-:W-:-:S04]  /*535b0*/  R2UR UR40, R39 ;  /* 0x00000000272872ca */ /* 0x004fc800000e0000 */
[----:B------:R0:W-:Y:S01]  /*535c0*/  STL [R1+0x888], R5 ;  /* 0x0008880501007387 */ /* 0x0001e20000100800 */
[----:B------:R-:W-:Y:S02]  /*535d0*/  ISETP.LT.AND P1, PT, R3, UR26, !P0 ;  /* 0x0000001a03007c0c */ /* 0x000fe4000c721270 */
[----:B------:R-:W-:Y:S01]  /*535e0*/  LOP3.LUT R231, R231, 0xfffeffff, RZ, 0xc0, !PT ;  /* 0xfffeffffe7e77812 */ /* 0x000fe200078ec0ff */
[----:B------:R-:W2:Y:S01]  /*535f0*/  LDL.LU R39, [R1+0xed0] ;  /* 0x000ed00001277983 */ /* 0x000ea20000300800 */
[----:B------:R-:W-:Y:S01]  /*53600*/  ISETP.LT.AND P0, PT, R2, UR4, !P0 ;  /* 0x0000000402007c0c */ /* 0x000fe2000c701270 */
[----:B------:R-:W-:Y:S01]  /*53610*/  VIADD R33, R0, 0x10b ;  /* 0x0000010b00217836 */ /* 0x000fe20000000000 */
[----:B------:R-:W-:Y:S01]  /*53620*/  ULDC UR4, c[0x0][0x228] ;  /* 0x00008a0000047ab9 */ /* 0x000fe20000000800 */
[----:B------:R-:W-:Y:S01]  /*53630*/  ULDC UR26, c[0x0][0x228] ;  /* 0x00008a00001a7ab9 */ /* 0x000fe20000000800 */
[----:B------:R-:W-:-:S05]  /*53640*/  ULDC UR24, c[0x0][0x228] ;  /* 0x00008a0000187ab9 */ /* 0x000fca0000000800 */
[----:B------:R-:W-:-:S04]  /*53650*/  @P1 LOP3.LUT R231, R231, 0x10000, RZ, 0xfc, !PT ;  /* 0x00010000e7e71812 */ /* 0x000fc800078efcff */
[----:B------:R-:W-:-:S04]  /*53660*/  LOP3.LUT R231, R231, 0xffff7fff, RZ, 0xc0, !PT ;  /* 0xffff7fffe7e77812 */ /* 0x000fc800078ec0ff */
[----:B------:R-:W-:Y:S02]  /*53670*/  @P0 LOP3.LUT R231, R231, 0x8000, RZ, 0xfc, !PT ;  /* 0x00008000e7e70812 */ /* 0x000fe400078efcff */
[----:B------:R-:W-:Y:S02]  /*53680*/  ISETP.GE.AND P0, PT, R33, UR36, PT ;  /* 0x0000002421007c0c */ /* 0x000fe4000bf06270 */
        /* <DEDUP_REMOVED lines=9> */
[----:B------:R-:W-:Y:S01]  /*53720*/  R2UR UR48, R4 ;  /* 0x00000000043072ca */ /* 0x000fe200000e0000 */
[----:B------:R-:W-:-:S05]  /*53730*/  ULDC UR36, c[0x0][0x228] ;  /* 0x00008a0000247ab9 */ /* 0x000fca0000000800 */
[----:B------:R-:W-:Y:S01]  /*53740*/  @P1 LOP3.LUT R231, R231, 0x1000, RZ, 0xfc, !PT ;  /* 0x00001000e7e71812 */ /* 0x000fe200078efcff */
[----:B0-----:R-:W-:Y:S01]  /*53750*/  VIADD R5, R5, UR30 ;  /* 0x0000001e05057c36 */ /* 0x001fe20008000000 */
[----:B------:R-:W-:Y:S02]  /*53760*/  ULDC UR30, c[0x0][0x248] ;  /* 0x00009200001e7ab9 */ /* 0x000fe40000000800 */
[----:B------:R-:W-:Y:S02]  /*53770*/  LOP3.LUT R231, R231, 0xfffff7ff, RZ, 0xc0, !PT ;  /* 0xfffff7ffe7e77812 */ /* 0x000fe400078ec0ff */
[----:B------:R0:W-:Y:S02]  /*53780*/  STL [R1+0x890], R5 ;  /* 0x0008900501007387 */ /* 0x0001e40000100800 */
[----:B------:R-:W-:Y:S02]  /*53790*/  @P0 LOP3.LUT R231, R231, 0x800, RZ, 0xfc, !PT ;  /* 0x00000800e7e70812 */ /* 0x000fe400078efcff */
[----:B------:R-:W-:Y:S01]  /*537a0*/  ISETP.GE.AND P0, PT, R33, UR52, PT ;  /* 0x0000003421007c0c */ /* 0x000fe2000bf06270 */
[----:B0-----:R-:W-:-:S03]  /*537b0*/  VIADD R5, R5, UR30 ;  /* 0x0000001e05057c36 */ /* 0x001fc60008000000 */
[----:B------:R-:W-:Y:S01]  /*537c0*/  ISETP.LT.AND P1, PT, R3, UR6, !P0 ;  /* 0x0000000603007c0c */ /* 0x000fe2000c721270 */
[----:B------:R-:W-:Y:S01]  /*537d0*/  ULDC UR6, c[0x0][0x248] ;  /* 0x0000920000067ab9 */ /* 0x000fe20000000800 */
[----:B---3--:R-:W-:Y:S02]  /*537e0*/  R2UR UR52, R41 ;  /* 0x00000000293472ca */ /* 0x008fe400000e0000 */
[----:B------:R-:W-:Y:S01]  /*537f0*/  LOP3.LUT R231, R231, 0xfffffeff, RZ, 0xc0, !PT ;  /* 0xfffffeffe7e77812 */ /* 0x000fe200078ec0ff */
[----:B------:R-:W3:Y:S01]  /*53800*/  LDL.LU R41, [R1+0xed4] ;  /* 0x000ed40001297983 */ /* 0x000ee20000300800 */
[----:B------:R-:W-:Y:S01]  /*53810*/  VIADD R33, R0, 0x107 ;  /* 0x0000010700217836 */ /* 0x000fe20000000000 */
[----:B------:R-:W-:Y:S02]  /*53820*/  ULDC UR30, c[0x0][0x228] ;  /* 0x00008a00001e7ab9 */ /* 0x000fe40000000800 */
[----:B------:R0:W-:Y:S02]  /*53830*/  STL [R1+0x894], R5 ;  /* 0x0008940501007387 */ /* 0x0001e40000100800 */
[----:B0-----:R-:W-:Y:S01]  /*53840*/  VIADD R5, R5, UR6 ;  /* 0x0000000605057c36 */ /* 0x001fe20008000000 */
[----:B------:R-:W-:Y:S01]  /*53850*/  ISETP.LT.AND P0, PT, R2, UR18, !P0 ;  /* 0x0000001202007c0c */ /* 0x000fe2000c701270 */
[----:B------:R-:W-:Y:S01]  /*53860*/  ULDC UR18, c[0x0][0x228] ;  /* 0x00008a0000127ab9 */ /* 0x000fe20000000800 */
[----:B------:R-:W-:Y:S01]  /*53870*/  @P1 LOP3.LUT R231, R231, 0x100, RZ, 0xfc, !PT ;  /* 0x00000100e7e71812 */ /* 0x000fe200078efcff */
[----:B------:R-:W-:Y:S01]  /*53880*/  ULDC UR6, c[0x0][0x228] ;  /* 0x00008a0000067ab9 */ /* 0x000fe20000000800 */
[----:B------:R0:W-:Y:S02]  /*53890*/  STL [R1+0x898], R5 ;  /* 0x0008980501007387 */ /* 0x0001e40000100800 */
[----:B------:R-:W-:-:S07]  /*538a0*/  LOP3.LUT R231, R231, 0xffffff7f, RZ, 0xc0, !PT ;  /* 0xffffff7fe7e77812 */ /* 0x000fce00078ec0ff */
[----:B------:R-:W-:Y:S02]  /*538b0*/  @P0 LOP3.LUT R231, R231, 0x80, RZ, 0xfc, !PT ;  /* 0x00000080e7e70812 */ /* 0x000fe400078efcff */
[----:B--2---:R-:W-:Y:S02]  /*538c0*/  R2UR UR56, R39 ;  /* 0x00000000273872ca */ /* 0x004fe400000e0000 */
[----:B------:R-:W2:Y:S01]  /*538d0*/  LDL.LU R39, [R1+0xed8] ;  /* 0x000ed80001277983 */ /* 0x000ea20000300800 */
[----:B------:R-:W-:Y:S02]  /*538e0*/  ISETP.GE.AND P0, PT, R33, UR42, PT ;  /* 0x0000002a21007c0c */ /* 0x000fe4000bf06270 */
[----:B------:R-:W-:Y:S01]  /*538f0*/  LOP3.LUT R231, R231, 0xffffffef, RZ, 0xc0, !PT ;  /* 0xffffffefe7e77812 */ /* 0x000fe200078ec0ff */
[----:B------:R-:W-:Y:S01]  /*53900*/  VIADD R33, R0, 0x105 ;  /* 0x0000010500217836 */ /* 0x000fe20000000000 */
[----:B------:R-:W-:Y:S01]  /*53910*/  ISETP.LT.AND P1, PT, R3, UR34, !P0 ;  /* 0x0000002203007c0c */ /* 0x000fe2000c721270 */
[----:B------:R-:W-:Y:S01]  /*53920*/  ULDC UR34, c[0x0][0x228] ;  /* 0x00008a0000227ab9 */ /* 0x000fe20000000800 */
[----:B------:R-:W-:-:S02]  /*53930*/  ISETP.LT.AND P0, PT, R2, UR20, !P0 ;  /* 0x0000001402007c0c */ /* 0x000fc4000c701270 */
[----:B---3--:R-:W-:Y:S01]  /*53940*/  R2UR UR54, R41 ;  /* 0x00000000293672ca */ /* 0x008fe200000e0000 */
[----:B0-----:R-:W-:-:S08]  /*53950*/  VIADD R5, R5, UR32 ;  /* 0x0000002005057c36 */ /* 0x001fd00008000000 */
[----:B------:R-:W-:Y:S01]  /*53960*/  @P1 LOP3.LUT R231, R231, 0x10, RZ, 0xfc, !PT ;  /* 0x00000010e7e71812 */ /* 0x000fe200078efcff */
[----:B------:R-:W-:Y:S01]  /*53970*/  ULDC UR42, c[0x0][0x228] ;  /* 0x00008a00002a7ab9 */ /* 0x000fe20000000800 */
[----:B------:R-:W-:Y:S01]  /*53980*/  ULDC UR32, c[0x0][0x228] ;  /* 0x00008a0000207ab9 */ /* 0x000fe20000000800 */
[----:B------:R-:W-:Y:S01]  /*53990*/  R2UR UR61, R188 ;  /* 0x00000000bc3d72ca */ /* 0x000fe200000e0000 */
[----:B------:R-:W-:Y:S01]  /*539a0*/  ULDC UR20, c[0x0][0x248] ;  /* 0x0000920000147ab9 */ /* 0x000fe20000000800 */
[----:B------:R-:W-:-:S04]  /*539b0*/  LOP3.LUT R231, R231, 0xfffffff7, RZ, 0xc0, !PT ;  /* 0xfffffff7e7e77812 */ /* 0x000fc800078ec0ff */
[----:B------:R-:W-:Y:S02]  /*539c0*/  @P0 LOP3.LUT R231, R231, 0x8, RZ, 0xfc, !PT ;  /* 0x00000008e7e70812 */ /* 0x000fe400078efcff */
[----:B------:R-:W-:-:S04]  /*539d0*/  ISETP.GE.AND P0, PT, R33, UR40, PT ;  /* 0x0000002821007c0c */ /* 0x000fc8000bf06270 */
[----:B------:R-:W-:Y:S01]  /*539e0*/  ISETP.LT.AND P1, PT, R3, UR16, !P0 ;  /* 0x0000001003007c0c */ /* 0x000fe2000c721270 */
[----:B------:R-:W-:Y:S01]  /*539f0*/  VIADD R33, R0, 0x103 ;  /* 0x0000010300217836 */ /* 0x000fe20000000000 */
[----:B------:R-:W-:Y:S02]  /*53a00*/  ISETP.LT.AND P0, PT, R2, UR10, !P0 ;  /* 0x0000000a02007c0c */ /* 0x000fe4000c701270 */
[----:B------:R-:W-:Y:S01]  /*53a10*/  LOP3.LUT R229, R229, 0x7fffffff, RZ, 0xc0, !PT ;  /* 0x7fffffffe5e57812 */ /* 0x000fe200078ec0ff */
[----:B------:R0:W-:Y:S01]  /*53a20*/  STL [R1+0x89c], R5 ;  /* 0x00089c0501007387 */ /* 0x0001e20000100800 */
[----:B------:R-:W-:Y:S01]  /*53a30*/  LOP3.LUT R231, R231, 0xfffffffe, RZ, 0xc0, !PT ;  /* 0xfffffffee7e77812 */ /* 0x000fe200078ec0ff */
[----:B------:R-:W-:Y:S01]  /*53a40*/  ULDC UR10, c[0x0][0x248] ;  /* 0x00009200000a7ab9 */ /* 0x000fe20000000800 */
[----:B------:R-:W-:-:S07]  /*53a50*/  ULDC UR16, c[0x0][0x228] ;  /* 0x00008a0000107ab9 */ /* 0x000fce0000000800 */
[----:B------:R-:W-:Y:S02]  /*53a60*/  @P0 LOP3.LUT R230, R230, 0x80000000, RZ, 0xfc, !PT ;  /* 0x80000000e6e60812 */ /* 0x000fe400078efcff */
[----:B------:R-:W-:Y:S02]  /*53a70*/  ISETP.GE.AND P0, PT, R33, UR52, PT ;  /* 0x0000003421007c0c */ /* 0x000fe4000bf06270 */
[----:B------:R-:W-:Y:S02]  /*53a80*/  @P1 LOP3.LUT R231, R231, 0x1, RZ, 0xfc, !PT ;  /* 0x00000001e7e71812 */ /* 0x000fe400078efcff */
[----:B------:R-:W-:Y:S01]  /*53a90*/  LOP3.LUT R230, R230, 0xefffffff, RZ, 0xc0, !PT ;  /* 0xefffffffe6e67812 */ /* 0x000fe200078ec0ff */
[----:B------:R-:W-:Y:S01]  /*53aa0*/  VIADD R33, R0, 0x101 ;  /* 0x0000010100217836 */ /* 0x000fe20000000000 */
[----:B------:R-:W-:Y:S01]  /*53ab0*/  ISETP.LT.AND P1, PT, R3, UR12, !P0 ;  /* 0x0000000c03007c0c */ /* 0x000fe2000c721270 */
[----:B------:R-:W-:Y:S01]  /*53ac0*/  ULDC UR52, c[0x0][0x228] ;  /* 0x00008a0000347ab9 */ /* 0x000fe20000000800 */
[----:B------:R-:W-:-:S02]  /*53ad0*/  ISETP.LT.AND P0, PT, R2, UR22, !P0 ;  /* 0x0000001602007c0c */ /* 0x000fc4000c701270 */
[----:B--2---:R-:W-:Y:S01]  /*53ae0*/  R2UR UR40, R39 ;  /* 0x00000000272872ca */ /* 0x004fe200000e0000 */
[----:B0-----:R-:W-:-:S08]  /*53af0*/  VIADD R5, R5, UR20 ;  /* 0x0000001405057c36 */ /* 0x001fd00008000000 */
[----:B------:R-:W-:Y:S01]  /*53b00*/  @P1 LOP3.LUT R230, R230, 0x10000000, RZ, 0xfc, !PT ;  /* 0x10000000e6e61812 */ /* 0x000fe200078efcff */
[----:B------:R-:W-:Y:S01]  /*53b10*/  ULDC UR20, c[0x0][0x248] ;  /* 0x0000920000147ab9 */ /* 0x000fe20000000800 */
[----:B------:R-:W-:Y:S01]  /*53b20*/  ULDC UR12, c[0x0][0x248] ;  /* 0x00009200000c7ab9 */ /* 0x000fe20000000800 */
[----:B------:R-:W-:Y:S01]  /*53b30*/  ULDC UR22, c[0x0][0x248] ;  /* 0x0000920000167ab9 */ /* 0x000fe20000000800 */
[----:B------:R-:W-:-:S04]  /*53b40*/  LOP3.LUT R230, R230, 0xf7ffffff, RZ, 0xc0, !PT ;  /* 0xf7ffffffe6e67812 */ /* 0x000fc800078ec0ff */
[----:B------:R-:W-:Y:S02]  /*53b50*/  @P0 LOP3.LUT R230, R230, 0x8000000, RZ, 0xfc, !PT ;  /* 0x08000000e6e60812 */ /* 0x000fe400078efcff */
[----:B------:R-:W-:-:S04]  /*53b60*/  ISETP.GE.AND P0, PT, R33, UR56, PT ;  /* 0x0000003821007c0c */ /* 0x000fc8000bf06270 */
[----:B------:R-:W-:Y:S02]  /*53b70*/  ISETP.LT.AND P1, PT, R3, UR8, !P0 ;  /* 0x0000000803007c0c */ /* 0x000fe4000c721270 */
[----:B------:R-:W-:Y:S01]  /*53b80*/  LOP3.LUT R230, R230, 0xfeffffff, RZ, 0xc0, !PT ;  /* 0xfeffffffe6e67812 */ /* 0x000fe200078ec0ff */
[----:B------:R-:W-:Y:S01]  /*53b90*/  VIADD R33, R0, 0xff ;  /* 0x000000ff00217836 */ /* 0x000fe20000000000 */
[----:B------:R-:W-:Y:S01]  /*53ba0*/  ISETP.LT.AND P0, PT, R2, UR4, !P0 ;  /* 0x0000000402007c0c */ /* 0x000fe2000c701270 */
[----:B------:R0:W-:Y:S01]  /*53bb0*/  STL [R1+0x8a0], R5 ;  /* 0x0008a00501007387 */ /* 0x0001e20000100800 */
[----:B------:R-:W-:Y:S01]  /*53bc0*/  R2UR UR56, R7 ;  /* 0x00000000073872ca */ /* 0x000fe200000e0000 */
[----:B------:R-:W-:Y:S01]  /*53bd0*/  ULDC UR4, c[0x0][0x228] ;  /* 0x00008a0000047ab9 */ /* 0x000fe20000000800 */
[----:B------:R-:W-:-:S05]  /*53be0*/  ULDC UR8, c[0x0][0x228] ;  /* 0x00008a0000087ab9 */ /* 0x000fca0000000800 */
[----:B------:R-:W-:-:S04]  /*53bf0*/  @P1 LOP3.LUT R230, R230, 0x1000000, RZ, 0xfc, !PT ;  /* 0x01000000e6e61812 */ /* 0x000fc800078efcff */
[----:B------:R-:W-:-:S04]  /*53c00*/  LOP3.LUT R230, R230, 0xff7fffff, RZ, 0xc0, !PT ;  /* 0xff7fffffe6e67812 */ /* 0x000fc800078ec0ff */
[----:B------:R-:W-:Y:S02]  /*53c10*/  @P0 LOP3.LUT R230, R230, 0x800000, RZ, 0xfc, !PT ;  /* 0x00800000e6e60812 */ /* 0x000fe400078efcff */
[----:B------:R-:W-:Y:S02]  /*53c20*/  ISETP.GE.AND P0, PT, R33, UR54, PT ;  /* 0x0000003621007c0c */ /* 0x000fe4000bf06270 */
[----:B------:R-:W-:Y:S01]  /*53c30*/  LOP3.LUT R230, R230, 0xffefffff, RZ, 0xc0, !PT ;  /* 0xffefffffe6e67812 */ /* 0x000fe200078ec0ff */
[----:B------:R-:W-:Y:S01]  /*53c40*/  VIADD R33, R0, 0xfd ;  /* 0x000000fd00217836 */ /* 0x000fe20000000000 */
[----:B------:R-:W-:Y:S01]  /*53c50*/  ISETP.LT.AND P1, PT, R3, UR26, !P0 ;  /* 0x0000001a03007c0c */ /* 0x000fe2000c721270 */
[----:B0-----:R-:W-:Y:S01]  /*53c60*/  VIADD R5, R5, UR20 ;  /* 0x0000001405057c36 */ /* 0x001fe20008000000 */
[----:B------:R-:W-:Y:S01]  /*53c70*/  ISETP.LT.AND P0, PT, R2, UR24, !P0 ;  /* 0x0000001802007c0c */ /* 0x000fe2000c701270 */
[----:B------:R-:W-:Y:S01]  /*53c80*/  ULDC UR20, c[0x0][0x228] ;  /* 0x00008a0000147ab9 */ /* 0x000fe20000000800 */
[----:B------:R-:W-:Y:S01]  /*53c90*/  ULDC UR24, c[0x0][0x228] ;  /* 0x00008a0000187ab9 */ /* 0x000fe20000000800 */
[----:B------:R-:W-:Y:S01]  /*53ca0*/  ULDC UR54, c[0x0][0x228] ;  /* 0x00008a0000367ab9 */ /* 0x000fe20000000800 */
[----:B------:R-:W-:-:S07]  /*53cb0*/  ULDC UR26, c[0x0][0x248] ;  /* 0x00009200001a7ab9 */ /* 0x000fce0000000800 */
[----:B------:R-:W-:-:S04]  /*53cc0*/  @P1 LOP3.LUT R230, R230, 0x100000, RZ, 0xfc, !PT ;  /* 0x00100000e6e61812 */ /* 0x000fc800078efcff */
        /* <DEDUP_REMOVED lines=31> */
[----:B------:R0:W-:Y:S01]  /*53ec0*/  STL [R1+0x8a8], R5 ;  /* 0x0008a80501007387 */ /* 0x0001e20000100800 */
[----:B------:R-:W-:Y:S01]  /*53ed0*/  ISETP.LT.AND P0, PT, R2, UR6, !P0 ;  /* 0x0000000602007c0c */ /* 0x000fe2000c701270 */
[----:B------:R-:W-:Y:S01]  /*53ee0*/  ULDC UR6, c[0x0][0x248] ;  /* 0x0000920000067ab9 */ /* 0x000fe20000000800 */
[----:B------:R-:W-:Y:S01]  /*53ef0*/  ULDC UR30, c[0x0][0x248] ;  /* 0x00009200001e7ab9 */ /* 0x000fe20000000800 */
[----:B------:R-:W-:-:S08]  /*53f00*/  ULDC UR48, c[0x0][0x228] ;  /* 0x00008a0000307ab9 */ /* 0x000fd00000000800 */
        /* <DEDUP_REMOVED lines=12> */
[----:B------:R-:W-:Y:S01]  /*53fd0*/  VIADD R237, R0, 0xd9 ;  /* 0x000000d900ed7836 */ /* 0x000fe20000000000 */
[----:B------:R-:W-:-:S06]  /*53fe0*/  ULDC UR36, c[0x0][0x228] ;  /* 0x00008a0000247ab9 */ /* 0x000fcc0000000800 */
[----:B------:R-:W-:-:S04]  /*53ff0*/  @P1 LOP3.LUT R230, R230, 0x10, RZ, 0xfc, !PT ;  /* 0x00000010e6e61812 */ /* 0x000fc800078efcff */
[----:B------:R-:W-:-:S04]  /*54000*/  LOP3.LUT R230, R230, 0xfffffff7, RZ, 0xc0, !PT ;  /* 0xfffffff7e6e67812 */ /* 0x000fc800078ec0ff */
[----:B------:R-:W-:Y:S02]  /*54010*/  @P0 LOP3.LUT R230, R230, 0x8, RZ, 0xfc, !PT ;  /* 0x00000008e6e60812 */ /* 0x000fe400078efcff */
[----:B------:R-:W-:Y:S01]  /*54020*/  ISETP.GE.AND P0, PT, R33, UR47, PT ;  /* 0x0000002f21007c0c */ /* 0x000fe2000bf06270 */
[----:B------:R-:W-:Y:S01]  /*54030*/  VIADD R33, R0, 0xf3 ;  /* 0x000000f300217836 */ /* 0x000fe20000000000 */
[----:B------:R-:W-:Y:S01]  /*54040*/  LOP3.LUT R230, R230, 0xfffffffe, RZ, 0xc0, !PT ;  /* 0xfffffffee6e67812 */ /* 0x000fe200078ec0ff */
[----:B------:R0:W-:Y:S01]  /*54050*/  STL [R1+0x8ac], R5 ;  /* 0x0008ac0501007387 */ /* 0x0001e20000100800 */
[----:B------:R-:W-:Y:S01]  /*54060*/  ISETP.LT.AND P1, PT, R3, UR42, !P0 ;  /* 0x0000002a03007c0c */ /* 0x000fe2000c721270 */
[----:B------:R-:W-:Y:S01]  /*54070*/  ULDC UR42, c[0x0][0x228] ;  /* 0x00008a00002a7ab9 */ /* 0x000fe20000000800 */
[----:B------:R-:W-:Y:S01]  /*54080*/  ISETP.LT.AND P0, PT, R2, UR32, !P0 ;  /* 0x0000002002007c0c */ /* 0x000fe2000c701270 */
[----:B------:R-:W-:Y:S01]  /*54090*/  ULDC UR47, c[0x0][0x228] ;  /* 0x00008a00002f7ab9 */ /* 0x000fe20000000800 */
[----:B------:R-:W-:Y:S01]  /*540a0*/  VIADD R238, R0, 0xd7 ;  /* 0x000000d700ee7836 */ /* 0x000fe20000000000 */
[----:B------:R-:W-:Y:S01]  /*540b0*/  LOP3.LUT R228, R228, 0x7fffffff, RZ, 0xc0, !PT ;  /* 0x7fffffffe4e47812 */ /* 0x000fe200078ec0ff */
[----:B------:R-:W-:Y:S01]  /*540c0*/  VIADD R239, R0, 0xd5 ;  /* 0x000000d500ef7836 */ /* 0x000fe20000000000 */
[----:B------:R-:W-:-:S08]  /*540d0*/  ULDC UR32, c[0x0][0x228] ;  /* 0x00008a0000207ab9 */ /* 0x000fd00000000800 */
[----:B------:R-:W-:Y:S02]  /*540e0*/  @P0 LOP3.LUT R229, R229, 0x80000000, RZ, 0xfc, !PT ;  /* 0x80000000e5e50812 */ /* 0x000fe400078efcff */
[----:B------:R-:W-:Y:S02]  /*540f0*/  ISETP.GE.AND P0, PT, R33, UR61, PT ;  /* 0x0000003d21007c0c */ /* 0x000fe4000bf06270 */
[----:B------:R-:W-:Y:S02]  /*54100*/  @P1 LOP3.LUT R230, R230, 0x1, RZ, 0xfc, !PT ;  /* 0x00000001e6e61812 */ /* 0x000fe400078efcff */
[----:B------:R-:W-:Y:S01]  /*54110*/  LOP3.LUT R229, R229, 0xefffffff, RZ, 0xc0, !PT ;  /* 0xefffffffe5e57812 */ /* 0x000fe200078ec0ff */
[----:B------:R-:W-:Y:S01]  /*54120*/  VIADD R33, R0, 0xf1 ;  /* 0x000000f100217836 */ /* 0x000fe20000000000 */
[----:B------:R-:W-:Y:S01]  /*54130*/  ISETP.LT.AND P1, PT, R3, UR60, !P0 ;  /* 0x0000003c03007c0c */ /* 0x000fe2000c721270 */
[----:B0-----:R-:W-:Y:S01]  /*54140*/  VIADD R5, R5, UR10 ;  /* 0x0000000a05057c36 */ /* 0x001fe20008000000 */
[----:B------:R-:W-:Y:S01]  /*54150*/  ISETP.LT.AND P0, PT, R2, UR59, !P0 ;  /* 0x0000003b02007c0c */ /* 0x000fe2000c701270 */
[----:B------:R-:W-:Y:S01]  /*54160*/  ULDC UR10, c[0x0][0x248] ;  /* 0x00009200000a7ab9 */ /* 0x000fe20000000800 */
[----:B------:R-:W-:Y:S01]  /*54170*/  ULDC UR61, c[0x0][0x228] ;  /* 0x00008a00003d7ab9 */ /* 0x000fe20000000800 */
[----:B------:R-:W-:-:S08]  /*54180*/  ULDC UR60, c[0x0][0x228] ;  /* 0x00008a00003c7ab9 */ /* 0x000fd00000000800 */
[----:B------:R-:W-:Y:S01]  /*54190*/  @P1 LOP3.LUT R229, R229, 0x10000000, RZ, 0xfc, !PT ;  /* 0x10000000e5e51812 */ /* 0x000fe200078efcff */
[----:B------:R0:W-:Y:S01]  /*541a0*/  STL [R1+0x8b0], R5 ;  /* 0x0008b00501007387 */ /* 0x0001e20000100800 */
[----:B------:R-:W-:Y:S01]  /*541b0*/  VIADD R240, R0, 0xd3 ;  /* 0x000000d300f07836 */ /* 0x000fe20000000000 */
[----:B------:R-:W-:Y:S01]  /*541c0*/  ULDC UR59, c[0x0][0x228] ;  /* 0x00008a00003b7ab9 */ /* 0x000fe20000000800 */
[----:B------:R-:W-:Y:S01]  /*541d0*/  LOP3.LUT R229, R229, 0xf7ffffff, RZ, 0xc0, !PT ;  /* 0xf7ffffffe5e57812 */ /* 0x000fe200078ec0ff */
[----:B------:R-:W2:Y:S03]  /*541e0*/  LDL.LU R7, [R1+0x1ad4] ;  /* 0x001ad40001077983 */ /* 0x000ea60000300800 */
[----:B------:R-:W-:Y:S02]  /*541f0*/  @P0 LOP3.LUT R229, R229, 0x8000000, RZ, 0xfc, !PT ;  /* 0x08000000e5e50812 */ /* 0x000fe400078efcff */
[----:B------:R-:W-:-:S04]  /*54200*/  ISETP.GE.AND P0, PT, R33, UR46, PT ;  /* 0x0000002e21007c0c */ /* 0x000fc8000bf06270 */
[----:B------:R-:W-:Y:S02]  /*54210*/  ISETP.LT.AND P1, PT, R3, UR58, !P0 ;  /* 0x0000003a03007c0c */ /* 0x000fe4000c721270 */
[----:B------:R-:W-:Y:S01]  /*54220*/  LOP3.LUT R229, R229, 0xfbffffff, RZ, 0xc0, !PT ;  /* 0xfbffffffe5e57812 */ /* 0x000fe200078ec0ff */
[----:B------:R-:W-:Y:S01]  /*54230*/  VIADD R33, R0, 0xef ;  /* 0x000000ef00217836 */ /* 0x000fe20000000000 */
[----:B------:R-:W-:Y:S01]  /*54240*/  ISETP.LT.AND P0, PT, R2, UR52, !P0 ;  /* 0x0000003402007c0c */ /* 0x000fe2000c701270 */
[----:B0-----:R-:W-:Y:S01]  /*54250*/  VIADD R5, R5, UR10 ;  /* 0x0000000a05057c36 */ /* 0x001fe20008000000 */
[----:B------:R-:W-:Y:S01]  /*54260*/  ULDC UR10, c[0x0][0x248] ;  /* 0x00009200000a7ab9 */ /* 0x000fe20000000800 */
[C---:B------:R-:W-:Y:S01]  /*54270*/  VIADD R241, R0.reuse, 0xd1 ;  /* 0x000000d100f17836 */ /* 0x040fe20000000000 */
[----:B------:R-:W-:Y:S01]  /*54280*/  ULDC UR58, c[0x0][0x228] ;  /* 0x00008a00003a7ab9 */ /* 0x000fe20000000800 */
[----:B------:R-:W-:-:S04]  /*54290*/  VIADD R242, R0, 0xcf ;  /* 0x000000cf00f27836 */ /* 0x000fc80000000000 */
[----:B------:R-:W-:Y:S01]  /*542a0*/  @P1 LOP3.LUT R229, R229, 0x4000000, RZ, 0xfc, !PT ;  /* 0x04000000e5e51812 */ /* 0x000fe200078efcff */
[----:B------:R-:W-:Y:S01]  /*542b0*/  VIADD R243, R0, 0xcd ;  /* 0x000000cd00f37836 */ /* 0x000fe20000000000 */
[----:B------:R-:W-:Y:S02]  /*542c0*/  ULDC UR52, c[0x0][0x228] ;  /* 0x00008a0000347ab9 */ /* 0x000fe40000000800 */
        /* <DEDUP_REMOVED lines=8> */
[----:B------:R-:W-:Y:S01]  /*54350*/  ULDC UR4, c[0x0][0x248] ;  /* 0x0000920000047ab9 */ /* 0x000fe20000000800 */
[----:B------:R-:W-:Y:S01]  /*54360*/  VIADD R244, R0, 0xcb ;  /* 0x000000cb00f47836 */ /* 0x000fe20000000000 */
[----:B------:R-:W-:-:S05]  /*54370*/  ULDC UR50, c[0x0][0x228] ;  /* 0x00008a0000327ab9 */ /* 0x000fca0000000800 */
[----:B------:R-:W-:-:S04]  /*54380*/  @P1 LOP3.LUT R229, R229, 0x1000000, RZ, 0xfc, !PT ;  /* 0x01000000e5e51812 */ /* 0x000fc800078efcff */
[----:B------:R-:W-:-:S04]  /*54390*/  LOP3.LUT R229, R229, 0xff7fffff, RZ, 0xc0, !PT ;  /* 0xff7fffffe5e57812 */ /* 0x000fc800078ec0ff */
[----:B------:R-:W-:Y:S02]  /*543a0*/  @P0 LOP3.LUT R229, R229, 0x800000, RZ, 0xfc, !PT ;  /* 0x00800000e5e50812 */ /* 0x000fe400078efcff */
[----:B------:R-:W-:Y:S01]  /*543b0*/  ISETP.GE.AND P0, PT, R33, UR53, PT ;  /* 0x0000003521007c0c */ /* 0x000fe2000bf06270 */
[----:B0-----:R-:W-:Y:S01]  /*543c0*/  VIADD R5, R5, UR10 ;  /* 0x0000000a05057c36 */ /* 0x001fe20008000000 */
[----:B------:R-:W-:Y:S01]  /*543d0*/  ULDC UR10, c[0x0][0x228] ;  /* 0x00008a00000a7ab9 */ /* 0x000fe20000000800 */
[----:B------:R-:W-:Y:S01]  /*543e0*/  LOP3.LUT R229, R229, 0xffbfffff, RZ, 0xc0, !PT ;  /* 0xffbfffffe5e57812 */ /* 0x000fe200078ec0ff */
[----:B------:R-:W-:Y:S01]  /*543f0*/  VIADD R33, R0, 0xeb ;  /* 0x000000eb00217836 */ /* 0x000fe20000000000 */
[----:B------:R-:W-:Y:S01]  /*54400*/  ISETP.LT.AND P1, PT, R3, UR8, !P0 ;  /* 0x0000000803007c0c */ /* 0x000fe2000c721270 */
[----:B------:R0:W-:Y:S01]  /*54410*/  STL [R1+0x8b8], R5 ;  /* 0x0008b80501007387 */ /* 0x0001e20000100800 */
[----:B------:R-:W-:Y:S01]  /*54420*/  ISETP.LT.AND P0, PT, R2, UR10, !P0 ;  /* 0x0000000a02007c0c */ /* 0x000fe2000c701270 */
[----:B------:R-:W-:Y:S01]  /*54430*/  ULDC UR8, c[0x0][0x248] ;  /* 0x0000920000087ab9 */ /* 0x000fe20000000800 */
[----:B------:R-:W-:Y:S01]  /*54440*/  ULDC UR10, c[0x0][0x248] ;  /* 0x00009200000a7ab9 */ /* 0x000fe20000000800 */
[----:B------:R-:W3:Y:S01]  /*54450*/  LDL.LU R4, [R1+0x1ad0] ;  /* 0x001ad00001047983 */ /* 0x000ee20000300800 */
[----:B------:R-:W-:Y:S01]  /*54460*/  VIADD R245, R0, 0xc9 ;  /* 0x000000c900f57836 */ /* 0x000fe20000000000 */
[----:B------:R-:W-:-:S06]  /*54470*/  ULDC UR53, c[0x0][0x228] ;  /* 0x00008a0000357ab9 */ /* 0x000fcc0000000800 */
[----:B------:R-:W-:-:S04]  /*54480*/  @P1 LOP3.LUT R229, R229, 0x400000, RZ, 0xfc, !PT ;  /* 0x00400000e5e51812 */ /* 0x000fc800078efcff */
[----:B------:R-:W-:-:S04]  /*54490*/  LOP3.LUT R229, R229, 0xffdfffff, RZ, 0xc0, !PT ;  /* 0xffdfffffe5e57812 */ /* 0x000fc800078ec0ff */
[----:B------:R-:W-:Y:S02]  /*544a0*/  @P0 LOP3.LUT R229, R229, 0x200000, RZ, 0xfc, !PT ;  /* 0x00200000e5e50812 */ /* 0x000fe400078efcff */
[----:B------:R-:W-:Y:S02]  /*544b0*/  ISETP.GE.AND P0, PT, R33, UR43, PT ;  /* 0x0000002b21007c0c */ /* 0x000fe4000bf06270 */
        /* <DEDUP_REMOVED lines=10> */
[----:B------:R-:W-:-:S04]  /*54560*/  @P1 LOP3.LUT R229, R229, 0x100000, RZ, 0xfc, !PT ;  /* 0x00100000e5e51812 */ /* 0x000fc800078efcff */
[----:B------:R-:W-:Y:S01]  /*54570*/  LOP3.LUT R229, R229, 0xfff7ffff, RZ, 0xc0, !PT ;  /* 0xfff7ffffe5e57812 */ /* 0x000fe200078ec0ff */
[----:B0-----:R-:W-:Y:S01]  /*54580*/  VIADD R5, R5, UR12 ;  /* 0x0000000c05057c36 */ /* 0x001fe20008000000 */
[----:B------:R-:W-:Y:S02]  /*54590*/  ULDC UR12, c[0x0][0x228] ;  /* 0x00008a00000c7ab9 */ /* 0x000fe40000000800 */
        /* <DEDUP_REMOVED lines=9> */
[----:B------:R-:W4:Y:S01]  /*54630*/  LDL.LU R6, [R1+0x1acc] ;  /* 0x001acc0001067983 */ /* 0x000f220000300800 */
[----:B------:R-:W-:-:S07]  /*54640*/  ULDC UR12, c[0x0][0x228] ;  /* 0x00008a00000c7ab9 */ /* 0x000fce0000000800 */
        /* <DEDUP_REMOVED lines=10> */
[----:B------:R-:W-:Y:S01]  /*546f0*/  ULDC UR14, c[0x0][0x248] ;  /* 0x00009200000e7ab9 */ /* 0x000fe20000000800 */
[----:B------:R-:W-:Y:S01]  /*54700*/  ULDC UR25, c[0x0][0x248] ;  /* 0x0000920000197ab9 */ /* 0x000fe20000000800 */
[----:B0-----:R-:W-:Y:S01]  /*54710*/  VIADD R5, R5, UR22 ;  /* 0x0000001605057c36 */ /* 0x001fe20008000000 */
[----:B------:R-:W-:-:S02]  /*54720*/  ULDC UR22, c[0x0][0x228] ;  /* 0x00008a0000167ab9 */ /* 0x000fc40000000800 */
[----:B------:R-:W-:Y:S01]  /*54730*/  ISETP.LT.AND P0, PT, R2, UR22, !P0 ;  /* 0x0000001602007c0c */ /* 0x000fe2000c701270 */
[----:B------:R-:W-:-:S05]  /*54740*/  VIADD R246, R0, 0xc8 ;  /* 0x000000c800f67836 */ /* 0x000fca0000000000 */
[----:B------:R-:W-:Y:S01]  /*54750*/  @P1 LOP3.LUT R229, R229, 0x10000, RZ, 0xfc, !PT ;  /* 0x00010000e5e51812 */ /* 0x000fe200078efcff */
[----:B------:R0:W-:Y:S01]  /*54760*/  STL [R1+0x8c8], R5 ;  /* 0x0008c80501007387 */ /* 0x0001e20000100800 */
[----:B------:R-:W-:Y:S01]  /*54770*/  VIADD R247, R0, 0xc7 ;  /* 0x000000c700f77836 */ /* 0x000fe20000000000 */
[----:B------:R-:W-:Y:S01]  /*54780*/  ULDC UR22, c[0x0][0x228] ;  /* 0x00008a0000167ab9 */ /* 0x000fe20000000800 */
        /* <DEDUP_REMOVED lines=11> */
[C---:B------:R-:W-:Y:S01]  /*54840*/  VIADD R248, R0.reuse, 0xc6 ;  /* 0x000000c600f87836 */ /* 0x040fe20000000000 */
[----:B------:R-:W-:Y:S01]  /*54850*/  ULDC UR54, c[0x0][0x248] ;  /* 0x0000920000367ab9 */ /* 0x000fe20000000800 */
[----:B------:R-:W-:Y:S01]  /*54860*/  VIADD R249, R0, 0xc5 ;  /* 0x000000c500f97836 */ /* 0x000fe20000000000 */
[----:B------:R-:W-:-:S04]  /*54870*/  ULDC UR56, c[0x0][0x248] ;  /* 0x0000920000387ab9 */ /* 0x000fc80000000800 */
[----:B------:R-:W-:-:S04]  /*54880*/  @P1 LOP3.LUT R229, R229, 0x4000, RZ, 0xfc, !PT ;  /* 0x00004000e5e51812 */ /* 0x000fc800078efcff */
[----:B------:R-:W-:Y:S01]  /*54890*/  LOP3.LUT R229, R229, 0xffffdfff, RZ, 0xc0, !PT ;  /* 0xffffdfffe5e57812 */ /* 0x000fe200078ec0ff */
[----:B0-----:R-:W-:Y:S01]  /*548a0*/  VIADD R5, R5, UR18 ;  /* 0x0000001205057c36 */ /* 0x001fe20008000000 */
[----:B------:R-:W-:Y:S02]  /*548b0*/  ULDC UR18, c[0x0][0x228] ;  /* 0x00008a0000127ab9 */ /* 0x000fe40000000800 */
[----:B------:R-:W-:Y:S02]  /*548c0*/  @P0 LOP3.LUT R229, R229, 0x2000, RZ, 0xfc, !PT ;  /* 0x00002000e5e50812 */ /* 0x000fe400078efcff */
[----:B------:R-:W-:Y:S01]  /*548d0*/  ISETP.GE.AND P0, PT, R33, UR9, PT ;  /* 0x0000000921007c0c */ /* 0x000fe2000bf06270 */
[----:B------:R0:W-:Y:S01]  /*548e0*/  STL [R1+0x8d0], R5 ;  /* 0x0008d00501007387 */ /* 0x0001e20000100800 */
[----:B------:R-:W-:Y:S01]  /*548f0*/  LOP3.LUT R229, R229, 0xffffefff, RZ, 0xc0, !PT ;  /* 0xffffefffe5e57812 */ /* 0x000fe200078ec0ff */
[----:B------:R-:W-:Y:S01]  /*54900*/  VIADD R33, R0, 0xe1 ;  /* 0x000000e100217836 */ /* 0x000fe20000000000 */
[----:B------:R-:W-:Y:S01]  /*54910*/  ISETP.LT.AND P1, PT, R3, UR18, !P0 ;  /* 0x0000001203007c0c */ /* 0x000fe2000c721270 */
[----:B------:R-:W2:Y:S01]  /*54920*/  LDL.LU R188, [R1+0x1ac8] ;  /* 0x001ac80001bc7983 */ /* 0x000ea20000300800 */
[----:B------:R-:W-:Y:S01]  /*54930*/  ISETP.LT.AND P0, PT, R2, UR26, !P0 ;  /* 0x0000001a02007c0c */ /* 0x000fe2000c701270 */
[----:B------:R-:W-:Y:S01]  /*54940*/  ULDC UR9, c[0x0][0x248] ;  /* 0x0000920000097ab9 */ /* 0x000fe20000000800 */
[----:B------:R-:W-:Y:S01]  /*54950*/  ULDC UR18, c[0x0][0x248] ;  /* 0x0000920000127ab9 */ /* 0x000fe20000000800 */
[----:B------:R-:W-:Y:S01]  /*54960*/  ULDC UR26, c[0x0][0x248] ;  /* 0x00009200001a7ab9 */ /* 0x000fe20000000800 */
[----:B0-----:R-:W-:Y:S01]  /*54970*/  VIADD R5, R5, UR28 ;  /* 0x0000001c05057c36 */ /* 0x001fe20008000000 */
[----:B------:R-:W-:-:S04]  /*54980*/  ULDC UR28, c[0x0][0x228] ;  /* 0x00008a00001c7ab9 */ /* 0x000fc80000000800 */
[----:B------:R0:W-:Y:S02]  /*54990*/  STL [R1+0x8d4], R5 ;  /* 0x0008d40501007387 */ /* 0x0001e40000100800 */
        /* <DEDUP_REMOVED lines=14> */
[----:B------:R-:W-:-:S02]  /*54a80*/  ULDC UR28, c[0x0][0x248] ;  /* 0x00009200001c7ab9 */ /* 0x000fc40000000800 */
[----:B------:R-:W3:Y:S01]  /*54a90*/  LDL.LU R41, [R1+0xeec] ;  /* 0x000eec0001297983 */ /* 0x000ee20000300800 */
[----:B0-----:R-:W-:Y:S01]  /*54aa0*/  VIADD R5, R5, UR30 ;  /* 0x0000001e05057c36 */ /* 0x001fe20008000000 */
[----:B------:R-:W-:-:S04]  /*54ab0*/  ULDC UR30, c[0x0][0x248] ;  /* 0x00009200001e7ab9 */ /* 0x000fc80000000800 */
[----:B------:R0:W-:Y:S01]  /*54ac0*/  STL [R1+0x8e0], R5 ;  /* 0x0008e00501007387 */ /* 0x0001e20000100800 */
[----:B------:R-:W-:Y:S01]  /*54ad0*/  ISETP.LT.AND P0, PT, R2, UR6, !P0 ;  /* 0x0000000602007c0c */ /* 0x000fe2000c701270 */
[----:B------:R-:W-:Y:S01]  /*54ae0*/  ULDC UR6, c[0x0][0x248] ;  /* 0x0000920000067ab9 */ /* 0x000fe20000000800 */
[----:B0-----:R-:W-:Y:S01]  /*54af0*/  VIADD R5, R5, UR30 ;  /* 0x0000001e05057c36 */ /* 0x001fe20008000000 */
[----:B------:R-:W-:-:S04]  /*54b00*/  ULDC UR30, c[0x0][0x248] ;  /* 0x00009200001e7ab9 */ /* 0x000fc80000000800 */
[----:B------:R0:W-:Y:S01]  /*54b10*/  STL [R1+0x8e4], R5 ;  /* 0x0008e40501007387 */ /* 0x0001e20000100800 */
[----:B------:R-:W-:-:S03]  /*54b20*/  @P1 LOP3.LUT R229, R229, 0x400, RZ, 0xfc, !PT ;  /* 0x00000400e5e51812 */ /* 0x000fc600078efcff */
[----:B------:R-:W4:Y:S01]  /*54b30*/  LDL.LU R39, [R1+0xef0] ;  /* 0x000ef00001277983 */ /* 0x000f220000300800 */
        /* <DEDUP_REMOVED lines=9> */
[----:B0-----:R-:W-:Y:S01]  /*54bd0*/  VIADD R5, R5, UR30 ;  /* 0x0000001e05057c36 */ /* 0x001fe20008000000 */
[----:B------:R-:W-:-:S02]  /*54be0*/  ULDC UR30, c[0x0][0x248] ;  /* 0x00009200001e7ab9 */ /* 0x000fc40000000800 */
[----:B------:R-:W-:Y:S02]  /*54bf0*/  ISETP.LT.AND P1, PT, R3, UR38, !P0 ;  /* 0x0000002603007c0c */ /* 0x000fe4000c721270 */
[----:B------:R-:W-:Y:S01]  /*54c00*/  LOP3.LUT R229, R229, 0xfffffeff, RZ, 0xc0, !PT ;  /* 0xfffffeffe5e57812 */ /* 0x000fe200078ec0ff */
[----:B------:R0:W-:Y:S01]  /*54c10*/  STL [R1+0x8f0], R5 ;  /* 0x0008f00501007387 */ /* 0x0001e20000100800 */
[----:B------:R-:W-:Y:S01]  /*54c20*/  ISETP.LT.AND P0, PT, R2, UR34, !P0 ;  /* 0x0000002202007c0c */ /* 0x000fe2000c701270 */
[----:B------:R-:W-:Y:S01]  /*54c30*/  VIADD R33, R0, 0xdd ;  /* 0x000000dd00217836 */ /* 0x000fe20000000000 */
[----:B------:R-:W-:Y:S01]  /*54c40*/  ULDC UR57, c[0x0][0x228] ;  /* 0x00008a0000397ab9 */ /* 0x000fe20000000800 */
[----:B------:R-:W-:Y:S01]  /*54c50*/  ULDC UR38, c[0x0][0x248] ;  /* 0x0000920000267ab9 */ /* 0x000fe20000000800 */
[----:B------:R-:W-:Y:S01]  /*54c60*/  ULDC UR34, c[0x0][0x248] ;  /* 0x0000920000227ab9 */ /* 0x000fe20000000800 */
[----:B0-----:R-:W-:Y:S01]  /*54c70*/  VIADD R5, R5, UR30 ;  /* 0x0000001e05057c36 */ /* 0x001fe20008000000 */
[----:B------:R-:W-:-:S04]  /*54c80*/  ULDC UR30, c[0x0][0x248] ;  /* 0x00009200001e7ab9 */ /* 0x000fc80000000800 */
[----:B------:R0:W-:Y:S01]  /*54c90*/  STL [R1+0x8f4], R5 ;  /* 0x0008f40501007387 */ /* 0x0001e20000100800 */
[----:B------:R-:W-:Y:S01]  /*54ca0*/  @P1 LOP3.LUT R229, R229, 0x100, RZ, 0xfc, !PT ;  /* 0x00000100e5e51812 */ /* 0x000fe200078efcff */
[----:B0-----:R-:W-:Y:S01]  /*54cb0*/  VIADD R5, R5, UR30 ;  /* 0x0000001e05057c36 */ /* 0x001fe20008000000 */
[----:B------:R-:W-:-:S04]  /*54cc0*/  ULDC UR30, c[0x0][0x248] ;  /* 0x00009200001e7ab9 */ /* 0x000fc80000000800 */
[----:B------:R0:W-:Y:S01]  /*54cd0*/  STL [R1+0x8f8], R5 ;  /* 0x0008f80501007387 */ /* 0x0001e20000100800 */
[----:B------:R-:W-:Y:S01]  /*54ce0*/  LOP3.LUT R229, R229, 0xffffff7f, RZ, 0xc0, !PT ;  /* 0xffffff7fe5e57812 */ /* 0x000fe200078ec0ff */
[----:B0-----:R-:W-:-:S03]  /*54cf0*/  VIADD R5, R5, UR30 ;  /* 0x0000001e05057c36 */ /* 0x001fc60008000000 */
[----:B------:R-:W-:Y:S01]  /*54d00*/  @P0 LOP3.LUT R229, R229, 0x80, RZ, 0xfc, !PT ;  /* 0x00000080e5e50812 */ /* 0x000fe200078efcff */
[----:B------:R-:W-:Y:S01]  /*54d10*/  ULDC UR30, c[0x0][0x228] ;  /* 0x00008a00001e7ab9 */ /* 0x000fe20000000800 */
[----:B------:R0:W-:Y:S01]  /*54d20*/  STL [R1+0x8fc], R5 ;  /* 0x0008fc0501007387 */ /* 0x0001e20000100800 */
        /* <DEDUP_REMOVED lines=10> */
[----:B------:R-:W-:-:S04]  /*54dd0*/  ULDC UR4, c[0x0][0x248] ;  /* 0x0000920000047ab9 */ /* 0x000fc80000000800 */
[----:B------:R0:W-:Y:S01]  /*54de0*/  STL [R1+0x904], R5 ;  /* 0x0009040501007387 */ /* 0x0001e20000100800 */
[----:B------:R-:W-:Y:S01]  /*54df0*/  ISETP.LT.AND P0, PT, R2, UR48, !P0 ;  /* 0x0000003002007c0c */ /* 0x000fe2000c701270 */
[----:B------:R-:W-:Y:S01]  /*54e00*/  ULDC UR48, c[0x0][0x248] ;  /* 0x0000920000307ab9 */ /* 0x000fe20000000800 */
[----:B0-----:R-:W-:-:S03]  /*54e10*/  VIADD R5, R5, UR4 ;  /* 0x0000000405057c36 */ /* 0x001fc60008000000 */
[----:B------:R-:W-:Y:S01]  /*54e20*/  @P1 LOP3.LUT R229, R229, 0x40, RZ, 0xfc, !PT ;  /* 0x00000040e5e51812 */ /* 0x000fe200078efcff */
[----:B------:R-:W-:Y:S01]  /*54e30*/  ULDC UR4, c[0x0][0x228] ;  /* 0x00008a0000047ab9 */ /* 0x000fe20000000800 */
[----:B------:R0:W-:Y:S02]  /*54e40*/  STL [R1+0x908], R5 ;  /* 0x0009080501007387 */ /* 0x0001e40000100800 */
[----:B------:R-:W-:Y:S01]  /*54e50*/  LOP3.LUT R229, R229, 0xffffffdf, RZ, 0xc0, !PT ;  /* 0xffffffdfe5e57812 */ /* 0x000fe200078ec0ff */
[----:B0-----:R-:W-:Y:S01]  /*54e60*/  VIADD R5, R5, UR8 ;  /* 0x0000000805057c36 */ /* 0x001fe20008000000 */
[----:B------:R-:W-:-:S04]  /*54e70*/  ULDC UR8, c[0x0][0x248] ;  /* 0x0000920000087ab9 */ /* 0x000fc80000000800 */
[----:B------:R0:W-:Y:S01]  /*54e80*/  STL [R1+0x90c], R5 ;  /* 0x00090c0501007387 */ /* 0x0001e20000100800 */
[----:B------:R-:W-:Y:S02]  /*54e90*/  @P0 LOP3.LUT R229, R229, 0x20, RZ, 0xfc, !PT ;  /* 0x00000020e5e50812 */ /* 0x000fe400078efcff */
[----:B------:R-:W-:Y:S01]  /*54ea0*/  ISETP.GE.AND P0, PT, R33, UR19, PT ;  /* 0x0000001321007c0c */ /* 0x000fe2000bf06270 */
[----:B0-----:R-:W-:Y:S01]  /*54eb0*/  VIADD R5, R5, UR8 ;  /* 0x0000000805057c36 */ /* 0x001fe20008000000 */
[----:B------:R-:W-:-:S04]  /*54ec0*/  ULDC UR8, c[0x0][0x248] ;  /* 0x0000920000087ab9 */ /* 0x000fc80000000800 */
[----:B------:R0:W-:Y:S01]  /*54ed0*/  STL [R1+0x910], R5 ;  /* 0x0009100501007387 */ /* 0x0001e20000100800 */
[----:B------:R-:W-:Y:S01]  /*54ee0*/  ISETP.LT.AND P1, PT, R3, UR42, !P0 ;  /* 0x0000002a03007c0c */ /* 0x000fe2000c721270 */
[----:B------:R-:W-:Y:S02]  /*54ef0*/  VIADD R251, R0, 0xc4 ;  /* 0x000000c400fb7836 */ /* 0x000fe40000000000 */
[----:B0-----:R-:W-:Y:S01]  /*54f00*/  VIADD R5, R5, UR8 ;  /* 0x0000000805057c36 */ /* 0x001fe20008000000 */
[----:B------:R-:W-:Y:S01]  /*54f10*/  ULDC UR8, c[0x0][0x248] ;  /* 0x0000920000087ab9 */ /* 0x000fe20000000800 */
[----:B------:R-:W-:Y:S01]  /*54f20*/  LOP3.LUT R229, R229, 0xffffffef, RZ, 0xc0, !PT ;  /* 0xffffffefe5e57812 */ /* 0x000fe200078ec0ff */
[----:B------:R-:W-:Y:S02]  /*54f30*/  ULDC UR42, c[0x0][0x248] ;  /* 0x00009200002a7ab9 */ /* 0x000fe40000000800 */
[----:B------:R0:W-:Y:S01]  /*54f40*/  STL [R1+0x914], R5 ;  /* 0x0009140501007387 */ /* 0x0001e20000100800 */
[----:B------:R-:W-:Y:S01]  /*54f50*/  ISETP.LT.AND P0, PT, R2, UR47, !P0 ;  /* 0x0000002f02007c0c */ /* 0x000fe2000c701270 */
        /* <DEDUP_REMOVED lines=15> */
[----:B0-----:R-:W-:Y:S01]  /*55050*/  VIADD R5, R5, UR8 ;  /* 0x0000000805057c36 */ /* 0x001fe20008000000 */
[----:B------:R-:W-:Y:S01]  /*55060*/  ULDC UR8, c[0x0][0x248] ;  /* 0x0000920000087ab9 */ /* 0x000fe20000000800 */
[----:B------:R-:W-:-:S03]  /*55070*/  ISETP.LT.AND P1, PT, R3, UR61, !P0 ;  /* 0x0000003d03007c0c */ /* 0x000fc6000c721270 */
[----:B------:R0:W-:Y:S01]  /*55080*/  STL [R1+0x924], R5 ;  /* 0x0009240501007387 */ /* 0x0001e20000100800 */
[----:B------:R-:W-:Y:S01]  /*55090*/  ISETP.LT.AND P0, PT, R2, UR36, !P0 ;  /* 0x0000002402007c0c */ /* 0x000fe2000c701270 */
[----:B0-----:R-:W-:Y:S01]  /*550a0*/  VIADD R5, R5, UR8 ;  /* 0x0000000805057c36 */ /* 0x001fe20008000000 */
[----:B------:R-:W-:-:S04]  /*550b0*/  ULDC UR8, c[0x0][0x248] ;  /* 0x0000920000087ab9 */ /* 0x000fc80000000800 */
[----:B------:R0:W-:Y:S01]  /*550c0*/  STL [R1+0x928], R5 ;  /* 0x0009280501007387 */ /* 0x0001e20000100800 */
[----:B------:R-:W-:Y:S01]  /*550d0*/  LOP3.LUT R229, R229, 0xfffffffb, RZ, 0xc0, !PT ;  /* 0xfffffffbe5e57812 */ /* 0x000fe200078ec0ff */
[----:B0-----:R-:W-:-:S03]  /*550e0*/  VIADD R5, R5, UR14 ;  /* 0x0000000e05057c36 */ /* 0x001fc60008000000 */
[----:B------:R-:W-:Y:S01]  /*550f0*/  @P1 LOP3.LUT R229, R229, 0x4, RZ, 0xfc, !PT ;  /* 0x00000004e5e51812 */ /* 0x000fe200078efcff */
[----:B------:R-:W-:Y:S01]  /*55100*/  ULDC UR14, c[0x0][0x248] ;  /* 0x00009200000e7ab9 */ /* 0x000fe20000000800 */
[----:B------:R0:W-:Y:S02]  /*55110*/  STL [R1+0x92c], R5 ;  /* 0x00092c0501007387 */ /* 0x0001e40000100800 */
[----:B------:R-:W-:Y:S01]  /*55120*/  LOP3.LUT R229, R229, 0xfffffffd, RZ, 0xc0, !PT ;  /* 0xfffffffde5e57812 */ /* 0x000fe200078ec0ff */
[----:B0-----:R-:W-:-:S03]  /*55130*/  VIADD R5, R5, UR8 ;  /* 0x0000000805057c36 */ /* 0x001fc60008000000 */
[----:B------:R-:W-:Y:S01]  /*55140*/  @P0 LOP3.LUT R229, R229, 0x2, RZ, 0xfc, !PT ;  /* 0x00000002e5e50812 */ /* 0x000fe200078efcff */
[----:B------:R-:W-:Y:S01]  /*55150*/  ULDC UR8, c[0x0][0x248] ;  /* 0x0000920000087ab9 */ /* 0x000fe20000000800 */
[----:B------:R0:W-:Y:S01]  /*55160*/  STL [R1+0x930], R5 ;  /* 0x0009300501007387 */ /* 0x0001e20000100800 */
[----:B------:R-:W-:Y:S01]  /*55170*/  ISETP.GE.AND P0, PT, R238, UR21, PT ;  /* 0x00000015ee007c0c */ /* 0x000fe2000bf06270 */
[----:B0-----:R-:W-:Y:S01]  /*55180*/  VIADD R5, R5, UR10 ;  /* 0x0000000a05057c36 */ /* 0x001fe20008000000 */
[----:B------:R-:W-:Y:S01]  /*55190*/  LOP3.LUT R229, R229, 0xfffffffe, RZ, 0xc0, !PT ;  /* 0xfffffffee5e57812 */ /* 0x000fe200078ec0ff */
[----:B------:R-:W-:-:S03]  /*551a0*/  ULDC UR10, c[0x0][0x248] ;  /* 0x00009200000a7ab9 */ /* 0x000fc60000000800 */
[----:B------:R0:W-:Y:S02]  /*551b0*/  STL [R1+0x934], R5 ;  /* 0x0009340501007387 */ /* 0x0001e40000100800 */
[----:B0-----:R-:W-:Y:S01]  /*551c0*/  VIADD R5, R5, UR25 ;  /* 0x0000001905057c36 */ /* 0x001fe20008000000 */
[----:B------:R-:W-:Y:S02]  /*551d0*/  ULDC UR25, c[0x0][0x228] ;  /* 0x00008a0000197ab9 */ /* 0x000fe40000000800 */
[----:B------:R-:W-:Y:S02]  /*551e0*/  ISETP.LT.AND P1, PT, R3, UR25, !P0 ;  /* 0x0000001903007c0c */ /* 0x000fe4000c721270 */
[----:B------:R-:W-:-:S13]  /*551f0*/  ISETP.LT.AND P0, PT, R2, UR60, !P0 ;  /* 0x0000003c02007c0c */ /* 0x000fda000c701270 */
[----:B------:R-:W-:Y:S02]  /*55200*/  @P0 LOP3.LUT R228, R228, 0x80000000, RZ, 0xfc, !PT ;  /* 0x80000000e4e40812 */ /* 0x000fe400078efcff */
[----:B------:R-:W-:Y:S02]  /*55210*/  ISETP.GE.AND P0, PT, R239, UR11, PT ;  /* 0x0000000bef007c0c */ /* 0x000fe4000bf06270 */
[----:B------:R-:W-:Y:S02]  /*55220*/  @P1 LOP3.LUT R229, R229, 0x1, RZ, 0xfc, !PT ;  /* 0x00000001e5e51812 */ /* 0x000fe400078efcff */
[----:B------:R-:W-:Y:S01]  /*55230*/  ISETP.LT.AND P1, PT, R3, UR31, !P0 ;  /* 0x0000001f03007c0c */ /* 0x000fe2000c721270 */
[----:B------:R-:W-:Y:S01]  /*55240*/  ULDC UR31, c[0x0][0x228] ;  /* 0x00008a00001f7ab9 */ /* 0x000fe20000000800 */
[----:B------:R-:W-:Y:S01]  /*55250*/  ISETP.LT.AND P0, PT, R2, UR57, !P0 ;  /* 0x0000003902007c0c */ /* 0x000fe2000c701270 */
[----:B------:R-:W-:Y:S01]  /*55260*/  ULDC UR57, c[0x0][0x228] ;  /* 0x00008a0000397ab9 */ /* 0x000fe20000000800 */
[----:B------:R-:W-:-:S09]  /*55270*/  LOP3.LUT R228, R228, 0xbfffffff, RZ, 0xc0, !PT ;  /* 0xbfffffffe4e47812 */ /* 0x000fd200078ec0ff */
[----:B------:R-:W-:-:S04]  /*55280*/  @P1 LOP3.LUT R228, R228, 0x40000000, RZ, 0xfc, !PT ;  /* 0x40000000e4e41812 */ /* 0x000fc800078efcff */
[----:B------:R-:W-:-:S04]  /*55290*/  LOP3.LUT R228, R228, 0xdfffffff, RZ, 0xc0, !PT ;  /* 0xdfffffffe4e47812 */ /* 0x000fc800078ec0ff */
[----:B------:R-:W-:Y:S02]  /*552a0*/  @P0 LOP3.LUT R228, R228, 0x20000000, RZ, 0xfc, !PT ;  /* 0x20000000e4e40812 */ /* 0x000fe400078efcff */
[----:B------:R-:W-:-:S04]  /*552b0*/  ISETP.GE.AND P0, PT, R240, UR5, PT ;  /* 0x00000005f0007c0c */ /* 0x000fc8000bf06270 */
[----:B------:R-:W-:Y:S01]  /*552c0*/  ISETP.LT.AND P2, PT, R3, UR57, !P0 ;  /* 0x0000003903007c0c */ /* 0x000fe2000c741270 */
[----:B------:R-:W-:Y:S01]  /*552d0*/  ULDC UR57, c[0x0][0x228] ;  /* 0x00008a0000397ab9 */ /* 0x000fe20000000800 */
[----:B------:R-:W-:Y:S02]  /*552e0*/  ISETP.LT.AND P1, PT, R2, UR31, !P0 ;  /* 0x0000001f02007c0c */ /* 0x000fe4000c721270 */
[----:B------:R-:W-:Y:S02]  /*552f0*/  LOP3.LUT R228, R228, 0xefffffff, RZ, 0xc0, !PT ;  /* 0xefffffffe4e47812 */ /* 0x000fe400078ec0ff */
[----:B------:R-:W-:-:S07]  /*55300*/  ISETP.GE.AND P0, PT, R241, UR55, PT ;  /* 0x00000037f1007c0c */ /* 0x000fce000bf06270 */
[----:B------:R-:W-:Y:S02]  /*55310*/  @P2 LOP3.LUT R228, R228, 0x10000000, RZ, 0xfc, !PT ;  /* 0x10000000e4e42812 */ /* 0x000fe400078efcff */
[----:B------:R-:W-:Y:S02]  /*55320*/  ISETP.LT.AND P2, PT, R3, UR57, !P0 ;  /* 0x0000003903007c0c */ /* 0x000fe4000c741270 */
[----:B------:R-:W-:-:S04]  /*55330*/  LOP3.LUT R228, R228, 0xf7ffffff, RZ, 0xc0, !PT ;  /* 0xf7ffffffe4e47812 */ /* 0x000fc800078ec0ff */
[----:B------:R-:W-:Y:S02]  /*55340*/  @P1 LOP3.LUT R228, R228, 0x8000000, RZ, 0xfc, !PT ;  /* 0x08000000e4e41812 */ /* 0x000fe400078efcff */
[----:B------:R-:W-:Y:S02]  /*55350*/  ISETP.LT.AND P1, PT, R2, UR59, !P0 ;  /* 0x0000003b02007c0c */ /* 0x000fe4000c721270 */
[----:B------:R-:W-:Y:S02]  /*55360*/  LOP3.LUT R228, R228, 0xfbffffff, RZ, 0xc0, !PT ;  /* 0xfbffffffe4e47812 */ /* 0x000fe400078ec0ff */
[----:B------:R-:W-:Y:S02]  /*55370*/  ISETP.GE.AND P0, PT, R242, UR51, PT ;  /* 0x00000033f2007c0c */ /* 0x000fe4000bf06270 */
[----:B------:R-:W-:Y:S02]  /*55380*/  @P2 LOP3.LUT R228, R228, 0x4000000, RZ, 0xfc, !PT ;  /* 0x04000000e4e42812 */ /* 0x000fe400078efcff */
[----:B------:R-:W-:-:S02]  /*55390*/  ISETP.LT.AND P2, PT, R3, UR58, !P0 ;  /* 0x0000003a03007c0c */ /* 0x000fc4000c741270 */
        /* <DEDUP_REMOVED lines=10> */
[----:B------:R-:W-:Y:S01]  /*55440*/  LOP3.LUT R228, R228, 0xffefffff, RZ, 0xc0, !PT ;  /* 0xffefffffe4e47812 */ /* 0x000fe200078ec0ff */
[----:B------:R0:W-:Y:S01]  /*55450*/  STL [R1+0x938], R5 ;  /* 0x0009380501007387 */ /* 0x0001e20000100800 */
[----:B------:R-:W-:Y:S02]  /*55460*/  ISETP.GE.AND P0, PT, R244, UR39, PT ;  /* 0x00000027f4007c0c */ /* 0x000fe4000bf06270 */
[----:B------:R-:W-:Y:S02]  /*55470*/  @P2 LOP3.LUT R228, R228, 0x100000, RZ, 0xfc, !PT ;  /* 0x00100000e4e42812 */ /* 0x000fe400078efcff */
[----:B------:R-:W-:Y:S01]  /*55480*/  ISETP.LT.AND P2, PT, R3, UR16, !P0 ;  /* 0x0000001003007c0c */ /* 0x000fe2000c741270 */
[----:B0-----:R-:W-:Y:S01]  /*55490*/  VIADD R5, R5, UR24 ;  /* 0x0000001805057c36 */ /* 0x001fe20008000000 */
[----:B------:R-:W-:Y:S01]  /*554a0*/  LOP3.LUT R228, R228, 0xfff7ffff, RZ, 0xc0, !PT ;  /* 0xfff7ffffe4e47812 */ /* 0x000fe200078ec0ff */
[----:B------:R-:W-:-:S03]  /*554b0*/  ULDC.64 UR24, c[0x0][0x228] ;  /* 0x00008a0000187ab9 */ /* 0x000fc60000000a00 */
[----:B------:R0:W-:Y:S01]  /*554c0*/  STL [R1+0x93c], R5 ;  /* 0x00093c0501007387 */ /* 0x0001e20000100800 */
[----:B------:R-:W-:Y:S02]  /*554d0*/  @P1 LOP3.LUT R228, R228, 0x80000, RZ, 0xfc, !PT ;  /* 0x00080000e4e41812 */ /* 0x000fe400078efcff */
[----:B------:R-:W-:Y:S01]  /*554e0*/  ISETP.LT.AND P1, PT, R2, UR43, !P0 ;  /* 0x0000002b02007c0c */ /* 0x000fe2000c721270 */
[----:B0-----:R-:W-:Y:S01]  /*554f0*/  VIADD R5, R5, UR20 ;  /* 0x0000001405057c36 */ /* 0x001fe20008000000 */
[----:B------:R-:W-:Y:S01]  /*55500*/  LOP3.LUT R228, R228, 0xfffeffff, RZ, 0xc0, !PT ;  /* 0xfffeffffe4e47812 */ /* 0x000fe200078ec0ff */
[----:B------:R-:W-:-:S03]  /*55510*/  ULDC.64 UR20, c[0x0][0x228] ;  /* 0x00008a0000147ab9 */ /* 0x000fc60000000a00 */
[----:B------:R0:W-:Y:S01]  /*55520*/  STL [R1+0x940], R5 ;  /* 0x0009400501007387 */ /* 0x0001e20000100800 */
[----:B------:R-:W-:Y:S02]  /*55530*/  ISETP.GE.AND P0, PT, R245, UR35, PT ;  /* 0x00000023f5007c0c */ /* 0x000fe4000bf06270 */
[----:B------:R-:W-:Y:S01]  /*55540*/  @P2 LOP3.LUT R228, R228, 0x10000, RZ, 0xfc, !PT ;  /* 0x00010000e4e42812 */ /* 0x000fe200078efcff */
[----:B0-----:R-:W-:Y:S01]  /*55550*/  VIADD R5, R5, UR15 ;  /* 0x0000000f05057c36 */ /* 0x001fe20008000000 */
[----:B------:R-:W-:-:S04]  /*55560*/  ISETP.LT.AND P2, PT, R3, UR37, !P0 ;  /* 0x0000002503007c0c */ /* 0x000fc8000c741270 */
[----:B------:R0:W-:Y:S01]  /*55570*/  STL [R1+0x944], R5 ;  /* 0x0009440501007387 */ /* 0x0001e20000100800 */
[----:B------:R-:W-:Y:S01]  /*55580*/  LOP3.LUT R228, R228, 0xffff7fff, RZ, 0xc0, !PT ;  /* 0xffff7fffe4e47812 */ /* 0x000fe200078ec0ff */
[----:B0-----:R-:W-:-:S03]  /*55590*/  VIADD R5, R5, UR14 ;  /* 0x0000000e05057c36 */ /* 0x001fc60008000000 */
[----:B------:R-:W-:Y:S01]  /*555a0*/  @P1 LOP3.LUT R228, R228, 0x8000, RZ, 0xfc, !PT ;  /* 0x00008000e4e41812 */ /* 0x000fe200078efcff */
[----:B------:R-:W-:Y:S01]  /*555b0*/  ULDC.64 UR14, c[0x0][0x228] ;  /* 0x00008a00000e7ab9 */ /* 0x000fe20000000a00 */
[----:B------:R0:W-:Y:S01]  /*555c0*/  STL [R1+0x948], R5 ;  /* 0x0009480501007387 */ /* 0x0001e20000100800 */
[----:B------:R-:W-:Y:S02]  /*555d0*/  ISETP.LT.AND P1, PT, R2, UR12, !P0 ;  /* 0x0000000c02007c0c */ /* 0x000fe4000c721270 */
[----:B------:R-:W-:Y:S01]  /*555e0*/  LOP3.LUT R228, R228, 0xffffefff, RZ, 0xc0, !PT ;  /* 0xffffefffe4e47812 */ /* 0x000fe200078ec0ff */
[----:B0-----:R-:W-:Y:S01]  /*555f0*/  VIADD R5, R5, UR8 ;  /* 0x0000000805057c36 */ /* 0x001fe20008000000 */
[----:B------:R-:W-:-:S04]  /*55600*/  ISETP.GE.AND P0, PT, R246, UR33, PT ;  /* 0x00000021f6007c0c */ /* 0x000fc8000bf06270 */
[----:B------:R0:W-:Y:S01]  /*55610*/  STL [R1+0x94c], R5 ;  /* 0x00094c0501007387 */ /* 0x0001e20000100800 */
[----:B------:R-:W-:Y:S01]  /*55620*/  @P2 LOP3.LUT R228, R228, 0x1000, RZ, 0xfc, !PT ;  /* 0x00001000e4e42812 */ /* 0x000fe200078efcff */
[----:B0-----:R-:W-:Y:S01]  /*55630*/  VIADD R5, R5, UR9 ;  /* 0x0000000905057c36 */ /* 0x001fe20008000000 */
[----:B------:R-:W-:Y:S02]  /*55640*/  ULDC.64 UR8, c[0x0][0x228] ;  /* 0x00008a0000087ab9 */ /* 0x000fe40000000a00 */
[----:B------:R-:W-:Y:S02]  /*55650*/  LOP3.LUT R228, R228, 0xfffff7ff, RZ, 0xc0, !PT ;  /* 0xfffff7ffe4e47812 */ /* 0x000fe400078ec0ff */
[----:B------:R-:W-:Y:S01]  /*55660*/  ISETP.LT.AND P2, PT, R3, UR8, !P0 ;  /* 0x0000000803007c0c */ /* 0x000fe2000c741270 */
        /* <DEDUP_REMOVED lines=10> */
[----:B------:R-:W-:Y:S01]  /*55710*/  ISETP.LT.AND P2, PT, R3, UR22, !P0 ;  /* 0x0000001603007c0c */ /* 0x000fe2000c741270 */
[----:B------:R-:W-:-:S03]  /*55720*/  ULDC.64 UR10, c[0x0][0x228] ;  /* 0x00008a00000a7ab9 */ /* 0x000fc60000000a00 */
[----:B------:R0:W-:Y:S01]  /*55730*/  STL [R1+0x958], R5 ;  /* 0x0009580501007387 */ /* 0x0001e20000100800 */
[----:B------:R-:W-:Y:S01]  /*55740*/  LOP3.LUT R228, R228, 0xfffffdff, RZ, 0xc0, !PT ;  /* 0xfffffdffe4e47812 */ /* 0x000fe200078ec0ff */
[----:B0-----:R-:W-:-:S03]  /*55750*/  VIADD R5, R5, UR6 ;  /* 0x0000000605057c36 */ /* 0x001fc60008000000 */
[----:B------:R-:W-:Y:S02]  /*55760*/  @P1 LOP3.LUT R228, R228, 0x200, RZ, 0xfc, !PT ;  /* 0x00000200e4e41812 */ /* 0x000fe400078efcff */
[----:B------:R0:W-:Y:S01]  /*55770*/  STL [R1+0x95c], R5 ;  /* 0x00095c0501007387 */ /* 0x0001e20000100800 */
[----:B------:R-:W-:Y:S02]  /*55780*/  ISETP.LT.AND P1, PT, R2, UR50, !P0 ;  /* 0x0000003202007c0c */ /* 0x000fe4000c721270 */
[----:B------:R-:W-:Y:S01]  /*55790*/  LOP3.LUT R228, R228, 0xfffffeff, RZ, 0xc0, !PT ;  /* 0xfffffeffe4e47812 */ /* 0x000fe200078ec0ff */
[----:B0-----:R-:W-:Y:S01]  /*557a0*/  VIADD R5, R5, UR26 ;  /* 0x0000001a05057c36 */ /* 0x001fe20008000000 */
[----:B------:R-:W-:-:S04]  /*557b0*/  ISETP.GE.AND P0, PT, R248, UR23, PT ;  /* 0x00000017f8007c0c */ /* 0x000fc8000bf06270 */
[----:B------:R0:W-:Y:S01]  /*557c0*/  STL [R1+0x960], R5 ;  /* 0x0009600501007387 */ /* 0x0001e20000100800 */
[----:B------:R-:W-:Y:S02]  /*557d0*/  @P2 LOP3.LUT R228, R228, 0x100, RZ, 0xfc, !PT ;  /* 0x00000100e4e42812 */ /* 0x000fe400078efcff */
[----:B------:R-:W-:Y:S01]  /*557e0*/  ISETP.LT.AND P2, PT, R3, UR18, !P0 ;  /* 0x0000001203007c0c */ /* 0x000fe2000c741270 */
[----:B0-----:R-:W-:Y:S01]  /*557f0*/  VIADD R5, R5, UR38 ;  /* 0x0000002605057c36 */ /* 0x001fe20008000000 */
[----:B------:R-:W-:-:S04]  /*55800*/  LOP3.LUT R228, R228, 0xffffff7f, RZ, 0xc0, !PT ;  /* 0xffffff7fe4e47812 */ /* 0x000fc800078ec0ff */
[----:B------:R0:W-:Y:S01]  /*55810*/  STL [R1+0x964], R5 ;  /* 0x0009640501007387 */ /* 0x0001e20000100800 */
[----:B------:R-:W-:Y:S01]  /*55820*/  @P1 LOP3.LUT R228, R228, 0x80, RZ, 0xfc, !PT ;  /* 0x00000080e4e41812 */ /* 0x000fe200078efcff */
[----:B0-----:R-:W-:Y:S01]  /*55830*/  VIADD R5, R5, UR34 ;  /* 0x0000002205057c36 */ /* 0x001fe20008000000 */
[----:B------:R-:W-:-:S04]  /*55840*/  ISETP.LT.AND P1, PT, R2, UR20, !P0 ;  /* 0x0000001402007c0c */ /* 0x000fc8000c721270 */
[----:B------:R0:W-:Y:S01]  /*55850*/  STL [R1+0x968], R5 ;  /* 0x0009680501007387 */ /* 0x0001e20000100800 */
[----:B------:R-:W-:Y:S02]  /*55860*/  LOP3.LUT R228, R228, 0xffffffbf, RZ, 0xc0, !PT ;  /* 0xffffffbfe4e47812 */ /* 0x000fe400078ec0ff */
[----:B------:R-:W-:Y:S01]  /*55870*/  ISETP.GE.AND P0, PT, R249, UR17, PT ;  /* 0x00000011f9007c0c */ /* 0x000fe2000bf06270 */
[----:B0-----:R-:W-:Y:S01]  /*55880*/  VIADD R5, R5, UR29 ;  /* 0x0000001d05057c36 */ /* 0x001fe20008000000 */
[----:B------:R-:W-:-:S04]  /*55890*/  @P2 LOP3.LUT R228, R228, 0x40, RZ, 0xfc, !PT ;  /* 0x00000040e4e42812 */ /* 0x000fc800078efcff */
[----:B------:R0:W-:Y:S01]  /*558a0*/  STL [R1+0x96c], R5 ;  /* 0x00096c0501007387 */ /* 0x0001e20000100800 */
[----:B------:R-:W-:Y:S02]  /*558b0*/  ISETP.LT.AND P2, PT, R3, UR52, !P0 ;  /* 0x0000003403007c0c */ /* 0x000fe4000c741270 */
[----:B------:R-:W-:Y:S01]  /*558c0*/  LOP3.LUT R228, R228, 0xffffffdf, RZ, 0xc0, !PT ;  /* 0xffffffdfe4e47812 */ /* 0x000fe200078ec0ff */
[----:B0-----:R-:W-:-:S05]  /*558d0*/  VIADD R5, R5, UR28 ;  /* 0x0000001c05057c36 */ /* 0x001fca0008000000 */
[----:B------:R0:W-:Y:S01]  /*558e0*/  STL [R1+0x970], R5 ;  /* 0x0009700501007387 */ /* 0x0001e20000100800 */
[----:B------:R-:W-:Y:S02]  /*558f0*/  @P1 LOP3.LUT R228, R228, 0x20, RZ, 0xfc, !PT ;  /* 0x00000020e4e41812 */ /* 0x000fe400078efcff */
[----:B------:R-:W-:Y:S01]  /*55900*/  ISETP.LT.AND P1, PT, R2, UR53, !P0 ;  /* 0x0000003502007c0c */ /* 0x000fe2000c721270 */
[----:B0-----:R-:W-:Y:S01]  /*55910*/  VIADD R5, R5, UR40 ;  /* 0x0000002805057c36 */ /* 0x001fe20008000000 */
[----:B------:R-:W-:-:S04]  /*55920*/  LOP3.LUT R228, R228, 0xffffffef, RZ, 0xc0, !PT ;  /* 0xffffffefe4e47812 */ /* 0x000fc800078ec0ff */
[----:B------:R0:W-:Y:S01]  /*55930*/  STL [R1+0x974], R5 ;  /* 0x0009740501007387 */ /* 0x0001e20000100800 */
[----:B------:R-:W-:Y:S01]  /*55940*/  @P2 LOP3.LUT R228, R228, 0x10, RZ, 0xfc, !PT ;  /* 0x00000010e4e42812 */ /* 0x000fe200078efcff */
[----:B0-----:R-:W-:-:S05]  /*55950*/  VIADD R5, R5, UR41 ;  /* 0x0000002905057c36 */ /* 0x001fca0008000000 */
[----:B------:R0:W-:Y:S01]  /*55960*/  STL [R1+0x978], R5 ;  /* 0x0009780501007387 */ /* 0x0001e20000100800 */
[----:B------:R-:W-:Y:S02]  /*55970*/  LOP3.LUT R228, R228, 0xfffffff7, RZ, 0xc0, !PT ;  /* 0xfffffff7e4e47812 */ /* 0x000fe400078ec0ff */
[----:B------:R-:W-:Y:S01]  /*55980*/  ISETP.GE.AND P0, PT, R251, UR13, PT ;  /* 0x0000000dfb007c0c */ /* 0x000fe2000bf06270 */
[----:B0-----:R-:W-:Y:S01]  /*55990*/  VIADD R5, R5, UR48 ;  /* 0x0000003005057c36 */ /* 0x001fe20008000000 */
[----:B------:R-:W-:-:S04]  /*559a0*/  @P1 LOP3.LUT R228, R228, 0x8, RZ, 0xfc, !PT ;  /* 0x00000008e4e41812 */ /* 0x000fc800078efcff */
[----:B------:R0:W-:Y:S01]  /*559b0*/  STL [R1+0x97c], R5 ;  /* 0x00097c0501007387 */ /* 0x0001e20000100800 */
[----:B------:R-:W-:Y:S01]  /*559c0*/  ISETP.LT.AND P1, PT, R3, UR24, !P0 ;  /* 0x0000001803007c0c */ /* 0x000fe2000c721270 */
[----:B0-----:R-:W-:-:S05]  /*559d0*/  VIADD R5, R5, UR54 ;  /* 0x0000003605057c36 */ /* 0x001fca0008000000 */
[----:B------:R0:W-:Y:S01]  /*559e0*/  STL [R1+0x980], R5 ;  /* 0x0009800501007387 */ /* 0x0001e20000100800 */
[----:B------:R-:W-:Y:S02]  /*559f0*/  ISETP.LT.AND P0, PT, R2, UR10, !P0 ;  /* 0x0000000a02007c0c */ /* 0x000fe4000c701270 */
[----:B------:R-:W-:Y:S01]  /*55a00*/  LOP3.LUT R228, R228, 0xfffffffb, RZ, 0xc0, !PT ;  /* 0xfffffffbe4e47812 */ /* 0x000fe200078ec0ff */
[----:B0-----:R-:W-:-:S05]  /*55a10*/  VIADD R5, R5, UR56 ;  /* 0x0000003805057c36 */ /* 0x001fca0008000000 */
[----:B------:R0:W-:Y:S01]  /*55a20*/  STL [R1+0x984], R5 ;  /* 0x0009840501007387 */ /* 0x0001e20000100800 */
[----:B------:R-:W-:Y:S01]  /*55a30*/  @P1 LOP3.LUT R228, R228, 0x4, RZ, 0xfc, !PT ;  /* 0x00000004e4e41812 */ /* 0x000fe200078efcff */
[----:B0-----:R-:W-:-:S04]  /*55a40*/  VIADD R5, R5, UR42 ;  /* 0x0000002a05057c36 */ /* 0x001fc80008000000 */
[----:B------:R-:W-:Y:S01]  /*55a50*/  VIADD R251, R5, UR47 ;  /* 0x0000002f05fb7c36 */ /* 0x000fe20008000000 */
[----:B------:R0:W-:Y:S01]  /*55a60*/  STL [R1+0x988], R5 ;  /* 0x0009880501007387 */ /* 0x0001e20000100800 */
[----:B------:R-:W-:Y:S01]  /*55a70*/  LOP3.LUT R228, R228, 0xfffffffd, RZ, 0xc0, !PT ;  /* 0xfffffffde4e47812 */ /* 0x000fe200078ec0ff */
[----:B------:R-:W1:Y:S03]  /*55a80*/  S2R R237, SR_TID.X ;  /* 0x0000000000ed7919 */ /* 0x000e660000002100 */
[----:B------:R-:W-:Y:S01]  /*55a90*/  @P0 LOP3.LUT R228, R228, 0x2, RZ, 0xfc, !PT ;  /* 0x00000002e4e40812 */ /* 0x000fe200078efcff */
[----:B0-----:R-:W4:Y:S04]  /*55aa0*/  LDL.LU R5, [R1+0x1ac4] ;  /* 0x001ac40001057983 */ /* 0x001f280000300800 */
[----:B------:R0:W-:Y:S01]  /*55ab0*/  STL [R1+0xa40], R251 ;  /* 0x000a40fb01007387 */ /* 0x0001e20000100800 */
[----:B------:R-:W-:-:S02]  /*55ac0*/  ISETP.GE.AND P0, PT, R2, UR44, PT ;  /* 0x0000002c02007c0c */ /* 0x000fc4000bf06270 */
[----:B--2---:R-:W-:Y:S02]  /*55ad0*/  R2UR UR44, R188 ;  /* 0x00000000bc2c72ca */ /* 0x004fe400000e0000 */
[----:B------:R-:W2:Y:S01]  /*55ae0*/  S2R R188, SR_TID.X ;  /* 0x0000000000bc7919 */ /* 0x000ea20000002100 */
[----:B0-----:R-:W0:Y:S01]  /*55af0*/  S2R R251, SR_TID.X ;  /* 0x0000000000fb7919 */ /* 0x001e220000002100 */
[C---:B------:R-:W-:Y:S01]  /*55b00*/  VIADD R252, R0.reuse, 0xc3 ;  /* 0x000000c300fc7836 */ /* 0x040fe20000000000 */
[----:B---3--:R-:W-:Y:S01]  /*55b10*/  R2UR UR46, R41 ;  /* 0x00000000292e72ca */ /* 0x008fe200000e0000 */
[C---:B------:R-:W-:Y:S01]  /*55b20*/  VIADD R226, R0.reuse, 0xc2 ;  /* 0x000000c200e27836 */ /* 0x040fe20000000000 */
[----:B----4-:R-:W-:Y:S01]  /*55b30*/  R2UR UR45, R39 ;  /* 0x00000000272d72ca */ /* 0x010fe200000e0000 */
[----:B------:R-:W-:Y:S01]  /*55b40*/  VIADD R225, R0, 0xc1 ;  /* 0x000000c100e17836 */ /* 0x000fe20000000000 */
[----:B------:R-:W-:Y:S01]  /*55b50*/  ISETP.GE.AND P1, PT, R252, UR7, PT ;  /* 0x00000007fc007c0c */ /* 0x000fe2000bf26270 */
[----:B------:R-:W-:-:S02]  /*55b60*/  VIADD R227, R0, 0xc0 ;  /* 0x000000c000e37836 */ /* 0x000fc40000000000 */
[----:B-1----:R-:W-:Y:S02]  /*55b70*/  IMAD.SHL.U32 R237, R237, 0x40, RZ ;  /* 0x00000040eded7824 */ /* 0x002fe400078e00ff */
[C---:B------:R-:W-:Y:S02]  /*55b80*/  VIADD R224, R0.reuse, 0xbf ;  /* 0x000000bf00e07836 */ /* 0x040fe40000000000 */
[C---:B------:R-:W-:Y:S01]  /*55b90*/  VIADD R223, R0.reuse, 0xbe ;  /* 0x000000be00df7836 */ /* 0x040fe20000000000 */
[----:B------:R-:W-:Y:S01]  /*55ba0*/  LOP3.LUT R237, R237, 0x400, RZ, 0xc0, !PT ;  /* 0x00000400eded7812 */ /* 0x000fe200078ec0ff */
[C---:B------:R-:W-:Y:S02]  /*55bb0*/  VIADD R222, R0.reuse, 0xbd ;  /* 0x000000bd00de7836 */ /* 0x040fe40000000000 */
[C---:B------:R-:W-:Y:S02]  /*55bc0*/  VIADD R221, R0.reuse, 0xbc ;  /* 0x000000bc00dd7836 */ /* 0x040fe40000000000 */
[----:B------:R-:W-:-:S02]  /*55bd0*/  VIADD R220, R0, 0xbb ;  /* 0x000000bb00dc7836 */ /* 0x000fc40000000000 */
[C---:B------:R-:W-:Y:S02]  /*55be0*/  VIADD R219, R0.reuse, 0xba ;  /* 0x000000ba00db7836 */ /* 0x040fe40000000000 */
[----:B------:R-:W-:Y:S01]  /*55bf0*/  VIADD R218, R0, 0xb9 ;  /* 0x000000b900da7836 */ /* 0x000fe20000000000 */
[----:B--2---:R-:W-:Y:S01]  /*55c00*/  LOP3.LUT R188, R188, 0x7f, RZ, 0xc0, !PT ;  /* 0x0000007fbcbc7812 */ /* 0x004fe200078ec0ff */
[----:B0-----:R-:W-:Y:S02]  /*55c10*/  IMAD.SHL.U32 R251, R251, 0x10, RZ ;  /* 0x00000010fbfb7824 */ /* 0x001fe400078e00ff */
[C---:B------:R-:W-:Y:S02]  /*55c20*/  VIADD R217, R0.reuse, 0xb8 ;  /* 0x000000b800d97836 */ /* 0x040fe40000000000 */
[C---:B------:R-:W-:Y:S01]  /*55c30*/  VIADD R216, R0.reuse, 0xb7 ;  /* 0x000000b700d87836 */ /* 0x040fe20000000000 */
[----:B------:R-:W-:Y:S01]  /*55c40*/  LOP3.LUT R251, R251, 0xf0, RZ, 0xc0, !PT ;  /* 0x000000f0fbfb7812 */ /* 0x000fe200078ec0ff */
[----:B------:R-:W-:-:S02]  /*55c50*/  VIADD R215, R0, 0xb6 ;  /* 0x000000b600d77836 */ /* 0x000fc40000000000 */
[C---:B------:R-:W-:Y:S02]  /*55c60*/  VIADD R214, R0.reuse, 0xb5 ;  /* 0x000000b500d67836 */ /* 0x040fe40000000000 */
[C---:B------:R-:W-:Y:S02]  /*55c70*/  VIADD R213, R0.reuse, 0xb4 ;  /* 0x000000b400d57836 */ /* 0x040fe40000000000 */
[C---:B------:R-:W-:Y:S02]  /*55c80*/  VIADD R212, R0.reuse, 0xb3 ;  /* 0x000000b300d47836 */ /* 0x040fe40000000000 */
[C---:B------:R-:W-:Y:S02]  /*55c90*/  VIADD R211, R0.reuse, 0xb2 ;  /* 0x000000b200d37836 */ /* 0x040fe40000000000 */
[C---:B------:R-:W-:Y:S02]  /*55ca0*/  VIADD R210, R0.reuse, 0xb1 ;  /* 0x000000b100d27836 */ /* 0x040fe40000000000 */
        /* <DEDUP_REMOVED lines=175> */
[----:B------:R-:W-:Y:S01]  /*567a0*/  VIADD R33, R0, 0x1 ;  /* 0x0000000100217836 */ /* 0x000fe20000000000 */
[----:B------:R-:W-:Y:S01]  /*567b0*/  ISETP.GE.AND P2, PT, R226, UR9, PT ;  /* 0x00000009e2007c0c */ /* 0x000fe2000bf46270 */
[----:B------:R-:W-:Y:S01]  /*567c0*/  ULDC.64 UR28, c[0x0][0x228] ;  /* 0x00008a00001c7ab9 */ /* 0x000fe20000000a00 */
[----:B------:R-:W-:Y:S01]  /*567d0*/  ULDC.64 UR32, c[0x0][0x228] ;  /* 0x00008a0000207ab9 */ /* 0x000fe20000000a00 */
[----:B------:R-:W-:Y:S01]  /*567e0*/  LOP3.LUT R238, R238, 0x7fffffff, RZ, 0xc0, !PT ;  /* 0x7fffffffeeee7812 */ /* 0x000fe200078ec0ff */
[----:B------:R-:W-:Y:S01]  /*567f0*/  ULDC.64 UR30, c[0x0][0x228] ;  /* 0x00008a00001e7ab9 */ /* 0x000fe20000000a00 */
[----:B------:R-:W-:Y:S01]  /*56800*/  ISETP.LT.AND P3, PT, R2, UR28, !P2 ;  /* 0x0000001c02007c0c */ /* 0x000fe2000d761270 */
[----:B------:R-:W-:Y:S01]  /*56810*/  ULDC.64 UR26, c[0x0][0x228] ;  /* 0x00008a00001a7ab9 */ /* 0x000fe20000000a00 */
[----:B------:R-:W-:Y:S01]  /*56820*/  ISETP.LT.AND P4, PT, R3, UR32, !P2 ;  /* 0x0000002003007c0c */ /* 0x000fe2000d781270 */
[----:B------:R-:W-:Y:S01]  /*56830*/  ULDC.64 UR34, c[0x0][0x228] ;  /* 0x00008a0000227ab9 */ /* 0x000fe20000000a00 */
[----:B------:R-:W-:Y:S01]  /*56840*/  ISETP.GE.AND P2, PT, R227, UR19, PT ;  /* 0x00000013e3007c0c */ /* 0x000fe2000bf46270 */
[----:B------:R-:W-:Y:S01]  /*56850*/  ULDC.64 UR36, c[0x0][0x228] ;  /* 0x00008a0000247ab9 */ /* 0x000fe20000000a00 */
[----:B------:R-:W-:Y:S01]  /*56860*/  LOP3.LUT R228, R228, 0xfffffffe, RZ, 0xc0, !PT ;  /* 0xfffffffee4e47812 */ /* 0x000fe200078ec0ff */
[----:B------:R-:W-:Y:S01]  /*56870*/  ULDC.64 UR38, c[0x0][0x228] ;  /* 0x00008a0000267ab9 */ /* 0x000fe20000000a00 */
[----:B------:R-:W-:Y:S01]  /*56880*/  ULDC.64 UR40, c[0x0][0x228] ;  /* 0x00008a0000287ab9 */ /* 0x000fe20000000a00 */
[----:B------:R-:W-:Y:S01]  /*56890*/  ULDC UR28, c[0x0][0x228] ;  /* 0x00008a00001c7ab9 */ /* 0x000fe20000000800 */
[----:B------:R-:W-:Y:S01]  /*568a0*/  ULDC UR61, c[0x0][0x228] ;  /* 0x00008a00003d7ab9 */ /* 0x000fe20000000800 */
[----:B------:R-:W-:Y:S01]  /*568b0*/  ULDC UR60, c[0x0][0x228] ;  /* 0x00008a00003c7ab9 */ /* 0x000fe20000000800 */
[----:B------:R-:W-:Y:S01]  /*568c0*/  ULDC UR59, c[0x0][0x228] ;  /* 0x00008a00003b7ab9 */ /* 0x000fe20000000800 */
[----:B------:R-:W-:Y:S01]  /*568d0*/  @P3 LOP3.LUT R238, R238, 0x80000000, RZ, 0xfc, !PT ;  /* 0x80000000eeee3812 */ /* 0x000fe200078efcff */
[----:B------:R-:W-:Y:S01]  /*568e0*/  ULDC UR4, c[0x0][0x228] ;  /* 0x00008a0000047ab9 */ /* 0x000fe20000000800 */
[----:B------:R-:W-:Y:S01]  /*568f0*/  ISETP.LT.AND P3, PT, R3, UR30, !P2 ;  /* 0x0000001e03007c0c */ /* 0x000fe2000d761270 */
[----:B------:R-:W-:Y:S01]  /*56900*/  ULDC UR5, c[0x0][0x228] ;  /* 0x00008a0000057ab9 */ /* 0x000fe20000000800 */
[----:B------:R-:W-:Y:S01]  /*56910*/  ISETP.LT.AND P2, PT, R2, UR26, !P2 ;  /* 0x0000001a02007c0c */ /* 0x000fe2000d741270 */
[----:B------:R-:W-:Y:S01]  /*56920*/  ULDC UR6, c[0x0][0x228] ;  /* 0x00008a0000067ab9 */ /* 0x000fe20000000800 */
[----:B------:R-:W-:Y:S01]  /*56930*/  LOP3.LUT R238, R238, 0xbfffffff, RZ, 0xc0, !PT ;  /* 0xbfffffffeeee7812 */ /* 0x000fe200078ec0ff */
[----:B------:R-:W-:Y:S01]  /*56940*/  ULDC UR7, c[0x0][0x228] ;  /* 0x00008a0000077ab9 */ /* 0x000fe20000000800 */
[----:B------:R-:W-:Y:S01]  /*56950*/  @P4 LOP3.LUT R228, R228, 0x1, RZ, 0xfc, !PT ;  /* 0x00000001e4e44812 */ /* 0x000fe200078efcff */
[----:B------:R-:W-:Y:S01]  /*56960*/  ULDC UR8, c[0x0][0x228] ;  /* 0x00008a0000087ab9 */ /* 0x000fe20000000800 */
[----:B------:R-:W-:Y:S01]  /*56970*/  ULDC UR10, c[0x0][0x228] ;  /* 0x00008a00000a7ab9 */ /* 0x000fe20000000800 */
[----:B------:R-:W-:Y:S01]  /*56980*/  ULDC UR12, c[0x0][0x228] ;  /* 0x00008a00000c7ab9 */ /* 0x000fe20000000800 */
[----:B------:R-:W-:Y:S01]  /*56990*/  ULDC UR13, c[0x0][0x228] ;  /* 0x00008a00000d7ab9 */ /* 0x000fe20000000800 */
[----:B------:R-:W-:Y:S01]  /*569a0*/  ULDC UR14, c[0x0][0x228] ;  /* 0x00008a00000e7ab9 */ /* 0x000fe20000000800 */
[----:B------:R-:W-:Y:S01]  /*569b0*/  ULDC UR16, c[0x0][0x228] ;  /* 0x00008a0000107ab9 */ /* 0x000fe20000000800 */
[----:B------:R-:W-:Y:S01]  /*569c0*/  @P3 LOP3.LUT R238, R238, 0x40000000, RZ, 0xfc, !PT ;  /* 0x40000000eeee3812 */ /* 0x000fe200078efcff */
[----:B------:R-:W-:Y:S01]  /*569d0*/  ULDC UR17, c[0x0][0x228] ;  /* 0x00008a0000117ab9 */ /* 0x000fe20000000800 */
[----:B------:R-:W-:Y:S01]  /*569e0*/  ULDC UR18, c[0x0][0x228] ;  /* 0x00008a0000127ab9 */ /* 0x000fe20000000800 */
[----:B------:R-:W-:Y:S01]  /*569f0*/  LOP3.LUT R239, R239, 0x7fffffff, RZ, 0xc0, !PT ;  /* 0x7fffffffefef7812 */ /* 0x000fe200078ec0ff */
[----:B------:R-:W-:Y:S01]  /*56a00*/  ULDC UR30, c[0x0][0x228] ;  /* 0x00008a00001e7ab9 */ /* 0x000fe20000000800 */
[----:B------:R-:W-:Y:S01]  /*56a10*/  LOP3.LUT R238, R238, 0xdfffffff, RZ, 0xc0, !PT ;  /* 0xdfffffffeeee7812 */ /* 0x000fe200078ec0ff */
[----:B------:R-:W-:Y:S01]  /*56a20*/  ULDC UR20, c[0x0][0x228] ;  /* 0x00008a0000147ab9 */ /* 0x000fe20000000800 */
[----:B------:R-:W-:Y:S01]  /*56a30*/  ULDC UR22, c[0x0][0x228] ;  /* 0x00008a0000167ab9 */ /* 0x000fe20000000800 */
[----:B------:R-:W-:Y:S01]  /*56a40*/  ULDC UR23, c[0x0][0x228] ;  /* 0x00008a0000177ab9 */ /* 0x000fe20000000800 */
[----:B------:R-:W-:Y:S01]  /*56a50*/  @P2 LOP3.LUT R238, R238, 0x20000000, RZ, 0xfc, !PT ;  /* 0x20000000eeee2812 */ /* 0x000fe200078efcff */
[----:B------:R-:W-:Y:S01]  /*56a60*/  ULDC UR47, c[0x0][0x228] ;  /* 0x00008a00002f7ab9 */ /* 0x000fe20000000800 */
[----:B------:R-:W-:Y:S01]  /*56a70*/  ISETP.GE.AND P2, PT, R223, UR25, PT ;  /* 0x00000019df007c0c */ /* 0x000fe2000bf46270 */
[----:B------:R-:W-:Y:S01]  /*56a80*/  ULDC.64 UR24, c[0x0][0x228] ;  /* 0x00008a0000187ab9 */ /* 0x000fe20000000a00 */
[----:B------:R-:W-:Y:S01]  /*56a90*/  LOP3.LUT R238, R238, 0xefffffff, RZ, 0xc0, !PT ;  /* 0xefffffffeeee7812 */ /* 0x000fe200078ec0ff */
[----:B------:R-:W-:Y:S01]  /*56aa0*/  ULDC UR48, c[0x0][0x228] ;  /* 0x00008a0000307ab9 */ /* 0x000fe20000000800 */
[----:B------:R-:W-:Y:S01]  /*56ab0*/  ISETP.LT.AND P4, PT, R3, UR34, !P2 ;  /* 0x0000002203007c0c */ /* 0x000fe2000d781270 */
[----:B------:R-:W-:Y:S01]  /*56ac0*/  ULDC UR49, c[0x0][0x228] ;  /* 0x00008a0000317ab9 */ /* 0x000fe20000000800 */
[----:B------:R-:W-:Y:S01]  /*56ad0*/  ISETP.LT.AND P3, PT, R2, UR36, !P2 ;  /* 0x0000002402007c0c */ /* 0x000fe2000d761270 */
[----:B------:R-:W-:Y:S01]  /*56ae0*/  ULDC UR50, c[0x0][0x228] ;  /* 0x00008a0000327ab9 */ /* 0x000fe20000000800 */
[----:B------:R-:W-:Y:S01]  /*56af0*/  ISETP.GE.AND P2, PT, R221, UR33, PT ;  /* 0x00000021dd007c0c */ /* 0x000fe2000bf46270 */
[----:B------:R-:W-:Y:S01]  /*56b00*/  ULDC.64 UR32, c[0x0][0x228] ;  /* 0x00008a0000207ab9 */ /* 0x000fe20000000a00 */
[----:B------:R-:W-:Y:S01]  /*56b10*/  ULDC UR51, c[0x0][0x228] ;  /* 0x00008a0000337ab9 */ /* 0x000fe20000000800 */
[----:B------:R-:W-:Y:S01]  /*56b20*/  ULDC UR52, c[0x0][0x228] ;  /* 0x00008a0000347ab9 */ /* 0x000fe20000000800 */
[----:B------:R-:W-:Y:S01]  /*56b30*/  ULDC UR53, c[0x0][0x228] ;  /* 0x00008a0000357ab9 */ /* 0x000fe20000000800 */
[----:B------:R-:W-:Y:S01]  /*56b40*/  LOP3.LUT R240, R240, 0x7fffffff, RZ, 0xc0, !PT ;  /* 0x7ffffffff0f07812 */ /* 0x000fe200078ec0ff */
[----:B------:R-:W-:Y:S01]  /*56b50*/  ULDC UR54, c[0x0][0x228] ;  /* 0x00008a0000367ab9 */ /* 0x000fe20000000800 */
[----:B------:R-:W-:Y:S01]  /*56b60*/  ULDC UR55, c[0x0][0x228] ;  /* 0x00008a0000377ab9 */ /* 0x000fe20000000800 */
[----:B------:R-:W-:Y:S01]  /*56b70*/  ULDC UR56, c[0x0][0x228] ;  /* 0x00008a0000387ab9 */ /* 0x000fe20000000800 */
[----:B------:R-:W-:Y:S01]  /*56b80*/  @P4 LOP3.LUT R238, R238, 0x10000000, RZ, 0xfc, !PT ;  /* 0x10000000eeee4812 */ /* 0x000fe200078efcff */
        /* <DEDUP_REMOVED lines=12> */
[----:B------:R-:W-:Y:S01]  /*56c50*/  ULDC.64 UR42, c[0x0][0x228] ;  /* 0x00008a00002a7ab9 */ /* 0x000fe20000000a00 */
[----:B------:R-:W-:Y:S01]  /*56c60*/  LOP3.LUT R238, R238, 0xfffbffff, RZ, 0xc0, !PT ;  /* 0xfffbffffeeee7812 */ /* 0x000fe200078ec0ff */
[----:B------:R-:W-:Y:S01]  /*56c70*/  ULDC UR40, c[0x0][0x228] ;  /* 0x00008a0000287ab9 */ /* 0x000fe20000000800 */
[----:B------:R-:W-:-:S02]  /*56c80*/  LOP3.LUT R241, R241, 0x7fffffff, RZ, 0xc0, !PT ;  /* 0x7ffffffff1f17812 */ /* 0x000fc400078ec0ff */
[----:B------:R-:W-:Y:S02]  /*56c90*/  LOP3.LUT R242, R242, 0x7fffffff, RZ, 0xc0, !PT ;  /* 0x7ffffffff2f27812 */ /* 0x000fe400078ec0ff */
[----:B------:R-:W-:Y:S01]  /*56ca0*/  ISETP.LT.AND P0, PT, R0, UR43, !P0 ;  /* 0x0000002b00007c0c */ /* 0x000fe2000c701270 */
[----:B------:R-:W-:Y:S01]  /*56cb0*/  ULDC UR43, c[0x0][0x228] ;  /* 0x00008a00002b7ab9 */ /* 0x000fe20000000800 */
[----:B------:R-:W-:Y:S02]  /*56cc0*/  LOP3.LUT R243, R243, 0x7fffffff, RZ, 0xc0, !PT ;  /* 0x7ffffffff3f37812 */ /* 0x000fe400078ec0ff */
[----:B------:R-:W-:Y:S02]  /*56cd0*/  @P3 LOP3.LUT R238, R238, 0x40000, RZ, 0xfc, !PT ;  /* 0x00040000eeee3812 */ /* 0x000fe400078efcff */
[----:B------:R-:W-:Y:S02]  /*56ce0*/  LOP3.LUT R244, R244, 0x7fffffff, RZ, 0xc0, !PT ;  /* 0x7ffffffff4f47812 */ /* 0x000fe400078ec0ff */
[----:B------:R-:W-:-:S02]  /*56cf0*/  LOP3.LUT R238, R238, 0xfffdffff, RZ, 0xc0, !PT ;  /* 0xfffdffffeeee7812 */ /* 0x000fc400078ec0ff */
[----:B------:R-:W-:Y:S02]  /*56d00*/  LOP3.LUT R245, R245, 0x7fffffff, RZ, 0xc0, !PT ;  /* 0x7ffffffff5f57812 */ /* 0x000fe400078ec0ff */
[----:B------:R-:W-:Y:S02]  /*56d10*/  @P2 LOP3.LUT R238, R238, 0x20000, RZ, 0xfc, !PT ;  /* 0x00020000eeee2812 */ /* 0x000fe400078efcff */
[----:B------:R-:W-:Y:S02]  /*56d20*/  ISETP.GE.AND P2, PT, R219, UR31, PT ;  /* 0x0000001fdb007c0c */ /* 0x000fe4000bf46270 */
[----:B------:R-:W-:Y:S02]  /*56d30*/  LOP3.LUT R238, R238, 0xffffbfff, RZ, 0xc0, !PT ;  /* 0xffffbfffeeee7812 */ /* 0x000fe400078ec0ff */
[----:B------:R-:W-:Y:S01]  /*56d40*/  ISETP.LT.AND P3, PT, R3, UR24, !P2 ;  /* 0x0000001803007c0c */ /* 0x000fe2000d761270 */
[----:B------:R-:W-:Y:S01]  /*56d50*/  ULDC UR24, c[0x0][0x228] ;  /* 0x00008a0000187ab9 */ /* 0x000fe20000000800 */
[----:B------:R-:W-:Y:S01]  /*56d60*/  ISETP.LT.AND P2, PT, R2, UR32, !P2 ;  /* 0x0000002002007c0c */ /* 0x000fe2000d741270 */
[----:B------:R-:W-:Y:S01]  /*56d70*/  ULDC UR32, c[0x0][0x228] ;  /* 0x00008a0000207ab9 */ /* 0x000fe20000000800 */
[----:B------:R-:W-:-:S02]  /*56d80*/  LOP3.LUT R246, R246, 0x7fffffff, RZ, 0xc0, !PT ;  /* 0x7ffffffff6f67812 */ /* 0x000fc400078ec0ff */
[----:B------:R-:W-:Y:S02]  /*56d90*/  LOP3.LUT R247, R247, 0x7fffffff, RZ, 0xc0, !PT ;  /* 0x7ffffffff7f77812 */ /* 0x000fe400078ec0ff */
[----:B------:R-:W-:Y:S02]  /*56da0*/  LOP3.LUT R248, R248, 0x7fffffff, RZ, 0xc0, !PT ;  /* 0x7ffffffff8f87812 */ /* 0x000fe400078ec0ff */
[----:B------:R-:W-:-:S03]  /*56db0*/  LOP3.LUT R249, R249, 0x7fffffff, RZ, 0xc0, !PT ;  /* 0x7ffffffff9f97812 */ /* 0x000fc600078ec0ff */
[----:B------:R-:W-:-:S04]  /*56dc0*/  @P3 LOP3.LUT R238, R238, 0x4000, RZ, 0xfc, !PT ;  /* 0x00004000eeee3812 */ /* 0x000fc800078efcff */
[----:B------:R-:W-:-:S04]  /*56dd0*/  LOP3.LUT R238, R238, 0xffffdfff, RZ, 0xc0, !PT ;  /* 0xffffdfffeeee7812 */ /* 0x000fc800078ec0ff */
        /* <DEDUP_REMOVED lines=9> */
[----:B------:R-:W-:Y:S02]  /*56e70*/  ISETP.GE.AND P1, PT, R225, UR15, PT ;  /* 0x0000000fe1007c0c */ /* 0x000fe4000bf26270 */
[----:B------:R-:W-:Y:S02]  /*56e80*/  LOP3.LUT R238, R238, 0xfdffffff, RZ, 0xc0, !PT ;  /* 0xfdffffffeeee7812 */ /* 0x000fe400078ec0ff */
[----:B------:R-:W-:Y:S01]  /*56e90*/  ISETP.LT.AND P2, PT, R3, UR60, !P1 ;  /* 0x0000003c03007c0c */ /* 0x000fe2000cf41270 */
[----:B------:R-:W-:Y:S01]  /*56ea0*/  ULDC UR60, c[0x0][0x228] ;  /* 0x00008a00003c7ab9 */ /* 0x000fe20000000800 */
[----:B------:R-:W-:Y:S01]  /*56eb0*/  ISETP.LT.AND P1, PT, R2, UR59, !P1 ;  /* 0x0000003b02007c0c */ /* 0x000fe2000cf21270 */
[----:B------:R-:W-:-:S10]  /*56ec0*/  ULDC UR59, c[0x0][0x228] ;  /* 0x00008a00003b7ab9 */ /* 0x000fd40000000800 */
        /* <DEDUP_REMOVED lines=8> */
[----:B------:R-:W-:-:S09]  /*56f50*/  ISETP.GE.AND P1, PT, R222, UR11, PT ;  /* 0x0000000bde007c0c */ /* 0x000fd2000bf26270 */
[----:B------:R-:W-:Y:S02]  /*56f60*/  @P3 LOP3.LUT R238, R238, 0x800000, RZ, 0xfc, !PT ;  /* 0x00800000eeee3812 */ /* 0x000fe400078efcff */
[----:B------:R-:W-:Y:S02]  /*56f70*/  ISETP.LT.AND P3, PT, R3, UR6, !P1 ;  /* 0x0000000603007c0c */ /* 0x000fe4000cf61270 */
[----:B------:R-:W-:-:S04]  /*56f80*/  LOP3.LUT R238, R238, 0xffbfffff, RZ, 0xc0, !PT ;  /* 0xffbfffffeeee7812 */ /* 0x000fc800078ec0ff */
[----:B------:R-:W-:Y:S02]  /*56f90*/  @P2 LOP3.LUT R238, R238, 0x400000, RZ, 0xfc, !PT ;  /* 0x00400000eeee2812 */ /* 0x000fe400078efcff */
[----:B------:R-:W-:Y:S01]  /*56fa0*/  ISETP.LT.AND P2, PT, R2, UR7, !P1 ;  /* 0x0000000702007c0c */ /* 0x000fe2000cf41270 */
[----:B------:R-:W-:Y:S01]  /*56fb0*/  ULDC.64 UR6, c[0x0][0x228] ;  /* 0x00008a0000067ab9 */ /* 0x000fe20000000a00 */
[----:B------:R-:W-:Y:S02]  /*56fc0*/  LOP3.LUT R238, R238, 0xffefffff, RZ, 0xc0, !PT ;  /* 0xffefffffeeee7812 */ /* 0x000fe400078ec0ff */
[----:B------:R-:W-:Y:S02]  /*56fd0*/  ISETP.GE.AND P1, PT, R220, UR29, PT ;  /* 0x0000001ddc007c0c */ /* 0x000fe4000bf26270 */
[----:B------:R-:W-:Y:S02]  /*56fe0*/  @P3 LOP3.LUT R238, R238, 0x100000, RZ, 0xfc, !PT ;  /* 0x00100000eeee3812 */ /* 0x000fe400078efcff */
[----:B------:R-:W-:Y:S01]  /*56ff0*/  ISETP.LT.AND P3, PT, R3, UR8, !P1 ;  /* 0x0000000803007c0c */ /* 0x000fe2000cf61270 */
[----:B------:R-:W-:Y:S01]  /*57000*/  ULDC UR8, c[0x0][0x228] ;  /* 0x00008a0000087ab9 */ /* 0x000fe20000000800 */
[----:B------:R-:W-:-:S04]  /*57010*/  LOP3.LUT R238, R238, 0xfff7ffff, RZ, 0xc0, !PT ;  /* 0xfff7ffffeeee7812 */ /* 0x000fc800078ec0ff */
[----:B------:R-:W-:Y:S02]  /*57020*/  @P2 LOP3.LUT R238, R238, 0x80000, RZ, 0xfc, !PT ;  /* 0x00080000eeee2812 */ /* 0x000fe400078efcff */
[----:B------:R-:W-:Y:S01]  /*57030*/  ISETP.LT.AND P2, PT, R2, UR10, !P1 ;  /* 0x0000000a02007c0c */ /* 0x000fe2000cf41270 */
[----:B------:R-:W-:Y:S01]  /*57040*/  ULDC.64 UR10, c[0x0][0x228] ;  /* 0x00008a00000a7ab9 */ /* 0x000fe20000000a00 */
[----:B------:R-:W-:Y:S02]  /*57050*/  LOP3.LUT R238, R238, 0xfffeffff, RZ, 0xc0, !PT ;  /* 0xfffeffffeeee7812 */ /* 0x000fe400078ec0ff */
[----:B------:R-:W-:Y:S02]  /*57060*/  ISETP.GE.AND P1, PT, R218, UR27, PT ;  /* 0x0000001bda007c0c */ /* 0x000fe4000bf26270 */
[----:B------:R-:W-:Y:S02]  /*57070*/  @P3 LOP3.LUT R238, R238, 0x10000, RZ, 0xfc, !PT ;  /* 0x00010000eeee3812 */ /* 0x000fe400078efcff */
[----:B------:R-:W-:-:S02]  /*57080*/  ISETP.LT.AND P3, PT, R3, UR12, !P1 ;  /* 0x0000000c03007c0c */ /* 0x000fc4000cf61270 */
[----:B------:R-:W-:-:S04]  /*57090*/  LOP3.LUT R238, R238, 0xffff7fff, RZ, 0xc0, !PT ;  /* 0xffff7fffeeee7812 */ /* 0x000fc800078ec0ff */
[----:B------:R-:W-:Y:S02]  /*570a0*/  @P2 LOP3.LUT R238, R238, 0x8000, RZ, 0xfc, !PT ;  /* 0x00008000eeee2812 */ /* 0x000fe400078efcff */
[----:B------:R-:W-:Y:S01]  /*570b0*/  ISETP.LT.AND P2, PT, R2, UR13, !P1 ;  /* 0x0000000d02007c0c */ /* 0x000fe2000cf41270 */
[----:B------:R-:W-:Y:S01]  /*570c0*/  ULDC.64 UR12, c[0x0][0x228] ;  /* 0x00008a00000c7ab9 */ /* 0x000fe20000000a00 */
[----:B------:R-:W-:Y:S02]  /*570d0*/  LOP3.LUT R238, R238, 0xffffefff, RZ, 0xc0, !PT ;  /* 0xffffefffeeee7812 */ /* 0x000fe400078ec0ff */
[----:B------:R-:W-:Y:S01]  /*570e0*/  ISETP.GE.AND P1, PT, R217, UR35, PT ;  /* 0x00000023d9007c0c */ /* 0x000fe2000bf26270 */
[----:B------:R-:W-:Y:S01]  /*570f0*/  ULDC UR35, c[0x0][0x228] ;  /* 0x00008a0000237ab9 */ /* 0x000fe20000000800 */
        /* <DEDUP_REMOVED lines=13> */
[----:B------:R-:W-:Y:S02]  /*571d0*/  ISETP.LT.AND P2, PT, R2, UR16, !P1 ;  /* 0x0000001002007c0c */ /* 0x000fe4000cf41270 */
        /* <DEDUP_REMOVED lines=33> */
[----:B------:R-:W-:-:S10]  /*573f0*/  ULDC.64 UR28, c[0x0][0x228] ;  /* 0x00008a00001c7ab9 */ /* 0x000fd40000000a00 */
[----:B------:R-:W-:Y:S02]  /*57400*/  @P2 LOP3.LUT R238, R238, 0x1, RZ, 0xfc, !PT ;  /* 0x00000001eeee2812 */ /* 0x000fe400078efcff */
[----:B------:R-:W-:Y:S02]  /*57410*/  @P1 LOP3.LUT R239, R239, 0x80000000, RZ, 0xfc, !PT ;  /* 0x80000000efef1812 */ /* 0x000fe400078efcff */
[----:B------:R-:W-:Y:S01]  /*57420*/  ISETP.GE.AND P1, PT, R211, UR5, PT ;  /* 0x00000005d3007c0c */ /* 0x000fe2000bf26270 */
[----:B------:R-:W-:Y:S01]  /*57430*/  ULDC.64 UR4, c[0x0][0x228] ;  /* 0x00008a0000047ab9 */ /* 0x000fe20000000a00 */
[----:B------:R-:W-:Y:S02]  /*57440*/  LOP3.LUT R239, R239, 0xbfffffff, RZ, 0xc0, !PT ;  /* 0xbfffffffefef7812 */ /* 0x000fe400078ec0ff */
[----:B------:R-:W-:Y:S02]  /*57450*/  ISETP.LT.AND P2, PT, R3, UR28, !P1 ;  /* 0x0000001c03007c0c */ /* 0x000fe4000cf41270 */
[----:B------:R-:W-:Y:S01]  /*57460*/  ISETP.LT.AND P1, PT, R2, UR30, !P1 ;  /* 0x0000001e02007c0c */ /* 0x000fe2000cf21270 */
[----:B------:R-:W-:-:S10]  /*57470*/  ULDC UR30, c[0x0][0x228] ;  /* 0x00008a00001e7ab9 */ /* 0x000fd40000000800 */
        /* <DEDUP_REMOVED lines=44> */
[----:B------:R-:W-:Y:S01]  /*57740*/  ULDC UR30, c[0x0][0x228] ;  /* 0x00008a00001e7ab9 */ /* 0x000fe20000000800 */
[----:B------:R-:W-:Y:S01]  /*57750*/  ISETP.GE.AND P1, PT, R205, UR29, PT ;  /* 0x0000001dcd007c0c */ /* 0x000fe2000bf26270 */
[----:B------:R-:W-:-:S08]  /*57760*/  ULDC.64 UR28, c[0x0][0x228] ;  /* 0x00008a00001c7ab9 */ /* 0x000fd00000000a00 */
[----:B------:R-:W-:Y:S02]  /*57770*/  @P3 LOP3.LUT R239, R239, 0x100000, RZ, 0xfc, !PT ;  /* 0x00100000efef3812 */ /* 0x000fe400078efcff */
[----:B------:R-:W-:Y:S02]  /*57780*/  ISETP.LT.AND P3, PT, R3, UR16, !P1 ;  /* 0x0000001003007c0c */ /* 0x000fe4000cf61270 */
[----:B------:R-:W-:-:S04]  /*57790*/  LOP3.LUT R239, R239, 0xfff7ffff, RZ, 0xc0, !PT ;  /* 0xfff7ffffefef7812 */ /* 0x000fc800078ec0ff */
[----:B------:R-:W-:Y:S02]  /*577a0*/  @P2 LOP3.LUT R239, R239, 0x80000, RZ, 0xfc, !PT ;  /* 0x00080000efef2812 */ /* 0x000fe400078efcff */
[----:B------:R-:W-:Y:S01]  /*577b0*/  ISETP.LT.AND P2, PT, R2, UR20, !P1 ;  /* 0x0000001402007c0c */ /* 0x000fe2000cf41270 */
[----:B------:R-:W-:Y:S01]  /*577c0*/  ULDC.64 UR20, c[0x0][0x228] ;  /* 0x00008a0000147ab9 */ /* 0x000fe20000000a00 */
[----:B------:R-:W-:Y:S02]  /*577d0*/  LOP3.LUT R239, R239, 0xfffbffff, RZ, 0xc0, !PT ;  /* 0xfffbffffefef7812 */ /* 0x000fe400078ec0ff */
[----:B------:R-:W-:Y:S01]  /*577e0*/  ISETP.GE.AND P1, PT, R204, UR5, PT ;  /* 0x00000005cc007c0c */ /* 0x000fe2000bf26270 */
[----:B------:R-:W-:Y:S01]  /*577f0*/  ULDC.64 UR4, c[0x0][0x228] ;  /* 0x00008a0000047ab9 */ /* 0x000fe20000000a00 */
[----:B------:R-:W-:Y:S02]  /*57800*/  @P3 LOP3.LUT R239, R239, 0x40000, RZ, 0xfc, !PT ;  /* 0x00040000efef3812 */ /* 0x000fe400078efcff */
[----:B------:R-:W-:-:S02]  /*57810*/  ISETP.LT.AND P3, PT, R3, UR20, !P1 ;  /* 0x0000001403007c0c */ /* 0x000fc4000cf61270 */
[----:B------:R-:W-:-:S04]  /*57820*/  LOP3.LUT R239, R239, 0xfffdffff, RZ, 0xc0, !PT ;  /* 0xfffdffffefef7812 */ /* 0x000fc800078ec0ff */
[----:B------:R-:W-:Y:S02]  /*57830*/  @P2 LOP3.LUT R239, R239, 0x20000, RZ, 0xfc, !PT ;  /* 0x00020000efef2812 */ /* 0x000fe400078efcff */
[----:B------:R-:W-:Y:S02]  /*57840*/  ISETP.LT.AND P2, PT, R2, UR22, !P1 ;  /* 0x0000001602007c0c */ /* 0x000fe4000cf41270 */
[----:B------:R-:W-:Y:S02]  /*57850*/  LOP3.LUT R239, R239, 0xfffeffff, RZ, 0xc0, !PT ;  /* 0xfffeffffefef7812 */ /* 0x000fe400078ec0ff */
[----:B------:R-:W-:Y:S01]  /*57860*/  ISETP.GE.AND P1, PT, R203, UR7, PT ;  /* 0x00000007cb007c0c */ /* 0x000fe2000bf26270 */
[----:B------:R-:W-:Y:S01]  /*57870*/  ULDC.64 UR6, c[0x0][0x228] ;  /* 0x00008a0000067ab9 */ /* 0x000fe20000000a00 */
        /* <DEDUP_REMOVED lines=8> */
[----:B------:R-:W-:Y:S01]  /*57900*/  ISETP.GE.AND P1, PT, R202, UR11, PT ;  /* 0x0000000bca007c0c */ /* 0x000fe2000bf26270 */
[----:B------:R-:W-:Y:S01]  /*57910*/  ULDC.64 UR10, c[0x0][0x228] ;  /* 0x00008a00000a7ab9 */ /* 0x000fe20000000a00 */
[----:B------:R-:W-:-:S04]  /*57920*/  @P3 LOP3.LUT R239, R239, 0x4000, RZ, 0xfc, !PT ;  /* 0x00004000efef3812 */ /* 0x000fc800078efcff */
[----:B------:R-:W-:-:S04]  /*57930*/  LOP3.LUT R239, R239, 0xffffdfff, RZ, 0xc0, !PT ;  /* 0xffffdfffefef7812 */ /* 0x000fc800078ec0ff */
[----:B------:R-:W-:Y:S02]  /*57940*/  @P2 LOP3.LUT R239, R239, 0x2000, RZ, 0xfc, !PT ;  /* 0x00002000efef2812 */ /* 0x000fe400078efcff */
[----:B------:R-:W-:Y:S02]  /*57950*/  ISETP.LT.AND P2, PT, R3, UR6, !P1 ;  /* 0x0000000603007c0c */ /* 0x000fe4000cf41270 */
[----:B------:R-:W-:Y:S01]  /*57960*/  ISETP.LT.AND P1, PT, R2, UR47, !P1 ;  /* 0x0000002f02007c0c */ /* 0x000fe2000cf21270 */
[----:B------:R-:W-:Y:S01]  /*57970*/  ULDC UR47, c[0x0][0x228] ;  /* 0x00008a00002f7ab9 */ /* 0x000fe20000000800 */
        /* <DEDUP_REMOVED lines=41> */
[----:B------:R-:W-:Y:S01]  /*57c10*/  ULDC UR5, c[0x0][0x228] ;  /* 0x00008a0000057ab9 */ /* 0x000fe20000000800 */
        /* <DEDUP_REMOVED lines=13> */
[----:B------:R-:W-:Y:S02]  /*57cf0*/  @P2 LOP3.LUT R239, R239, 0x1, RZ, 0xfc, !PT ;  /* 0x00000001efef2812 */ /* 0x000fe400078efcff */
[----:B------:R-:W-:Y:S02]  /*57d00*/  @P1 LOP3.LUT R240, R240, 0x80000000, RZ, 0xfc, !PT ;  /* 0x80000000f0f01812 */ /* 0x000fe400078efcff */
[----:B------:R-:W-:Y:S01]  /*57d10*/  ISETP.GE.AND P1, PT, R195, UR11, PT ;  /* 0x0000000bc3007c0c */ /* 0x000fe2000bf26270 */
[----:B------:R-:W-:Y:S01]  /*57d20*/  ULDC.64 UR10, c[0x0][0x228] ;  /* 0x00008a00000a7ab9 */ /* 0x000fe20000000a00 */
        /* <DEDUP_REMOVED lines=87> */
[----:B------:R-:W-:Y:S01]  /*582a0*/  ISETP.LT.AND P2, PT, R3, UR24, !P1 ;  /* 0x0000001803007c0c */ /* 0x000fe2000cf41270 */
[----:B------:R-:W-:Y:S01]  /*582b0*/  ULDC UR24, c[0x0][0x228] ;  /* 0x00008a0000187ab9 */ /* 0x000fe20000000800 */
        /* <DEDUP_REMOVED lines=29> */
[----:B------:R-:W-:-:S11]  /*58490*/  ISETP.LT.AND P1, PT, R2, UR36, !P1 ;  /* 0x0000002402007c0c */ /* 0x000fd6000cf21270 */
        /* <DEDUP_REMOVED lines=765> */
[----:B------:R-:W-:-:S08]  /*5b470*/  ULDC.64 UR32, c[0x0][0x228] ;  /* 0x00008a0000207ab9 */ /* 0x000fd00000000a00 */
[----:B------:R-:W-:Y:S02]  /*5b480*/  @P3 LOP3.LUT R246, R246, 0x4000000, RZ, 0xfc, !PT ;  /* 0x04000000f6f63812 */ /* 0x000fe400078efcff */
[----:B------:R-:W-:Y:S02]  /*5b490*/  ISETP.LT.AND P3, PT, R3, UR24, !P1 ;  /* 0x0000001803007c0c */ /* 0x000fe4000cf61270 */
[----:B------:R-:W-:-:S04]  /*5b4a0*/  LOP3.LUT R246, R246, 0xfdffffff, RZ, 0xc0, !PT ;  /* 0xfdfffffff6f67812 */ /* 0x000fc800078ec0ff */
[----:B------:R-:W-:Y:S02]  /*5b4b0*/  @P2 LOP3.LUT R246, R246, 0x2000000, RZ, 0xfc, !PT ;  /* 0x02000000f6f62812 */ /* 0x000fe400078efcff */
[----:B------:R-:W-:Y:S01]  /*5b4c0*/  ISETP.LT.AND P2, PT, R2, UR43, !P1 ;  /* 0x0000002b02007c0c */ /* 0x000fe2000cf41270 */
[----:B------:R-:W-:Y:S01]  /*5b4d0*/  ULDC UR43, c[0x0][0x228] ;  /* 0x00008a00002b7ab9 */ /* 0x000fe20000000800 */
        /* <DEDUP_REMOVED lines=76> */
[----:B------:R-:W-:-:S04]  /*5b9a0*/  @P3 LOP3.LUT R246, R246, 0x40, RZ, 0xfc, !PT ;  /* 0x00000040f6f63812 */ /* 0x000fc800078efcff */
[----:B------:R-:W-:-:S04]  /*5b9b0*/  LOP3.LUT R246, R246, 0xffffffdf, RZ, 0xc0, !PT ;  /* 0xffffffdff6f67812 */ /* 0x000fc800078ec0ff */
[----:B------:R-:W-:Y:S02]  /*5b9c0*/  @P2 LOP3.LUT R246, R246, 0x20, RZ, 0xfc, !PT ;  /* 0x00000020f6f62812 */ /* 0x000fe400078efcff */
[----:B------:R-:W-:Y:S02]  /*5b9d0*/  ISETP.LT.AND P2, PT, R3, UR28, !P1 ;  /* 0x0000001c03007c0c */ /* 0x000fe4000cf41270 */
[----:B------:R-:W-:Y:S01]  /*5b9e0*/  ISETP.LT.AND P1, PT, R2, UR5, !P1 ;  /* 0x0000000502007c0c */ /* 0x000fe2000cf21270 */
[----:B------:R-:W-:Y:S01]  /*5b9f0*/  ULDC.64 UR4, c[0x0][0x228] ;  /* 0x00008a0000047ab9 */ /* 0x000fe20000000a00 */
        /* <DEDUP_REMOVED lines=19> */
[----:B------:R-:W-:Y:S02]  /*5bb30*/  @P2 LOP3.LUT R246, R246, 0x1, RZ, 0xfc, !PT ;  /* 0x00000001f6f62812 */ /* 0x000fe400078efcff */
        /* <DEDUP_REMOVED lines=236> */
[----:B------:R-:W-:-:S02]  /*5ca00*/  ULDC.64 UR14, c[0x0][0x228] ;  /* 0x00008a00000e7ab9 */ /* 0x000fc40000000a00 */
[----:B------:R-:W-:-:S06]  /*5ca10*/  ISETP.GE.AND P6, PT, R0, UR15, PT ;  /* 0x0000000f00007c0c */ /* 0x000fcc000bfc6270 */
[----:B------:R-:W-:-:S04]  /*5ca20*/  @P3 LOP3.LUT R248, R248, 0x400, RZ, 0xfc, !PT ;  /* 0x00000400f8f83812 */ /* 0x000fc800078efcff */
[----:B------:R-:W-:-:S04]  /*5ca30*/  LOP3.LUT R248, R248, 0xfffffdff, RZ, 0xc0, !PT ;  /* 0xfffffdfff8f87812 */ /* 0x000fc800078ec0ff */
[----:B------:R-:W-:Y:S02]  /*5ca40*/  @P2 LOP3.LUT R248, R248, 0x200, RZ, 0xfc, !PT ;  /* 0x00000200f8f82812 */ /* 0x000fe400078efcff */
[----:B------:R-:W-:Y:S02]  /*5ca50*/  ISETP.LT.AND P2, PT, R3, UR30, !P1 ;  /* 0x0000001e03007c0c */ /* 0x000fe4000cf41270 */
[----:B------:R-:W-:Y:S01]  /*5ca60*/  ISETP.LT.AND P1, PT, R2, UR54, !P1 ;  /* 0x0000003602007c0c */ /* 0x000fe2000cf21270 */
[----:B------:R-:W-:Y:S01]  /*5ca70*/  ULDC.64 UR54, c[0x0][0x228] ;  /* 0x00008a0000367ab9 */ /* 0x000fe20000000a00 */
[----:B------:R-:W-:Y:S02]  /*5ca80*/  LOP3.LUT R248, R248, 0xfffffeff, RZ, 0xc0, !PT ;  /* 0xfffffefff8f87812 */ /* 0x000fe400078ec0ff */
[----:B------:R-:W-:-:S07]  /*5ca90*/  ISETP.GE.AND P5, PT, R33, UR55, PT ;  /* 0x0000003721007c0c */ /* 0x000fce000bfa6270 */
        /* <DEDUP_REMOVED lines=8> */
[----:B------:R-:W-:Y:S02]  /*5cb20*/  ISETP.LT.AND P2, PT, R2, UR56, !P1 ;  /* 0x0000003802007c0c */ /* 0x000fe4000cf41270 */
        /* <DEDUP_REMOVED lines=35> */
[----:B------:R-:W-:-:S02]  /*5cd60*/  ISETP.LT.AND P2, PT, R2, UR61, !P1 ;  /* 0x0000003d02007c0c */ /* 0x000fc4000cf41270 */
[----:B------:R-:W-:Y:S01]  /*5cd70*/  ISETP.GE.AND P1, PT, R49, UR31, PT ;  /* 0x0000001f31007c0c */ /* 0x000fe2000bf26270 */
[----:B------:R-:W-:Y:S02]  /*5cd80*/  ULDC.64 UR30, c[0x0][0x228] ;  /* 0x00008a00001e7ab9 */ /* 0x000fe40000000a00 */
[----:B------:R-:W-:-:S06]  /*5cd90*/  ISETP.LT.AND P4, PT, R3, UR30, !P5 ;  /* 0x0000001e03007c0c */ /* 0x000fcc000ef81270 */
        /* <DEDUP_REMOVED lines=10> */
[----:B------:R-:W-:Y:S02]  /*5ce40*/  ISETP.GE.AND P1, PT, R48, UR39, PT ;  /* 0x0000002730007c0c */ /* 0x000fe4000bf26270 */
[----:B------:R-:W-:Y:S02]  /*5ce50*/  LOP3.LUT R249, R249, 0xfbffffff, RZ, 0xc0, !PT ;  /* 0xfbfffffff9f97812 */ /* 0x000fe400078ec0ff */
[----:B------:R-:W-:Y:S02]  /*5ce60*/  ISETP.LT.AND P2, PT, R3, UR8, !P1 ;  /* 0x0000000803007c0c */ /* 0x000fe4000cf41270 */
[C---:B------:R-:W-:Y:S01]  /*5ce70*/  ISETP.LT.AND P1, PT, R2.reuse, UR38, !P1 ;  /* 0x0000002602007c0c */ /* 0x040fe2000cf21270 */
[----:B------:R-:W-:Y:S02]  /*5ce80*/  ULDC.64 UR38, c[0x0][0x228] ;  /* 0x00008a0000267ab9 */ /* 0x000fe40000000a00 */
[----:B------:R-:W-:-:S08]  /*5ce90*/  ISETP.LT.AND P5, PT, R2, UR38, !P5 ;  /* 0x0000002602007c0c */ /* 0x000fd0000efa1270 */
[----:B------:R-:W-:-:S04]  /*5cea0*/  @P2 LOP3.LUT R249, R249, 0x4000000, RZ, 0xfc, !PT ;  /* 0x04000000f9f92812 */ /* 0x000fc800078efcff */
[----:B------:R-:W-:-:S04]  /*5ceb0*/  LOP3.LUT R249, R249, 0xfdffffff, RZ, 0xc0, !PT ;  /* 0xfdfffffff9f97812 */ /* 0x000fc800078ec0ff */
[----:B------:R-:W-:Y:S02]  /*5cec0*/  @P1 LOP3.LUT R249, R249, 0x2000000, RZ, 0xfc, !PT ;  /* 0x02000000f9f91812 */ /* 0x000fe400078efcff */
[----:B------:R-:W-:Y:S02]  /*5ced0*/  ISETP.GE.AND P1, PT, R47, UR17, PT ;  /* 0x000000112f007c0c */ /* 0x000fe4000bf26270 */
[----:B------:R-:W-:Y:S02]  /*5cee0*/  LOP3.LUT R249, R249, 0xfeffffff, RZ, 0xc0, !PT ;  /* 0xfefffffff9f97812 */ /* 0x000fe400078ec0ff */
[C---:B------:R-:W-:Y:S02]  /*5cef0*/  ISETP.LT.AND P2, PT, R3.reuse, UR48, !P1 ;  /* 0x0000003003007c0c */ /* 0x040fe4000cf41270 */
[----:B------:R-:W-:Y:S01]  /*5cf00*/  ISETP.LT.AND P1, PT, R2, UR16, !P1 ;  /* 0x0000001002007c0c */ /* 0x000fe2000cf21270 */
[----:B------:R-:W-:Y:S02]  /*5cf10*/  ULDC.64 UR16, c[0x0][0x228] ;  /* 0x00008a0000107ab9 */ /* 0x000fe40000000a00 */
[----:B------:R-:W-:-:S08]  /*5cf20*/  ISETP.LT.AND P6, PT, R3, UR16, !P6 ;  /* 0x0000001003007c0c */ /* 0x000fd0000f7c1270 */
[----:B------:R-:W-:-:S04]  /*5cf30*/  @P2 LOP3.LUT R249, R249, 0x1000000, RZ, 0xfc, !PT ;  /* 0x01000000f9f92812 */ /* 0x000fc800078efcff */
[----:B------:R-:W-:-:S04]  /*5cf40*/  LOP3.LUT R249, R249, 0xff7fffff, RZ, 0xc0, !PT ;  /* 0xff7ffffff9f97812 */ /* 0x000fc800078ec0ff */
[----:B------:R-:W-:Y:S02]  /*5cf50*/  @P1 LOP3.LUT R249, R249, 0x800000, RZ, 0xfc, !PT ;  /* 0x00800000f9f91812 */ /* 0x000fe400078efcff */
[----:B------:R-:W-:Y:S02]  /*5cf60*/  ISETP.GE.AND P1, PT, R46, UR7, PT ;  /* 0x000000072e007c0c */ /* 0x000fe4000bf26270 */
[----:B------:R-:W-:Y:S02]  /*5cf70*/  LOP3.LUT R249, R249, 0xffbfffff, RZ, 0xc0, !PT ;  /* 0xffbffffff9f97812 */ /* 0x000fe400078ec0ff */
[----:B------:R-:W-:Y:S02]  /*5cf80*/  ISETP.LT.AND P3, PT, R3, UR10, !P1 ;  /* 0x0000000a03007c0c */ /* 0x000fe4000cf61270 */
[----:B------:R-:W-:Y:S01]  /*5cf90*/  ISETP.LT.AND P2, PT, R2, UR18, !P1 ;  /* 0x0000001202007c0c */ /* 0x000fe2000cf41270 */
[----:B------:R-:W-:Y:S01]  /*5cfa0*/  ULDC UR18, c[0x0][0x228] ;  /* 0x00008a0000127ab9 */ /* 0x000fe20000000800 */
[----:B------:R-:W-:-:S09]  /*5cfb0*/  ISETP.GE.AND P1, PT, R45, UR19, PT ;  /* 0x000000132d007c0c */ /* 0x000fd2000bf26270 */
[----:B------:R-:W-:Y:S02]  /*5cfc0*/  @P3 LOP3.LUT R249, R249, 0x400000, RZ, 0xfc, !PT ;  /* 0x00400000f9f93812 */ /* 0x000fe400078efcff */
[----:B------:R-:W-:Y:S02]  /*5cfd0*/  ISETP.LT.AND P3, PT, R3, UR50, !P1 ;  /* 0x0000003203007c0c */ /* 0x000fe4000cf61270 */
[----:B------:R-:W-:-:S04]  /*5cfe0*/  LOP3.LUT R249, R249, 0xffdfffff, RZ, 0xc0, !PT ;  /* 0xffdffffff9f97812 */ /* 0x000fc800078ec0ff */
[----:B------:R-:W-:Y:S02]  /*5cff0*/  @P2 LOP3.LUT R249, R249, 0x200000, RZ, 0xfc, !PT ;  /* 0x00200000f9f92812 */ /* 0x000fe400078efcff */
[----:B------:R-:W-:Y:S01]  /*5d000*/  ISETP.LT.AND P2, PT, R2, UR6, !P1 ;  /* 0x0000000602007c0c */ /* 0x000fe2000cf41270 */
[----:B------:R-:W-:Y:S01]  /*5d010*/  ULDC UR6, c[0x0][0x228] ;  /* 0x00008a0000067ab9 */ /* 0x000fe20000000800 */
[----:B------:R-:W-:Y:S02]  /*5d020*/  LOP3.LUT R249, R249, 0xffefffff, RZ, 0xc0, !PT ;  /* 0xffeffffff9f97812 */ /* 0x000fe400078ec0ff */
[----:B------:R-:W-:Y:S02]  /*5d030*/  ISETP.GE.AND P1, PT, R44, UR41, PT ;  /* 0x000000292c007c0c */ /* 0x000fe4000bf26270 */
[----:B------:R-:W-:Y:S02]  /*5d040*/  @P3 LOP3.LUT R249, R249, 0x100000, RZ, 0xfc, !PT ;  /* 0x00100000f9f93812 */ /* 0x000fe400078efcff */
[----:B------:R-:W-:-:S02]  /*5d050*/  ISETP.LT.AND P3, PT, R3, UR22, !P1 ;  /* 0x0000001603007c0c */ /* 0x000fc4000cf61270 */
        /* <DEDUP_REMOVED lines=20> */
[----:B------:R-:W-:-:S09]  /*5d1a0*/  ISETP.GE.AND P1, PT, R41, UR49, PT ;  /* 0x0000003129007c0c */ /* 0x000fd2000bf26270 */
        /* <DEDUP_REMOVED lines=44> */
[----:B------:R-:W-:Y:S02]  /*5d470*/  LOP3.LUT R249, R249, 0xfffffffd, RZ, 0xc0, !PT ;  /* 0xfffffffdf9f97812 */ /* 0x000fe400078ec0ff */
[----:B------:R-:W-:Y:S02]  /*5d480*/  ISETP.LT.AND P1, PT, R2, UR36, !P1 ;  /* 0x0000002402007c0c */ /* 0x000fe4000cf21270 */
[----:B------:R-:W-:Y:S02]  /*5d490*/  @P3 LOP3.LUT R249, R249, 0x2, RZ, 0xfc, !PT ;  /* 0x00000002f9f93812 */ /* 0x000fe400078efcff */
[----:B------:R-:W-:Y:S02]  /*5d4a0*/  ISETP.GE.AND P3, PT, R34, UR21, PT ;  /* 0x0000001522007c0c */ /* 0x000fe4000bf66270 */
[----:B------:R-:W-:-:S04]  /*5d4b0*/  LOP3.LUT R249, R249, 0xfffffffe, RZ, 0xc0, !PT ;  /* 0xfffffffef9f97812 */ /* 0x000fc800078ec0ff */
[----:B------:R-:W-:Y:S02]  /*5d4c0*/  @P2 LOP3.LUT R249, R249, 0x1, RZ, 0xfc, !PT ;  /* 0x00000001f9f92812 */ /* 0x000fe400078efcff */
[----:B------:R-:W-:Y:S02]  /*5d4d0*/  ISETP.LT.AND P2, PT, R3, UR4, !P3 ;  /* 0x0000000403007c0c */ /* 0x000fe4000df41270 */
[----:B------:R-:W-:Y:S01]  /*5d4e0*/  ISETP.LT.AND P3, PT, R2, UR60, !P3 ;  /* 0x0000003c02007c0c */ /* 0x000fe2000df61270 */
[----:B------:R-:W2:Y:S01]  /*5d4f0*/  LDL.LU R219, [R1+0xd44] ;  /* 0x000d440001db7983 */ /* 0x000ea20000300800 */
[----:B------:R-:W-:Y:S01]  /*5d500*/  IADD3 R237, R237, UR46, R251 ;  /* 0x0000002eeded7c10 */ /* 0x000fe2000fffe0fb */
[----:B------:R-:W-:Y:S01]  /*5d510*/  ULDC.64 UR8, c[0x0][0x228] ;  /* 0x00008a0000087ab9 */ /* 0x000fe20000000a00 */
[----:B------:R-:W-:Y:S01]  /*5d520*/  ULDC.64 UR6, c[0x0][0x228] ;  /* 0x00008a0000067ab9 */ /* 0x000fe20000000a00 */
[----:B------:R-:W3:Y:S01]  /*5d530*/  LDL.LU R221, [R1+0xd3c] ;  /* 0x000d3c0001dd7983 */ /* 0x000ee20000300800 */
[----:B------:R-:W-:Y:S01]  /*5d540*/  ULDC.64 UR12, c[0x0][0x228] ;  /* 0x00008a00000c7ab9 */ /* 0x000fe20000000a00 */
[----:B------:R-:W-:Y:S01]  /*5d550*/  ULDC.64 UR10, c[0x0][0x228] ;  /* 0x00008a00000a7ab9 */ /* 0x000fe20000000a00 */
[----:B------:R-:W-:Y:S01]  /*5d560*/  ULDC.64 UR20, c[0x0][0x228] ;  /* 0x00008a0000147ab9 */ /* 0x000fe20000000a00 */
[----:B------:R-:W4:Y:S01]  /*5d570*/  LDL.LU R223, [R1+0xd38] ;  /* 0x000d380001df7983 */ /* 0x000f220000300800 */
[----:B------:R-:W-:Y:S01]  /*5d580*/  ULDC.64 UR18, c[0x0][0x228] ;  /* 0x00008a0000127ab9 */ /* 0x000fe20000000a00 */
[----:B------:R-:W-:Y:S01]  /*5d590*/  ULDC.64 UR14, c[0x0][0x228] ;  /* 0x00008a00000e7ab9 */ /* 0x000fe20000000a00 */
[----:B------:R-:W-:Y:S01]  /*5d5a0*/  ULDC.64 UR24, c[0x0][0x228] ;  /* 0x00008a0000187ab9 */ /* 0x000fe20000000a00 */
[----:B------:R-:W4:Y:S01]  /*5d5b0*/  LDL.LU R227, [R1+0xb84] ;  /* 0x000b840001e37983 */ /* 0x000f220000300800 */
[----:B------:R-:W-:-:S03]  /*5d5c0*/  ULDC.64 UR22, c[0x0][0x228] ;  /* 0x00008a0000167ab9 */ /* 0x000fc60000000a00 */
[----:B------:R-:W4:Y:S04]  /*5d5d0*/  LDL.LU R226, [R1+0x348] ;  /* 0x0003480001e27983 */ /* 0x000f280000300800 */
[----:B------:R-:W4:Y:S04]  /*5d5e0*/  LDL.LU R252, [R1+0x330] ;  /* 0x0003300001fc7983 */ /* 0x000f280000300800 */
[----:B------:R-:W4:Y:S04]  /*5d5f0*/  LDL.LU R216, [R1+0x1ac0] ;  /* 0x001ac00001d87983 */ /* 0x000f280000300800 */
[----:B------:R-:W-:Y:S04]  /*5d600*/  STL.64 [R1+0x1be0], R230 ;  /* 0x001be0e601007387 */ /* 0x000fe80000100a00 */
[----:B------:R-:W-:Y:S04]  /*5d610*/  STL.64 [R1+0x1bd8], R228 ;  /* 0x001bd8e401007387 */ /* 0x000fe80000100a00 */
[----:B------:R0:W-:Y:S04]  /*5d620*/  STL [R1+0x1bd4], R235 ;  /* 0x001bd4eb01007387 */ /* 0x0001e80000100800 */
[----:B------:R-:W-:Y:S04]  /*5d630*/  STL [R1+0x1bd0], R236 ;  /* 0x001bd0ec01007387 */ /* 0x000fe80000100800 */
[----:B------:R1:W-:Y:S04]  /*5d640*/  STL [R1+0x1bcc], R250 ;  /* 0x001bccfa01007387 */ /* 0x0003e80000100800 */
[----:B------:R-:W-:Y:S04]  /*5d650*/  STL [R1+0x1bc8], R0 ;  /* 0x001bc80001007387 */ /* 0x000fe80000100800 */
[----:B------:R1:W-:Y:S04]  /*5d660*/  STL.64 [R1+0x1bc0], R2 ;  /* 0x001bc00201007387 */ /* 0x0003e80000100a00 */
[----:B------:R-:W4:Y:S04]  /*5d670*/  LDL.LU R217, [R1+0x3c] ;  /* 0x00003c0001d97983 */ /* 0x000f280000300800 */
[----:B------:R-:W4:Y:S04]  /*5d680*/  LDL.LU R218, [R1+0x40] ;  /* 0x0000400001da7983 */ /* 0x000f280000300800 */
[----:B------:R-:W4:Y:S04]  /*5d690*/  LDL.LU R220, [R1+0x44] ;  /* 0x0000440001dc7983 */ /* 0x000f280000300800 */
[----:B------:R-:W4:Y:S04]  /*5d6a0*/  LDL.LU R222, [R1+0xd54] ;  /* 0x000d540001de7983 */ /* 0x000f280000300800 */
[----:B------:R-:W4:Y:S04]  /*5d6b0*/  LDL.LU R224, [R1+0xd48] ;  /* 0x000d480001e07983 */ /* 0x000f280000300800 */
[----:B------:R-:W4:Y:S01]  /*5d6c0*/  LDL.LU R225, [R1+0xd40] ;  /* 0x000d400001e17983 */ /* 0x000f220000300800 */
[----:B------:R-:W-:Y:S01]  /*5d6d0*/  BAR.SYNC.DEFER_BLOCKING 0x0 ;  /* 0x0000000000007b1d */ /* 0x000fe20000010000 */
[----:B--2---:R-:W-:-:S02]  /*5d6e0*/  LOP3.LUT R36, R219, 0xffff, RZ, 0xc0, !PT ;  /* 0x0000ffffdb247812 */ /* 0x004fc400078ec0ff */
[----:B---3--:R-:W-:-:S03]  /*5d6f0*/  LOP3.LUT R35, R221, 0xffff, RZ, 0xc0, !PT ;  /* 0x0000ffffdd237812 */ /* 0x008fc600078ec0ff */
[----:B------:R-:W2:Y:S01]  /*5d700*/  LDL.LU R221, [R1+0xb8c] ;  /* 0x000b8c0001dd7983 */ /* 0x000ea20000300800 */
[----:B----4-:R-:W-:Y:S02]  /*5d710*/  LOP3.LUT R33, R223, 0xffff, RZ, 0xc0, !PT ;  /* 0x0000ffffdf217812 */ /* 0x010fe400078ec0ff */
[----:B------:R-:W-:Y:S02]  /*5d720*/  LOP3.LUT R38, R227, 0xffff, RZ, 0xc0, !PT ;  /* 0x0000ffffe3267812 */ /* 0x000fe400078ec0ff */
[----:B------:R-:W-:Y:S02]  /*5d730*/  LOP3.LUT R37, R226, 0xffff, RZ, 0xc0, !PT ;  /* 0x0000ffffe2257812 */ /* 0x000fe400078ec0ff */
[----:B------:R-:W3:Y:S01]  /*5d740*/  LDL.LU R226, [R1+0xb88] ;  /* 0x000b880001e27983 */ /* 0x000ee20000300800 */
[----:B------:R-:W-:Y:S02]  /*5d750*/  SHF.R.U32.HI R211, RZ, 0x8, R36 ;  /* 0x00000008ffd37819 */ /* 0x000fe40000011624 */
[----:B------:R-:W-:-:S02]  /*5d760*/  PRMT R215, R36, 0x3340, R38 ;  /* 0x0000334024d77816 */ /* 0x000fc40000000026 */
[----:B------:R-:W-:Y:S02]  /*5d770*/  SHF.R.U32.HI R36, RZ, 0x8, R38 ;  /* 0x00000008ff247819 */ /* 0x000fe40000011626 */
[----:B------:R-:W-:Y:S02]  /*5d780*/  LOP3.LUT R34, R252, 0xffff, RZ, 0xc0, !PT ;  /* 0x0000fffffc227812 */ /* 0x000fe400078ec0ff */
[----:B------:R-:W-:Y:S01]  /*5d790*/  LOP3.LUT R211, R211, 0xffff, RZ, 0xc0, !PT ;  /* 0x0000ffffd3d37812 */ /* 0x000fe200078ec0ff */
[----:B------:R-:W4:Y:S01]  /*5d7a0*/  LDL.LU R252, [R1+0x368] ;  /* 0x0003680001fc7983 */ /* 0x000f220000300800 */
[----:B------:R-:W-:Y:S02]  /*5d7b0*/  LOP3.LUT R36, R36, 0xffff, RZ, 0xc0, !PT ;  /* 0x0000ffff24247812 */ /* 0x000fe400078ec0ff */
[----:B------:R-:W-:Y:S02]  /*5d7c0*/  SHF.R.U32.HI R227, RZ, 0x8, R33 ;  /* 0x00000008ffe37819 */ /* 0x000fe40000011621 */
[----:B0-----:R-:W-:-:S02]  /*5d7d0*/  PRMT R235, R33, 0x3340, R34 ;  /* 0x0000334021eb7816 */ /* 0x001fc40000000022 */
[----:B------:R-:W-:Y:S02]  /*5d7e0*/  LOP3.LUT R33, R216, 0x300, RZ, 0xc0, !PT ;  /* 0x00000300d8217812 */ /* 0x000fe400078ec0ff */
[----:B------:R-:W-:Y:S01]  /*5d7f0*/  SHF.R.U32.HI R219, RZ, 0x8, R35 ;  /* 0x00000008ffdb7819 */ /* 0x000fe20000011623 */
[----:B------:R-:W4:Y:S01]  /*5d800*/  LDL.LU R216, [R1+0x48] ;  /* 0x0000480001d87983 */ /* 0x000f220000300800 */
[--C-:B------:R-:W-:Y:S02]  /*5d810*/  PRMT R223, R35, 0x3340, R37.reuse ;  /* 0x0000334023df7816 */ /* 0x100fe40000000025 */
[----:B------:R-:W-:Y:S02]  /*5d820*/  PRMT R211, R211, 0x3340, R36 ;  /* 0x00003340d3d37816 */ /* 0x000fe40000000024 */
[----:B------:R-:W-:Y:S01]  /*5d830*/  SHF.R.U32.HI R35, RZ, 0x8, R37 ;  /* 0x00000008ff237819 */ /* 0x000fe20000011625 */
[----:B------:R-:W-:Y:S01]  /*5d840*/  IMAD.IADD R237, R237, 0x1, R33 ;  /* 0x00000001eded7824 */ /* 0x000fe200078e0221 */
[----:B------:R-:W-:-:S02]  /*5d850*/  PRMT R36, R217, 0x5410, R29 ;  /* 0x00005410d9247816 */ /* 0x000fc4000000001d */
[----:B------:R-:W4:Y:S01]  /*5d860*/  LDL.LU R217, [R1+0x394] ;  /* 0x0003940001d97983 */ /* 0x000f220000300800 */
[----:B------:R-:W-:-:S03]  /*5d870*/  PRMT R37, R218, 0x5410, R30 ;  /* 0x00005410da257816 */ /* 0x000fc6000000001e */
[----:B------:R-:W4:Y:S01]  /*5d880*/  LDL.LU R218, [R1+0x36c] ;  /* 0x00036c0001da7983 */ /* 0x000f220000300800 */
[----:B------:R-:W-:-:S03]  /*5d890*/  PRMT R38, R220, 0x5410, R31 ;  /* 0x00005410dc267816 */ /* 0x000fc6000000001f */
[----:B------:R-:W4:Y:S01]  /*5d8a0*/  LDL.LU R220, [R1+0x35c] ;  /* 0x00035c0001dc7983 */ /* 0x000f220000300800 */
[----:B------:R-:W-:-:S03]  /*5d8b0*/  LOP3.LUT R33, R222, 0xffff, RZ, 0xc0, !PT ;  /* 0x0000ffffde217812 */ /* 0x000fc600078ec0ff */
[----:B------:R-:W4:Y:S01]  /*5d8c0*/  LDL.LU R222, [R1+0x31c] ;  /* 0x00031c0001de7983 */ /* 0x000f220000300800 */
[----:B------:R-:W-:-:S03]  /*5d8d0*/  LOP3.LUT R29, R224, 0xffff, RZ, 0xc0, !PT ;  /* 0x0000ffffe01d7812 */ /* 0x000fc600078ec0ff */
[----:B------:R-:W4:Y:S01]  /*5d8e0*/  LDL.LU R224, [R1+0x2ec] ;  /* 0x0002ec0001e07983 */ /* 0x000f220000300800 */
[----:B------:R-:W-:-:S03]  /*5d8f0*/  LOP3.LUT R30, R225, 0xffff, RZ, 0xc0, !PT ;  /* 0x0000ffffe11e7812 */ /* 0x000fc600078ec0ff */
[----:B------:R-:W4:Y:S01]  /*5d900*/  LDL.LU R225, [R1+0x2e8] ;  /* 0x0002e80001e17983 */ /* 0x000f220000300800 */
[----:B------:R-:W-:Y:S02]  /*5d910*/  LOP3.LUT R219, R219, 0xffff, RZ, 0xc0, !PT ;  /* 0x0000ffffdbdb7812 */ /* 0x000fe400078ec0ff */
[----:B------:R-:W-:-:S04]  /*5d920*/  LOP3.LUT R35, R35, 0xffff, RZ, 0xc0, !PT ;  /* 0x0000ffff23237812 */ /* 0x000fc800078ec0ff */
[----:B------:R-:W-:Y:S02]  /*5d930*/  PRMT R219, R219, 0x3340, R35 ;  /* 0x00003340dbdb7816 */ /* 0x000fe40000000023 */
[----:B--2---:R-:W-:Y:S02]  /*5d940*/  LOP3.LUT R35, R221, 0xffff, RZ, 0xc0, !PT ;  /* 0x0000ffffdd237812 */ /* 0x004fe400078ec0ff */
[----:B------:R-:W2:Y:S01]  /*5d950*/  LDL.LU R221, [R1+0x88] ;  /* 0x0000880001dd7983 */ /* 0x000ea20000300800 */
[----:B---3--:R-:W-:-:S03]  /*5d960*/  LOP3.LUT R31, R226, 0xffff, RZ, 0xc0, !PT ;  /* 0x0000ffffe21f7812 */ /* 0x008fc600078ec0ff */
[----:B------:R-:W3:Y:S04]  /*5d970*/  LDL.LU R226, [R1+0x340] ;  /* 0x0003400001e27983 */ /* 0x000ee80000300800 */
        /* <DEDUP_REMOVED lines=8> */
[----:B------:R-:W-:-:S02]  /*5da00*/  SHF.R.U32.HI R34, RZ, 0x8, R34 ;  /* 0x00000008ff227819 */ /* 0x000fc40000011622 */
[----:B------:R-:W-:Y:S01]  /*5da10*/  LOP3.LUT R227, R227, 0xffff, RZ, 0xc0, !PT ;  /* 0x0000ffffe3e37812 */ /* 0x000fe200078ec0ff */
[----:B------:R-:W2:Y:S01]  /*5da20*/  LDL.LU R213, [R1+0x8] ;  /* 0x0000080001d57983 */ /* 0x000ea20000300800 */
[----:B------:R-:W-:Y:S02]  /*5da30*/  LOP3.LUT R34, R34, 0xffff, RZ, 0xc0, !PT ;  /* 0x0000ffff22227812 */ /* 0x000fe400078ec0ff */
[----:B------:R-:W-:Y:S01]  /*5da40*/  SHF.R.U32.HI R251, RZ, 0x8, R33 ;  /* 0x00000008fffb7819 */ /* 0x000fe20000011621 */
[----:B------:R-:W2:Y:S01]  /*5da50*/  LDL.LU R214, [R1+0x7fc] ;  /* 0x0007fc0001d67983 */ /* 0x000ea20000300800 */
[--C-:B-1----:R-:W-:Y:S02]  /*5da60*/  PRMT R250, R33, 0x3340, R35.reuse ;  /* 0x0000334021fa7816 */ /* 0x102fe40000000023 */
[----:B------:R-:W-:Y:S02]  /*5da70*/  SHF.R.U32.HI R33, RZ, 0x8, R35 ;  /* 0x00000008ff217819 */ /* 0x000fe40000011623 */
[----:B------:R-:W-:-:S02]  /*5da80*/  PRMT R227, R227, 0x3340, R34 ;  /* 0x00003340e3e37816 */ /* 0x000fc40000000022 */
[----:B----4-:R-:W-:Y:S02]  /*5da90*/  LOP3.LUT R34, R252, 0xffff, RZ, 0xc0, !PT ;  /* 0x0000fffffc227812 */ /* 0x010fe400078ec0ff */
[----:B------:R-:W-:Y:S02]  /*5daa0*/  LOP3.LUT R251, R251, 0xffff, RZ, 0xc0, !PT ;  /* 0x0000fffffbfb7812 */ /* 0x000fe400078ec0ff */
[----:B------:R-:W-:Y:S02]  /*5dab0*/  LOP3.LUT R33, R33, 0xffff, RZ, 0xc0, !PT ;  /* 0x0000ffff21217812 */ /* 0x000fe400078ec0ff */
[----:B------:R-:W-:Y:S02]  /*5dac0*/  SHF.R.U32.HI R252, RZ, 0x8, R29 ;  /* 0x00000008fffc7819 */ /* 0x000fe4000001161d */
[----:B------:R-:W-:Y:S02]  /*5dad0*/  PRMT R2, R29, 0x3340, R31 ;  /* 0x000033401d027816 */ /* 0x000fe4000000001f */
[----:B------:R-:W-:-:S02]  /*5dae0*/  PRMT R39, R216, 0x5410, R32 ;  /* 0x00005410d8277816 */ /* 0x000fc40000000020 */
[----:B------:R-:W-:Y:S01]  /*5daf0*/  SHF.R.U32.HI R29, RZ, 0x8, R30 ;  /* 0x00000008ff1d7819 */ /* 0x000fe2000001161e */
[----:B------:R-:W4:Y:S01]  /*5db00*/  LDL.LU R216, [R1+0x4] ;  /* 0x0000040001d87983 */ /* 0x000f220000300800 */
[----:B------:R-:W-:Y:S02]  /*5db10*/  PRMT R3, R30, 0x3340, R34 ;  /* 0x000033401e037816 */ /* 0x000fe40000000022 */
[----:B------:R-:W-:Y:S02]  /*5db20*/  PRMT R251, R251, 0x3340, R33 ;  /* 0x00003340fbfb7816 */ /* 0x000fe40000000021 */
[----:B------:R-:W-:Y:S02]  /*5db30*/  PRMT R32, R217, 0x5410, R8 ;  /* 0x00005410d9207816 */ /* 0x000fe40000000008 */
[----:B------:R-:W-:Y:S01]  /*5db40*/  SHF.R.U32.HI R30, RZ, 0x8, R34 ;  /* 0x00000008ff1e7819 */ /* 0x000fe20000011622 */
[----:B------:R-:W4:Y:S01]  /*5db50*/  LDL.LU R217, [R1+0x7ec] ;  /* 0x0007ec0001d97983 */ /* 0x000f220000300800 */
[----:B------:R-:W-:-:S02]  /*5db60*/  PRMT R33, R218, 0x5410, R9 ;  /* 0x00005410da217816 */ /* 0x000fc40000000009 */
[----:B------:R-:W-:Y:S01]  /*5db70*/  PRMT R34, R220, 0x5410, R10 ;  /* 0x00005410dc227816 */ /* 0x000fe2000000000a */
[----:B------:R-:W4:Y:S01]  /*5db80*/  LDL.LU R218, [R1] ;  /* 0x0000000001da7983 */ /* 0x000f220000300800 */
[----:B------:R-:W-:-:S03]  /*5db90*/  PRMT R12, R222, 0x5410, R12 ;  /* 0x00005410de0c7816 */ /* 0x000fc6000000000c */
[----:B------:R-:W4:Y:S01]  /*5dba0*/  LDL.LU R220, [R1+0x7e8] ;  /* 0x0007e80001dc7983 */ /* 0x000f220000300800 */
[----:B------:R-:W-:-:S03]  /*5dbb0*/  PRMT R13, R224, 0x5410, R13 ;  /* 0x00005410e00d7816 */ /* 0x000fc6000000000d */
[----:B------:R-:W-:Y:S01]  /*5dbc0*/  STSM.16.M88.4 [R237], R36 ;  /* 0x00000024ed007844 */ /* 0x000fe20000000200 */
[----:B------:R-:W-:-:S03]  /*5dbd0*/  PRMT R14, R225, 0x5410, R14 ;  /* 0x00005410e10e7816 */ /* 0x000fc6000000000e */
[----:B------:R-:W4:Y:S04]  /*5dbe0*/  LDL.LU R222, [R1+0x7dc] ;  /* 0x0007dc0001de7983 */ /* 0x000f280000300800 */
[----:B------:R-:W4:Y:S04]  /*5dbf0*/  LDL.LU R224, [R1+0x7d0] ;  /* 0x0007d00001e07983 */ /* 0x000f280000300800 */
[----:B------:R-:W4:Y:S01]  /*5dc00*/  LDL.LU R225, [R1+0x7cc] ;  /* 0x0007cc0001e17983 */ /* 0x000f220000300800 */
[----:B------:R-:W-:Y:S01]  /*5dc10*/  LEA R236, R188, UR46, 0x4 ;  /* 0x0000002ebcec7c11 */ /* 0x000fe2000f8e20ff */
[----:B------:R-:W-:Y:S01]  /*5dc20*/  BAR.SYNC.DEFER_BLOCKING 0x0 ;  /* 0x0000000000007b1d */ /* 0x000fe20000010000 */
[----:B---3--:R-:W-:-:S05]  /*5dc30*/  PRMT R35, R226, 0x5410, R11 ;  /* 0x00005410e2237816 */ /* 0x008fca000000000b */
[----:B------:R-:W-:Y:S01]  /*5dc40*/  LDS.128 R8, [R236] ;  /* 0x00000000ec087984 */ /* 0x000fe20000000c00 */
[----:B--2---:R-:W-:Y:S01]  /*5dc50*/  PRMT R15, R221, 0x5410, R15 ;  /* 0x00005410dd0f7816 */ /* 0x004fe2000000000f */
[----:B------:R-:W-:Y:S06]  /*5dc60*/  BAR.SYNC.DEFER_BLOCKING 0x0 ;  /* 0x0000000000007b1d */ /* 0x000fec0000010000 */
[----:B------:R-:W2:Y:S04]  /*5dc70*/  LDL.LU R221, [R1+0x84] ;  /* 0x0000840001dd7983 */ /* 0x000ea80000300800 */
[----:B------:R-:W3:Y:S04]  /*5dc80*/  LDL.LU R226, [R1+0x7e4] ;  /* 0x0007e40001e27983 */ /* 0x000ee80000300800 */
[----:B------:R-:W-:Y:S01]  /*5dc90*/  STSM.16.M88.4 [R237], R12 ;  /* 0x0000000ced007844 */ /* 0x000fe20000000200 */
[----:B------:R-:W-:Y:S06]  /*5dca0*/  BAR.SYNC.DEFER_BLOCKING 0x0 ;  /* 0x0000000000007b1d */ /* 0x000fec0000010000 */
[----:B------:R-:W-:Y:S04]  /*5dcb0*/  STL [R1+0xaac], R236 ;  /* 0x000aacec01007387 */ /* 0x000fe80000100800 */
[----:B------:R-:W3:Y:S04]  /*5dcc0*/  LDL.LU R191, [R1+0x28] ;  /* 0x0000280001bf7983 */ /* 0x000ee80000300800 */
[----:B------:R-:W3:Y:S04]  /*5dcd0*/  LDL.LU R192, [R1+0x9b0] ;  /* 0x0009b00001c07983 */ /* 0x000ee80000300800 */
[----:B------:R-:W3:Y:S04]  /*5dce0*/  LDL.LU R193, [R1+0x24] ;  /* 0x0000240001c17983 */ /* 0x000ee80000300800 */
[----:B------:R-:W-:Y:S01]  /*5dcf0*/  LDS.128 R12, [R236] ;  /* 0x00000000ec0c7984 */ /* 0x000fe20000000c00 */
[----:B------:R-:W-:Y:S06]  /*5dd00*/  BAR.SYNC.DEFER_BLOCKING 0x0 ;  /* 0x0000000000007b1d */ /* 0x000fec0000010000 */
        /* <DEDUP_REMOVED lines=8> */
[----:B------:R0:W-:Y:S04]  /*5dd90*/  STSM.16.M88.4 [R237], R32 ;  /* 0x00000020ed007844 */ /* 0x0001e80000000200 */
[----:B------:R-:W3:Y:S04]  /*5dda0*/  LDL.LU R202, [R1+0x81c] ;  /* 0x00081c0001ca7983 */ /* 0x000ee80000300800 */
[----:B------:R-:W3:Y:S01]  /*5ddb0*/  LDL.LU R203, [R1+0xc] ;  /* 0x00000c0001cb7983 */ /* 0x000ee20000300800 */
[----:B0-----:R-:W-:-:S03]  /*5ddc0*/  PRMT R32, R204, 0x5410, R23 ;  /* 0x00005410cc207816 */ /* 0x001fc60000000017 */
[----:B------:R-:W3:Y:S01]  /*5ddd0*/  LDL.LU R204, [R1+0x2f4] ;  /* 0x0002f40001cc7983 */ /* 0x000ee20000300800 */
[----:B------:R-:W-:Y:S02]  /*5dde0*/  PRMT R36, R207, 0x5410, R19 ;  /* 0x00005410cf247816 */ /* 0x000fe40000000013 */
[----:B------:R-:W-:Y:S02]  /*5ddf0*/  PRMT R37, R208, 0x5410, R18 ;  /* 0x00005410d0257816 */ /* 0x000fe40000000012 */
[----:B------:R-:W-:Y:S02]  /*5de00*/  PRMT R38, R209, 0x5410, R17 ;  /* 0x00005410d1267816 */ /* 0x000fe40000000011 */
[----:B------:R-:W-:Y:S01]  /*5de10*/  PRMT R39, R210, 0x5410, R16 ;  /* 0x00005410d2277816 */ /* 0x000fe20000000010 */
[----:B------:R-:W-:Y:S01]  /*5de20*/  BAR.SYNC.DEFER_BLOCKING 0x0 ;  /* 0x0000000000007b1d */ /* 0x000fe20000010000 */
[----:B------:R-:W-:Y:S02]  /*5de30*/  PRMT R33, R205, 0x5410, R22 ;  /* 0x00005410cd217816 */ /* 0x000fe40000000016 */
[----:B------:R-:W-:-:S03]  /*5de40*/  PRMT R34, R206, 0x5410, R21 ;  /* 0x00005410ce227816 */ /* 0x000fc60000000015 */
[----:B------:R-:W3:Y:S04]  /*5de50*/  LDL.LU R205, [R1+0x1c] ;  /* 0x00001c0001cd7983 */ /* 0x000ee80000300800 */
[----:B------:R-:W3:Y:S01]  /*5de60*/  LDL.LU R206, [R1+0x9a4] ;  /* 0x0009a40001ce7983 */ /* 0x000ee20000300800 */
[----:B------:R-:W-:-:S03]  /*5de70*/  PRMT R35, R212, 0x5410, R20 ;  /* 0x00005410d4237816 */ /* 0x000fc60000000014 */
[----:B------:R-:W3:Y:S01]  /*5de80*/  LDL.LU R207, [R1+0x34] ;  /* 0x0000340001cf7983 */ /* 0x000ee20000300800 */
[----:B------:R-:W-:-:S03]  /*5de90*/  PRMT R40, R214, 0x5410, R213 ;  /* 0x00005410d6287816 */ /* 0x000fc600000000d5 */
[----:B------:R-:W3:Y:S04]  /*5dea0*/  LDL.LU R208, [R1+0xa04] ;  /* 0x000a040001d07983 */ /* 0x000ee80000300800 */
[----:B------:R-:W-:Y:S01]  /*5deb0*/  LDS.128 R16, [R236] ;  /* 0x00000000ec107984 */ /* 0x000fe20000000c00 */
[----:B------:R-:W-:Y:S01]  /*5dec0*/  BAR.SYNC.DEFER_BLOCKING 0x0 ;  /* 0x0000000000007b1d */ /* 0x000fe20000010000 */
[----:B----4-:R-:W-:-:S05]  /*5ded0*/  PRMT R41, R217, 0x5410, R216 ;  /* 0x00005410d9297816 */ /* 0x010fca00000000d8 */
[----:B------:R-:W4:Y:S04]  /*5dee0*/  LDL.LU R209, [R1+0x30] ;  /* 0x0000300001d17983 */ /* 0x000f280000300800 */
[----:B------:R-:W4:Y:S04]  /*5def0*/  LDL.LU R210, [R1+0x9fc] ;  /* 0x0009fc0001d27983 */ /* 0x000f280000300800 */
[----:B------:R-:W4:Y:S01]  /*5df00*/  LDL.LU R212, [R1+0x4ac] ;  /* 0x0004ac0001d47983 */ /* 0x000f220000300800 */
[----:B------:R-:W-:-:S03]  /*5df10*/  PRMT R42, R220, 0x5410, R218 ;  /* 0x00005410dc2a7816 */ /* 0x000fc600000000da */
[----:B------:R-:W4:Y:S04]  /*5df20*/  LDL.LU R213, [R1+0x9f8] ;  /* 0x0009f80001d57983 */ /* 0x000f280000300800 */
[----:B------:R-:W-:Y:S01]  /*5df30*/  STSM.16.M88.4 [R237], R36 ;  /* 0x00000024ed007844 */ /* 0x000fe20000000200 */
[----:B------:R-:W-:Y:S06]  /*5df40*/  BAR.SYNC.DEFER_BLOCKING 0x0 ;  /* 0x0000000000007b1d */ /* 0x000fec0000010000 */
[----:B------:R-:W4:Y:S04]  /*5df50*/  LDL.LU R214, [R1+0x3fc] ;  /* 0x0003fc0001d67983 */ /* 0x000f280000300800 */
[----:B------:R-:W4:Y:S04]  /*5df60*/  LDL.LU R216, [R1+0x9e4] ;  /* 0x0009e40001d87983 */ /* 0x000f280000300800 */
[----:B------:R-:W4:Y:S04]  /*5df70*/  LDL.LU R217, [R1+0x3cc] ;  /* 0x0003cc0001d97983 */ /* 0x000f280000300800 */
[----:B------:R-:W4:Y:S04]  /*5df80*/  LDL.LU R218, [R1+0x9e0] ;  /* 0x0009e00001da7983 */ /* 0x000f280000300800 */
[----:B------:R-:W-:Y:S01]  /*5df90*/  LDS.128 R20, [R236] ;  /* 0x00000000ec147984 */ /* 0x000fe20000000c00 */
[----:B------:R-:W-:Y:S06]  /*5dfa0*/  BAR.SYNC.DEFER_BLOCKING 0x0 ;  /* 0x0000000000007b1d */ /* 0x000fec0000010000 */
[----:B------:R-:W4:Y:S04]  /*5dfb0*/  LDL.LU R220, [R1+0x3d8] ;  /* 0x0003d80001dc7983 */ /* 0x000f280000300800 */
[----:B------:R0:W-:Y:S02]  /*5dfc0*/  STSM.16.M88.4 [R237], R32 ;  /* 0x00000020ed007844 */ /* 0x0001e40000000200 */
[----:B0-----:R-:W-:-:S02]  /*5dfd0*/  PRMT R32, R222, 0x5410, R27 ;  /* 0x00005410de207816 */ /* 0x001fc4000000001b */
[----:B------:R-:W-:Y:S01]  /*5dfe0*/  PRMT R33, R224, 0x5410, R26 ;  /* 0x00005410e0217816 */ /* 0x000fe2000000001a */
[----:B------:R-:W4:Y:S01]  /*5dff0*/  LDL.LU R222, [R1+0x9dc] ;  /* 0x0009dc0001de7983 */ /* 0x000f220000300800 */
[----:B------:R-:W-:-:S03]  /*5e000*/  PRMT R34, R225, 0x5410, R25 ;  /* 0x00005410e1227816 */ /* 0x000fc60000000019 */
[----:B------:R-:W4:Y:S04]  /*5e010*/  LDL.LU R224, [R1+0x2c] ;  /* 0x00002c0001e07983 */ /* 0x000f280000300800 */
[----:B------:R-:W4:Y:S01]  /*5e020*/  LDL.LU R225, [R1+0x30c] ;  /* 0x00030c0001e17983 */ /* 0x000f220000300800 */
[----:B--2---:R-:W-:Y:S01]  /*5e030*/  PRMT R35, R221, 0x5410, R24 ;  /* 0x00005410dd237816 */ /* 0x004fe20000000018 */
[----:B------:R-:W-:Y:S01]  /*5e040*/  BAR.SYNC.DEFER_BLOCKING 0x0 ;  /* 0x0000000000007b1d */ /* 0x000fe20000010000 */
[----:B---3--:R-:W-:-:S05]  /*5e050*/  PRMT R43, R226, 0x5410, R28 ;  /* 0x00005410e22b7816 */ /* 0x008fca000000001c */
[----:B------:R-:W2:Y:S04]  /*5e060*/  LDL.LU R221, [R1+0x494] ;  /* 0x0004940001dd7983 */ /* 0x000ea80000300800 */
[----:B------:R-:W2:Y:S04]  /*5e070*/  LDL.LU R226, [R1+0x9e8] ;  /* 0x0009e80001e27983 */ /* 0x000ea80000300800 */
[----:B------:R-:W-:Y:S01]  /*5e080*/  LDS.128 R24, [R236] ;  /* 0x00000000ec187984 */ /* 0x000fe20000000c00 */
[----:B------:R-:W-:Y:S01]  /*5e090*/  BAR.SYNC.DEFER_BLOCKING 0x0 ;  /* 0x0000000000007b1d */ /* 0x000fe20000010000 */
[----:B------:R-:W-:-:S05]  /*5e0a0*/  PRMT R44, R192, 0x5410, R191 ;  /* 0x00005410c02c7816 */ /* 0x000fca00000000bf */
[----:B------:R-:W3:Y:S04]  /*5e0b0*/  LDL.LU R191, [R1+0x6a4] ;  /* 0x0006a40001bf7983 */ /* 0x000ee80000300800 */
[----:B------:R-:W3:Y:S01]  /*5e0c0*/  LDL.LU R192, [R1+0xa3c] ;  /* 0x000a3c0001c07983 */ /* 0x000ee20000300800 */
[----:B------:R-:W-:-:S03]  /*5e0d0*/  PRMT R45, R194, 0x5410, R193 ;  /* 0x00005410c22d7816 */ /* 0x000fc600000000c1 */
        /* <DEDUP_REMOVED lines=23> */
[----:B----4-:R-:W-:-:S03]  /*5e250*/  PRMT R49, R210, 0x5410, R209 ;  /* 0x00005410d2317816 */ /* 0x010fc600000000d1 */
[----:B------:R-:W4:Y:S04]  /*5e260*/  LDL.LU R209, [R1+0x7c8] ;  /* 0x0007c80001d17983 */ /* 0x000f280000300800 */
[----:B------:R-:W4:Y:S01]  /*5e270*/  LDL.LU R210, [R1+0xa74] ;  /* 0x000a740001d27983 */ /* 0x000f220000300800 */
[----:B------:R-:W-:-:S03]  /*5e280*/  PRMT R50, R213, 0x5410, R212 ;  /* 0x00005410d5327816 */ /* 0x000fc600000000d4 */
        /* <DEDUP_REMOVED lines=13> */
[----:B------:R-:W4:Y:S04]  /*5e360*/  LDL.LU R225, [R1+0x380] ;  /* 0x0003800001e17983 */ /* 0x000f280000300800 */
[----:B------:R-:W-:Y:S01]  /*5e370*/  STSM.16.M88.4 [R237], R32 ;  /* 0x00000020ed007844 */ /* 0x000fe20000000200 */
[----:B------:R-:W-:Y:S01]  /*5e380*/  BAR.SYNC.DEFER_BLOCKING 0x0 ;  /* 0x0000000000007b1d */ /* 0x000fe20000010000 */
[----:B--2---:R-:W-:-:S05]  /*5e390*/  PRMT R51, R226, 0x5410, R221 ;  /* 0x00005410e2337816 */ /* 0x004fca00000000dd */
[----:B------:R-:W2:Y:S04]  /*5e3a0*/  LDL.LU R221, [R1+0x7bc] ;  /* 0x0007bc0001dd7983 */ /* 0x000ea80000300800 */
[----:B------:R-:W2:Y:S01]  /*5e3b0*/  LDL.LU R226, [R1+0xa68] ;  /* 0x000a680001e27983 */ /* 0x000ea20000300800 */
[----:B------:R-:W-:Y:S02]  /*5e3c0*/  SHF.R.U32.HI R31, RZ, 0x8, R31 ;  /* 0x00000008ff1f7819 */ /* 0x000fe4000001161f */
[----:B---3--:R-:W-:Y:S02]  /*5e3d0*/  PRMT R56, R192, 0x5410, R191 ;  /* 0x00005410c0387816 */ /* 0x008fe400000000bf */
        /* <DEDUP_REMOVED lines=20> */
[----:B------:R-:W-:Y:S02]  /*5e520*/  LOP3.LUT R29, R29, 0xffff, RZ, 0xc0, !PT ;  /* 0x0000ffff1d1d7812 */ /* 0x000fe400078ec0ff */
[----:B------:R-:W-:Y:S02]  /*5e530*/  LOP3.LUT R31, R31, 0xffff, RZ, 0xc0, !PT ;  /* 0x0000ffff1f1f7812 */ /* 0x000fe400078ec0ff */
[----:B------:R-:W-:Y:S02]  /*5e540*/  LOP3.LUT R30, R30, 0xffff, RZ, 0xc0, !PT ;  /* 0x0000ffff1e1e7812 */ /* 0x000fe400078ec0ff */
[----:B------:R-:W-:-:S02]  /*5e550*/  LOP3.LUT R252, R252, 0xffff, RZ, 0xc0, !PT ;  /* 0x0000fffffcfc7812 */ /* 0x000fc400078ec0ff */
[----:B------:R-:W-:Y:S02]  /*5e560*/  PRMT R0, R29, 0x3340, R30 ;  /* 0x000033401d007816 */ /* 0x000fe4000000001e */
[----:B------:R-:W-:Y:S02]  /*5e570*/  PRMT R252, R252, 0x3340, R31 ;  /* 0x00003340fcfc7816 */ /* 0x000fe4000000001f */
[----:B------:R-:W-:Y:S01]  /*5e580*/  LDS.128 R28, [R236] ;  /* 0x00000000ec1c7984 */ /* 0x000fe20000000c00 */
[----:B------:R-:W-:Y:S06]  /*5e590*/  BAR.SYNC.DEFER_BLOCKING 0x0 ;  /* 0x0000000000007b1d */ /* 0x000fec0000010000 */
[----:B------:R-:W-:Y:S02]  /*5e5a0*/  STSM.16.M88.4 [R237], R40 ;  /* 0x00000028ed007844 */ /* 0x000fe40000000200 */
[----:B------:R-:W-:Y:S06]  /*5e5b0*/  BAR.SYNC.DEFER_BLOCKING 0x0 ;  /* 0x0000000000007b1d */ /* 0x000fec0000010000 */
[----:B------:R-:W-:Y:S02]  /*5e5c0*/  LDS.128 R32, [R236] ;  /* 0x00000000ec207984 */ /* 0x000fe40000000c00 */
[----:B------:R-:W-:Y:S06]  /*5e5d0*/  BAR.SYNC.DEFER_BLOCKING 0x0 ;  /* 0x0000000000007b1d */ /* 0x000fec0000010000 */
[----:B------:R-:W-:Y:S02]  /*5e5e0*/  STSM.16.M88.4 [R237], R36 ;  /* 0x00000024ed007844 */ /* 0x000fe40000000200 */
[----:B------:R-:W-:Y:S01]  /*5e5f0*/  BAR.SYNC.DEFER_BLOCKING 0x0 ;  /* 0x0000000000007b1d */ /* 0x000fe20000010000 */
[----:B------:R-:W-:-:S05]  /*5e600*/  PRMT R59, R206, 0x5410, R205 ;  /* 0x00005410ce3b7816 */ /* 0x000fca00000000cd */
[----:B------:R-:W3:Y:S04]  /*5e610*/  LDL.LU R205, [R1+0x80c] ;  /* 0x00080c0001cd7983 */ /* 0x000ee80000300800 */
[----:B------:R-:W3:Y:S04]  /*5e620*/  LDL.LU R206, [R1+0xab0] ;  /* 0x000ab00001ce7983 */ /* 0x000ee80000300800 */
[----:B------:R-:W-:Y:S01]  /*5e630*/  LDS.128 R36, [R236] ;  /* 0x00000000ec247984 */ /* 0x000fe20000000c00 */
[----:B------:R-:W-:Y:S06]  /*5e640*/  BAR.SYNC.DEFER_BLOCKING 0x0 ;  /* 0x0000000000007b1d */ /* 0x000fec0000010000 */
[----:B------:R-:W-:Y:S02]  /*5e650*/  STSM.16.M88.4 [R237], R44 ;  /* 0x0000002ced007844 */ /* 0x000fe40000000200 */
[----:B------:R-:W-:Y:S01]  /*5e660*/  BAR.SYNC.DEFER_BLOCKING 0x0 ;  /* 0x0000000000007b1d */ /* 0x000fe20000010000 */
[----:B------:R-:W-:-:S02]  /*5e670*/  PRMT R64, R208, 0x5410, R207 ;  /* 0x00005410d0407816 */ /* 0x000fc400000000cf */
[----:B----4-:R-:W-:Y:S02]  /*5e680*/  PRMT R65, R210, 0x5410, R209 ;  /* 0x00005410d2417816 */ /* 0x010fe400000000d1 */
[----:B------:R-:W-:Y:S01]  /*5e690*/  PRMT R66, R213, 0x5410, R212 ;  /* 0x00005410d5427816 */ /* 0x000fe200000000d4 */
[----:B------:R-:W4:Y:S04]  /*5e6a0*/  LDL.LU R207, [R1+0x9d8] ;  /* 0x0009d80001cf7983 */ /* 0x000f280000300800 */
[----:B------:R-:W4:Y:S04]  /*5e6b0*/  LDL.LU R208, [R1+0xb10] ;  /* 0x000b100001d07983 */ /* 0x000f280000300800 */
[----:B------:R-:W4:Y:S04]  /*5e6c0*/  LDL.LU R209, [R1+0x9d4] ;  /* 0x0009d40001d17983 */ /* 0x000f280000300800 */
[----:B------:R-:W4:Y:S04]  /*5e6d0*/  LDL.LU R210, [R1+0xb0c] ;  /* 0x000b0c0001d27983 */ /* 0x000f280000300800 */
[----:B------:R-:W-:Y:S01]  /*5e6e0*/  LDS.128 R40, [R236] ;  /* 0x00000000ec287984 */ /* 0x000fe20000000c00 */
[----:B------:R-:W-:Y:S06]  /*5e6f0*/  BAR.SYNC.DEFER_BLOCKING 0x0 ;  /* 0x0000000000007b1d */ /* 0x000fec0000010000 */
[----:B------:R-:W4:Y:S04]  /*5e700*/  LDL.LU R212, [R1+0x9c4] ;  /* 0x0009c40001d47983 */ /* 0x000f280000300800 */
[----:B------:R-:W4:Y:S04]  /*5e710*/  LDL.LU R213, [R1+0xafc] ;  /* 0x000afc0001d57983 */ /* 0x000f280000300800 */
[----:B------:R0:W-:Y:S01]  /*5e720*/  STSM.16.M88.4 [R237], R60 ;  /* 0x0000003ced007844 */ /* 0x0001e20000000200 */
[----:B--2---:R-:W-:Y:S01]  /*5e730*/  PRMT R67, R226, 0x5410, R221 ;  /* 0x00005410e2437816 */ /* 0x004fe200000000dd */
[----:B------:R-:W-:Y:S01]  /*5e740*/  BAR.SYNC.DEFER_BLOCKING 0x0 ;  /* 0x0000000000007b1d */ /* 0x000fe20000010000 */
[----:B0-----:R-:W-:-:S05]  /*5e750*/  PRMT R60, R216, 0x5410, R214 ;  /* 0x00005410d83c7816 */ /* 0x001fca00000000d6 */
[----:B------:R-:W2:Y:S01]  /*5e760*/  LDL.LU R214, [R1+0x9bc] ;  /* 0x0009bc0001d67983 */ /* 0x000ea20000300800 */
[----:B------:R-:W-:-:S03]  /*5e770*/  PRMT R61, R218, 0x5410, R217 ;  /* 0x00005410da3d7816 */ /* 0x000fc600000000d9 */
[----:B------:R-:W2:Y:S01]  /*5e780*/  LDL.LU R216, [R1+0xaec] ;  /* 0x000aec0001d87983 */ /* 0x000ea20000300800 */
[----:B------:R-:W-:-:S03]  /*5e790*/  PRMT R62, R222, 0x5410, R220 ;  /* 0x00005410de3e7816 */ /* 0x000fc600000000dc */
[----:B------:R-:W2:Y:S01]  /*5e7a0*/  LDL.LU R217, [R1+0x9b8] ;  /* 0x0009b80001d97983 */ /* 0x000ea20000300800 */
[----:B------:R-:W-:-:S03]  /*5e7b0*/  PRMT R63, R225, 0x5410, R224 ;  /* 0x00005410e13f7816 */ /* 0x000fc600000000e0 */
[----:B------:R-:W2:Y:S04]  /*5e7c0*/  LDL.LU R218, [R1+0xae8] ;  /* 0x000ae80001da7983 */ /* 0x000ea80000300800 */
[----:B------:R-:W2:Y:S04]  /*5e7d0*/  LDL.LU R220, [R1+0x9a8] ;  /* 0x0009a80001dc7983 */ /* 0x000ea80000300800 */
[----:B------:R-:W2:Y:S04]  /*5e7e0*/  LDL.LU R222, [R1+0xadc] ;  /* 0x000adc0001de7983 */ /* 0x000ea80000300800 */
[----:B------:R-:W2:Y:S04]  /*5e7f0*/  LDL.LU R224, [R1+0x54] ;  /* 0x0000540001e07983 */ /* 0x000ea80000300800 */
[----:B------:R-:W2:Y:S04]  /*5e800*/  LDL.LU R225, [R1+0x488] ;  /* 0x0004880001e17983 */ /* 0x000ea80000300800 */
[----:B------:R-:W2:Y:S04]  /*5e810*/  LDL.LU R221, [R1+0x9c8] ;  /* 0x0009c80001dd7983 */ /* 0x000ea80000300800 */
[----:B------:R-:W2:Y:S01]  /*5e820*/  LDL.LU R226, [R1+0xb00] ;  /* 0x000b000001e27983 */ /* 0x000ea20000300800 */
[----:B---3--:R-:W-:-:S02]  /*5e830*/  PRMT R72, R192, 0x5410, R191 ;  /* 0x00005410c0487816 */ /* 0x008fc400000000bf */
[----:B------:R-:W-:Y:S01]  /*5e840*/  PRMT R73, R194, 0x5410, R193 ;  /* 0x00005410c2497816 */ /* 0x000fe200000000c1 */
[----:B------:R-:W3:Y:S01]  /*5e850*/  LDL.LU R191, [R1+0xa14] ;  /* 0x000a140001bf7983 */ /* 0x000ee20000300800 */
[----:B------:R-:W-:-:S03]  /*5e860*/  PRMT R74, R196, 0x5410, R195 ;  /* 0x00005410c44a7816 */ /* 0x000fc600000000c3 */
        /* <DEDUP_REMOVED lines=9> */
[----:B------:R-:W3:Y:S04]  /*5e900*/  LDL.LU R198, [R1+0xb48] ;  /* 0x000b480001c67983 */ /* 0x000ee80000300800 */
[----:B------:R-:W3:Y:S01]  /*5e910*/  LDL.LU R199, [R1+0x9f4] ;  /* 0x0009f40001c77983 */ /* 0x000ee20000300800 */
[----:B------:R-:W-:-:S03]  /*5e920*/  PRMT R71, R204, 0x5410, R203 ;  /* 0x00005410cc477816 */ /* 0x000fc600000000cb */
[----:B------:R-:W3:Y:S04]  /*5e930*/  LDL.LU R200, [R1+0xb40] ;  /* 0x000b400001c87983 */ /* 0x000ee80000300800 */
[----:B------:R-:W3:Y:S04]  /*5e940*/  LDL.LU R201, [R1+0x9f0] ;  /* 0x0009f00001c97983 */ /* 0x000ee80000300800 */
[----:B------:R-:W3:Y:S04]  /*5e950*/  LDL.LU R202, [R1+0xb3c] ;  /* 0x000b3c0001ca7983 */ /* 0x000ee80000300800 */
[----:B------:R-:W3:Y:S04]  /*5e960*/  LDL.LU R203, [R1+0x58] ;  /* 0x0000580001cb7983 */ /* 0x000ee80000300800 */
[----:B------:R-:W3:Y:S04]  /*5e970*/  LDL.LU R204, [R1+0x688] ;  /* 0x0006880001cc7983 */ /* 0x000ee80000300800 */
[----:B------:R-:W-:Y:S01]  /*5e980*/  LDS.128 R44, [R236] ;  /* 0x00000000ec2c7984 */ /* 0x000fe20000000c00 */
[----:B------:R-:W-:Y:S01]  /*5e990*/  BAR.SYNC.DEFER_BLOCKING 0x0 ;  /* 0x0000000000007b1d */ /* 0x000fe20000010000 */
[----:B------:R-:W-:-:S05]  /*5e9a0*/  PRMT R75, R206, 0x5410, R205 ;  /* 0x00005410ce4b7816 */ /* 0x000fca00000000cd */
        /* <DEDUP_REMOVED lines=11> */
[----:B--2---:R-:W-:-:S03]  /*5ea60*/  PRMT R76, R216, 0x5410, R214 ;  /* 0x00005410d84c7816 */ /* 0x004fc600000000d6 */
[----:B------:R-:W2:Y:S04]  /*5ea70*/  LDL.LU R214, [R1+0xa34] ;  /* 0x000a340001d67983 */ /* 0x000ea80000300800 */
[----:B------:R-:W2:Y:S01]  /*5ea80*/  LDL.LU R216, [R1+0xba8] ;  /* 0x000ba80001d87983 */ /* 0x000ea20000300800 */
[----:B------:R-:W-:-:S03]  /*5ea90*/  PRMT R77, R218, 0x5410, R217 ;  /* 0x00005410da4d7816 */ /* 0x000fc600000000d9 */
        /* <DEDUP_REMOVED lines=11> */
[----:B---3--:R-:W-:-:S03]  /*5eb50*/  PRMT R88, R192, 0x5410, R191 ;  /* 0x00005410c0587816 */ /* 0x008fc600000000bf */
        /* <DEDUP_REMOVED lines=20> */
[----:B------:R-:W-:Y:S01]  /*5eca0*/  STSM.16.M88.4 [R237], R48 ;  /* 0x00000030ed007844 */ /* 0x000fe20000000200 */
[----:B------:R-:W-:Y:S06]  /*5ecb0*/  BAR.SYNC.DEFER_BLOCKING 0x0 ;  /* 0x0000000000007b1d */ /* 0x000fec0000010000 */
[----:B------:R-:W-:Y:S02]  /*5ecc0*/  LDS.128 R48, [R236] ;  /* 0x00000000ec307984 */ /* 0x000fe40000000c00 */
[----:B------:R-:W-:Y:S01]  /*5ecd0*/  BAR.SYNC.DEFER_BLOCKING 0x0 ;  /* 0x0000000000007b1d */ /* 0x000fe20000010000 */
[----:B------:R-:W-:-:S05]  /*5ece0*/  PRMT R91, R206, 0x5410, R205 ;  /* 0x00005410ce5b7816 */ /* 0x000fca00000000cd */
[----:B------:R-:W3:Y:S04]  /*5ecf0*/  LDL.LU R205, [R1+0xa78] ;  /* 0x000a780001cd7983 */ /* 0x000ee80000300800 */
[----:B------:R-:W3:Y:S04]  /*5ed00*/  LDL.LU R206, [R1+0xc24] ;  /* 0x000c240001ce7983 */ /* 0x000ee80000300800 */
[----:B------:R-:W-:Y:S01]  /*5ed10*/  STSM.16.M88.4 [R237], R52 ;  /* 0x00000034ed007844 */ /* 0x000fe20000000200 */
[----:B------:R-:W-:Y:S06]  /*5ed20*/  BAR.SYNC.DEFER_BLOCKING 0x0 ;  /* 0x0000000000007b1d */ /* 0x000fec0000010000 */
[----:B------:R-:W-:Y:S02]  /*5ed30*/  LDS.128 R52, [R236] ;  /* 0x00000000ec347984 */ /* 0x000fe40000000c00 */
[----:B------:R-:W-:Y:S01]  /*5ed40*/  BAR.SYNC.DEFER_BLOCKING 0x0 ;  /* 0x0000000000007b1d */ /* 0x000fe20000010000 */
[----:B----4-:R-:W-:-:S05]  /*5ed50*/  PRMT R96, R208, 0x5410, R207 ;  /* 0x00005410d0607816 */ /* 0x010fca00000000cf */
        /* <DEDUP_REMOVED lines=22> */
[----:B------:R-:W2:Y:S04]  /*5eec0*/  LDL.LU R226, [R1+0xc44] ;  /* 0x000c440001e27983 */ /* 0x000ea80000300800 */
[----:B------:R-:W-:Y:S01]  /*5eed0*/  STSM.16.M88.4 [R237], R56 ;  /* 0x00000038ed007844 */ /* 0x000fe20000000200 */
[----:B------:R-:W-:Y:S01]  /*5eee0*/  BAR.SYNC.DEFER_BLOCKING 0x0 ;  /* 0x0000000000007b1d */ /* 0x000fe20000010000 */
[----:B---3--:R-:W-:-:S02]  /*5eef0*/  PRMT R104, R192, 0x5410, R191 ;  /* 0x00005410c0687816 */ /* 0x008fc400000000bf */
[----:B------:R-:W-:-:S03]  /*5ef00*/  PRMT R105, R194, 0x5410, R193 ;  /* 0x00005410c2697816 */ /* 0x000fc600000000c1 */
[----:B------:R-:W3:Y:S01]  /*5ef10*/  LDL.LU R191, [R1+0xaf8] ;  /* 0x000af80001bf7983 */ /* 0x000ee20000300800 */
[----:B------:R-:W-:-:S03]  /*5ef20*/  PRMT R106, R196, 0x5410, R195 ;  /* 0x00005410c46a7816 */ /* 0x000fc600000000c3 */
[----:B------:R-:W3:Y:S04]  /*5ef30*/  LDL.LU R192, [R1+0xc64] ;  /* 0x000c640001c07983 */ /* 0x000ee80000300800 */
[----:B------:R-:W3:Y:S01]  /*5ef40*/  LDL.LU R193, [R1+0xaf4] ;  /* 0x000af40001c17983 */ /* 0x000ee20000300800 */
[----:B------:R-:W-:-:S03]  /*5ef50*/  PRMT R100, R198, 0x5410, R197 ;  /* 0x00005410c6647816 */ /* 0x000fc600000000c5 */
[----:B------:R-:W3:Y:S04]  /*5ef60*/  LDL.LU R194, [R1+0xc60] ;  /* 0x000c600001c27983 */ /* 0x000ee80000300800 */
        /* <DEDUP_REMOVED lines=14> */
[----:B------:R-:W3:Y:S04]  /*5f050*/  LDL.LU R204, [R1+0x7b8] ;  /* 0x0007b80001cc7983 */ /* 0x000ee80000300800 */
[----:B------:R-:W-:Y:S01]  /*5f060*/  STSM.16.M88.4 [R237], R60 ;  /* 0x0000003ced007844 */ /* 0x000fe20000000200 */
[----:B------:R-:W-:Y:S06]  /*5f070*/  BAR.SYNC.DEFER_BLOCKING 0x0 ;  /* 0x0000000000007b1d */ /* 0x000fec0000010000 */
[----:B------:R-:W-:Y:S02]  /*5f080*/  LDS.128 R60, [R236] ;  /* 0x00000000ec3c7984 */ /* 0x000fe40000000c00 */
        /* <DEDUP_REMOVED lines=14> */
[----:B----4-:R-:W-:-:S02]  /*5f170*/  PRMT R112, R208, 0x5410, R207 ;  /* 0x00005410d0707816 */ /* 0x010fc400000000cf */
[----:B------:R-:W-:Y:S02]  /*5f180*/  PRMT R113, R210, 0x5410, R209 ;  /* 0x00005410d2717816 */ /* 0x000fe400000000d1 */
[----:B------:R-:W-:Y:S01]  /*5f190*/  PRMT R114, R213, 0x5410, R212 ;  /* 0x00005410d5727816 */ /* 0x000fe200000000d4 */
[----:B------:R-:W4:Y:S04]  /*5f1a0*/  LDL.LU R207, [R1+0xb38] ;  /* 0x000b380001cf7983 */ /* 0x000f280000300800 */
[----:B------:R-:W4:Y:S01]  /*5f1b0*/  LDL.LU R208, [R1+0xd80] ;  /* 0x000d800001d07983 */ /* 0x000f220000300800 */
[----:B--2---:R-:W-:-:S03]  /*5f1c0*/  PRMT R108, R216, 0x5410, R214 ;  /* 0x00005410d86c7816 */ /* 0x004fc600000000d6 */
[----:B------:R-:W2:Y:S04]  /*5f1d0*/  LDL.LU R209, [R1+0xb30] ;  /* 0x000b300001d17983 */ /* 0x000ea80000300800 */
[----:B------:R-:W2:Y:S04]  /*5f1e0*/  LDL.LU R210, [R1+0xd74] ;  /* 0x000d740001d27983 */ /* 0x000ea80000300800 */
[----:B------:R-:W-:Y:S01]  /*5f1f0*/  LDS.128 R72, [R236] ;  /* 0x00000000ec487984 */ /* 0x000fe20000000c00 */
[----:B------:R-:W-:Y:S01]  /*5f200*/  BAR.SYNC.DEFER_BLOCKING 0x0 ;  /* 0x0000000000007b1d */ /* 0x000fe20000010000 */
[----:B------:R-:W-:-:S02]  /*5f210*/  PRMT R109, R218, 0x5410, R217 ;  /* 0x00005410da6d7816 */ /* 0x000fc400000000d9 */
[----:B------:R-:W-:-:S03]  /*5f220*/  PRMT R110, R222, 0x5410, R220 ;  /* 0x00005410de6e7816 */ /* 0x000fc600000000dc */
[----:B------:R-:W2:Y:S04]  /*5f230*/  LDL.LU R212, [R1+0xb2c] ;  /* 0x000b2c0001d47983 */ /* 0x000ea80000300800 */
[----:B------:R-:W2:Y:S04]  /*5f240*/  LDL.LU R213, [R1+0xd70] ;  /* 0x000d700001d57983 */ /* 0x000ea80000300800 */
[----:B------:R-:W2:Y:S04]  /*5f250*/  LDL.LU R214, [R1+0xb1c] ;  /* 0x000b1c0001d67983 */ /* 0x000ea80000300800 */
        /* <DEDUP_REMOVED lines=8> */
[----:B------:R-:W-:Y:S01]  /*5f2e0*/  STSM.16.M88.4 [R237], R76 ;  /* 0x0000004ced007844 */ /* 0x000fe20000000200 */
[----:B------:R-:W-:Y:S01]  /*5f2f0*/  BAR.SYNC.DEFER_BLOCKING 0x0 ;  /* 0x0000000000007b1d */ /* 0x000fe20000010000 */
[----:B------:R-:W-:-:S05]  /*5f300*/  PRMT R115, R226, 0x5410, R221 ;  /* 0x00005410e2737816 */ /* 0x000fca00000000dd */
[----:B------:R-:W2:Y:S04]  /*5f310*/  LDL.LU R221, [R1+0xb20] ;  /* 0x000b200001dd7983 */ /* 0x000ea80000300800 */
[----:B------:R-:W2:Y:S04]  /*5f320*/  LDL.LU R226, [R1+0xd64] ;  /* 0x000d640001e27983 */ /* 0x000ea80000300800 */
[----:B------:R-:W-:Y:S01]  /*5f330*/  LDS.128 R76, [R236] ;  /* 0x00000000ec4c7984 */ /* 0x000fe20000000c00 */
[----:B------:R-:W-:Y:S06]  /*5f340*/  BAR.SYNC.DEFER_BLOCKING 0x0 ;  /* 0x0000000000007b1d */ /* 0x000fec0000010000 */
[----:B------:R-:W-:Y:S02]  /*5f350*/  STSM.16.M88.4 [R237], R80 ;  /* 0x00000050ed007844 */ /* 0x000fe40000000200 */
[----:B------:R-:W-:Y:S01]  /*5f360*/  BAR.SYNC.DEFER_BLOCKING 0x0 ;  /* 0x0000000000007b1d */ /* 0x000fe20000010000 */
[----:B---3--:R-:W-:-:S02]  /*5f370*/  PRMT R120, R192, 0x5410, R191 ;  /* 0x00005410c0787816 */ /* 0x008fc400000000bf */
[----:B------:R-:W-:Y:S02]  /*5f380*/  PRMT R121, R194, 0x5410, R193 ;  /* 0x00005410c2797816 */ /* 0x000fe400000000c1 */
[----:B------:R-:W-:Y:S01]  /*5f390*/  PRMT R122, R196, 0x5410, R195 ;  /* 0x00005410c47a7816 */ /* 0x000fe200000000c3 */
[----:B------:R-:W3:Y:S04]  /*5f3a0*/  LDL.LU R191, [R1+0xb80] ;  /* 0x000b800001bf7983 */ /* 0x000ee80000300800 */
[----:B------:R-:W3:Y:S01]  /*5f3b0*/  LDL.LU R192, [R1+0xdb8] ;  /* 0x000db80001c07983 */ /* 0x000ee20000300800 */
[----:B------:R-:W-:-:S03]  /*5f3c0*/  PRMT R117, R198, 0x5410, R197 ;  /* 0x00005410c6757816 */ /* 0x000fc600000000c5 */
[----:B------:R-:W3:Y:S04]  /*5f3d0*/  LDL.LU R193, [R1+0xb7c] ;  /* 0x000b7c0001c17983 */ /* 0x000ee80000300800 */
[----:B------:R-:W3:Y:S04]  /*5f3e0*/  LDL.LU R194, [R1+0xdb4] ;  /* 0x000db40001c27983 */ /* 0x000ee80000300800 */
[----:B------:R-:W-:Y:S01]  /*5f3f0*/  LDS.128 R80, [R236] ;  /* 0x00000000ec507984 */ /* 0x000fe20000000c00 */
[----:B------:R-:W-:Y:S01]  /*5f400*/  BAR.SYNC.DEFER_BLOCKING 0x0 ;  /* 0x0000000000007b1d */ /* 0x000fe20000010000 */
[----:B------:R-:W-:-:S02]  /*5f410*/  PRMT R118, R200, 0x5410, R199 ;  /* 0x00005410c8767816 */ /* 0x000fc400000000c7 */
[----:B------:R-:W-:-:S03]  /*5f420*/  PRMT R116, R202, 0x5410, R201 ;  /* 0x00005410ca747816 */ /* 0x000fc600000000c9 */
[----:B------:R-:W3:Y:S04]  /*5f430*/  LDL.LU R195, [R1+0xb68] ;  /* 0x000b680001c37983 */ /* 0x000ee80000300800 */
        /* <DEDUP_REMOVED lines=28> */
[----:B--2---:R-:W-:Y:S02]  /*5f600*/  PRMT R129, R210, 0x5410, R209 ;  /* 0x00005410d2817816 */ /* 0x004fe400000000d1 */
[----:B------:R-:W-:Y:S01]  /*5f610*/  PRMT R130, R213, 0x5410, R212 ;  /* 0x00005410d5827816 */ /* 0x000fe200000000d4 */
[----:B------:R-:W2:Y:S04]  /*5f620*/  LDL.LU R207, [R1+0xbd8] ;  /* 0x000bd80001cf7983 */ /* 0x000ea80000300800 */
[----:B------:R-:W2:Y:S01]  /*5f630*/  LDL.LU R208, [R1+0xdf8] ;  /* 0x000df80001d07983 */ /* 0x000ea20000300800 */
[----:B------:R-:W-:-:S03]  /*5f640*/  PRMT R124, R216, 0x5410, R214 ;  /* 0x00005410d87c7816 */ /* 0x000fc600000000d6 */
[----:B------:R-:W4:Y:S04]  /*5f650*/  LDL.LU R209, [R1+0xbc4] ;  /* 0x000bc40001d17983 */ /* 0x000f280000300800 */
[----:B------:R-:W4:Y:S04]  /*5f660*/  LDL.LU R210, [R1+0xdec] ;  /* 0x000dec0001d27983 */ /* 0x000f280000300800 */
[----:B------:R-:W-:Y:S01]  /*5f670*/  LDS.128 R96, [R236] ;  /* 0x00000000ec607984 */ /* 0x000fe20000000c00 */
[----:B------:R-:W-:Y:S01]  /*5f680*/  BAR.SYNC.DEFER_BLOCKING 0x0 ;  /* 0x0000000000007b1d */ /* 0x000fe20000010000 */
[----:B------:R-:W-:-:S02]  /*5f690*/  PRMT R125, R218, 0x5410, R217 ;  /* 0x00005410da7d7816 */ /* 0x000fc400000000d9 */
[----:B------:R-:W-:-:S03]  /*5f6a0*/  PRMT R126, R222, 0x5410, R220 ;  /* 0x00005410de7e7816 */ /* 0x000fc600000000dc */
[----:B------:R-:W4:Y:S04]  /*5f6b0*/  LDL.LU R212, [R1+0xbc0] ;  /* 0x000bc00001d47983 */ /* 0x000f280000300800 */
[----:B------:R-:W4:Y:S04]  /*5f6c0*/  LDL.LU R213, [R1+0xde8] ;  /* 0x000de80001d57983 */ /* 0x000f280000300800 */
[----:B------:R-:W4:Y:S04]  /*5f6d0*/  LDL.LU R214, [R1+0xbb0] ;  /* 0x000bb00001d67983 */ /* 0x000f280000300800 */
[----:B------:R-:W4:Y:S01]  /*5f6e0*/  LDL.LU R216, [R1+0xde0] ;  /* 0x000de00001d87983 */ /* 0x000f220000300800 */
[----:B------:R-:W-:-:S03]  /*5f6f0*/  PRMT R127, R225, 0x5410, R224 ;  /* 0x00005410e17f7816 */ /* 0x000fc600000000e0 */
[----:B------:R-:W4:Y:S04]  /*5f700*/  LDL.LU R217, [R1+0xb9c] ;  /* 0x000b9c0001d97983 */ /* 0x000f280000300800 */
[----:B------:R-:W4:Y:S04]  /*5f710*/  LDL.LU R218, [R1+0xdd4] ;  /* 0x000dd40001da7983 */ /* 0x000f280000300800 */
[----:B------:R-:W4:Y:S04]  /*5f720*/  LDL.LU R220, [R1+0xb98] ;  /* 0x000b980001dc7983 */ /* 0x000f280000300800 */
[----:B------:R-:W4:Y:S04]  /*5f730*/  LDL.LU R222, [R1+0xdd0] ;  /* 0x000dd00001de7983 */ /* 0x000f280000300800 */
[----:B------:R-:W4:Y:S04]  /*5f740*/  LDL.LU R224, [R1+0x74] ;  /* 0x0000740001e07983 */ /* 0x000f280000300800 */
[----:B------:R-:W4:Y:S04]  /*5f750*/  LDL.LU R225, [R1+0x7e0] ;  /* 0x0007e00001e17983 */ /* 0x000f280000300800 */
[----:B------:R-:W-:Y:S01]  /*5f760*/  STSM.16.M88.4 [R237], R100 ;  /* 0x00000064ed007844 */ /* 0x000fe20000000200 */
[----:B------:R-:W-:Y:S01]  /*5f770*/  BAR.SYNC.DEFER_BLOCKING 0x0 ;  /* 0x0000000000007b1d */ /* 0x000fe20000010000 */
[----:B------:R-:W-:-:S05]  /*5f780*/  PRMT R131, R226, 0x5410, R221 ;  /* 0x00005410e2837816 */ /* 0x000fca00000000dd */
[----:B------:R-:W4:Y:S04]  /*5f790*/  LDL.LU R221, [R1+0xbb4] ;  /* 0x000bb40001dd7983 */ /* 0x000f280000300800 */
[----:B------:R-:W4:Y:S04]  /*5f7a0*/  LDL.LU R226, [R1+0xde4] ;  /* 0x000de40001e27983 */ /* 0x000f280000300800 */
        /* <DEDUP_REMOVED lines=44> */
[----:B--2---:R-:W-:-:S02]  /*5fa70*/  PRMT R144, R208, 0x5410, R207 ;  /* 0x00005410d0907816 */ /* 0x004fc400000000cf */
[----:B----4-:R-:W-:Y:S02]  /*5fa80*/  PRMT R145, R210, 0x5410, R209 ;  /* 0x00005410d2917816 */ /* 0x010fe400000000d1 */
        /* <DEDUP_REMOVED lines=84> */
[----:B------:R-:W2:Y:S04]  /*5ffd0*/  LDL.LU R214, [R1+0xd24] ;  /* 0x000d240001d67983 */ /* 0x000ea80000300800 */
[----:B------:R-:W2:Y:S01]  /*5ffe0*/  LDL.LU R216, [R1+0xfd8] ;  /* 0x000fd80001d87983 */ /* 0x000ea20000300800 */
        /* <DEDUP_REMOVED lines=57> */
[----:B----4-:R-:W-:-:S03]  /*60380*/  PRMT R173, R218, 0x5410, R217 ;  /* 0x00005410daad7816 */ /* 0x010fc600000000d9 */
[----:B------:R-:W-:Y:S01]  /*60390*/  LDS.128 R168, [R236] ;  /* 0x00000000eca87984 */ /* 0x000fe20000000c00 */
[----:B------:R-:W-:Y:S02]  /*603a0*/  PRMT R174, R222, 0x5410, R220 ;  /* 0x00005410deae7816 */ /* 0x000fe400000000dc */
[----:B------:R-:W-:Y:S01]  /*603b0*/  PRMT R175, R225, 0x5410, R224 ;  /* 0x00005410e1af7816 */ /* 0x000fe200000000e0 */
[----:B------:R-:W-:Y:S06]  /*603c0*/  BAR.SYNC.DEFER_BLOCKING 0x0 ;  /* 0x0000000000007b1d */ /* 0x000fec0000010000 */
[----:B------:R-:W-:Y:S02]  /*603d0*/  STSM.16.M88.4 [R237], R172 ;  /* 0x000000aced007844 */ /* 0x000fe40000000200 */
[----:B------:R-:W-:Y:S01]  /*603e0*/  BAR.SYNC.DEFER_BLOCKING 0x0 ;  /* 0x0000000000007b1d */ /* 0x000fe20000010000 */
[----:B------:R-:W-:-:S02]  /*603f0*/  PRMT R176, R208, 0x5410, R207 ;  /* 0x00005410d0b07816 */ /* 0x000fc400000000cf */
[----:B------:R-:W-:Y:S02]  /*60400*/  PRMT R177, R210, 0x5410, R209 ;  /* 0x00005410d2b17816 */ /* 0x000fe400000000d1 */
[----:B------:R-:W-:Y:S02]  /*60410*/  PRMT R178, R213, 0x5410, R212 ;  /* 0x00005410d5b27816 */ /* 0x000fe400000000d4 */
[----:B------:R-:W-:Y:S01]  /*60420*/  PRMT R179, R226, 0x5410, R221 ;  /* 0x00005410e2b37816 */ /* 0x000fe200000000dd */
[----:B------:R-:W2:Y:S04]  /*60430*/  LDL.LU R207, [R1+0xdac] ;  /* 0x000dac0001cf7983 */ /* 0x000ea80000300800 */
[----:B------:R-:W2:Y:S04]  /*60440*/  LDL.LU R208, [R1+0x1064] ;  /* 0x0010640001d07983 */ /* 0x000ea80000300800 */
[----:B------:R-:W4:Y:S04]  /*60450*/  LDL.LU R209, [R1+0xda4] ;  /* 0x000da40001d17983 */ /* 0x000f280000300800 */
[----:B------:R-:W4:Y:S04]  /*60460*/  LDL.LU R210, [R1+0x1060] ;  /* 0x0010600001d27983 */ /* 0x000f280000300800 */
[----:B------:R-:W-:Y:S01]  /*60470*/  LDS.128 R172, [R236] ;  /* 0x00000000ecac7984 */ /* 0x000fe20000000c00 */
[----:B------:R-:W-:Y:S06]  /*60480*/  BAR.SYNC.DEFER_BLOCKING 0x0 ;  /* 0x0000000000007b1d */ /* 0x000fec0000010000 */
[----:B------:R-:W4:Y:S04]  /*60490*/  LDL.LU R212, [R1+0xda0] ;  /* 0x000da00001d47983 */ /* 0x000f280000300800 */
[----:B------:R-:W4:Y:S04]  /*604a0*/  LDL.LU R213, [R1+0x105c] ;  /* 0x00105c0001d57983 */ /* 0x000f280000300800 */
[----:B------:R-:W4:Y:S04]  /*604b0*/  LDL.LU R214, [R1+0xd90] ;  /* 0x000d900001d67983 */ /* 0x000f280000300800 */
[----:B------:R-:W4:Y:S04]  /*604c0*/  LDL.LU R216, [R1+0x1050] ;  /* 0x0010500001d87983 */ /* 0x000f280000300800 */
[----:B------:R-:W-:Y:S01]  /*604d0*/  STSM.16.M88.4 [R237], R176 ;  /* 0x000000b0ed007844 */ /* 0x000fe20000000200 */
[----:B------:R-:W-:Y:S06]  /*604e0*/  BAR.SYNC.DEFER_BLOCKING 0x0 ;  /* 0x0000000000007b1d */ /* 0x000fec0000010000 */
[----:B------:R-:W4:Y:S04]  /*604f0*/  LDL.LU R217, [R1+0xd88] ;  /* 0x000d880001d97983 */ /* 0x000f280000300800 */
[----:B------:R-:W4:Y:S04]  /*60500*/  LDL.LU R218, [R1+0x1048] ;  /* 0x0010480001da7983 */ /* 0x000f280000300800 */
[----:B------:R-:W4:Y:S04]  /*60510*/  LDL.LU R220, [R1+0xd84] ;  /* 0x000d840001dc7983 */ /* 0x000f280000300800 */
[----:B------:R-:W4:Y:S04]  /*60520*/  LDL.LU R222, [R1+0x1044] ;  /* 0x0010440001de7983 */ /* 0x000f280000300800 */
[----:B------:R-:W-:Y:S04]  /*60530*/  LDS.128 R176, [R236] ;  /* 0x00000000ecb07984 */ /* 0x000fe80000000c00 */
[----:B------:R-:W4:Y:S04]  /*60540*/  LDL.LU R224, [R1+0x328] ;  /* 0x0003280001e07983 */ /* 0x000f280000300800 */
[----:B------:R-:W4:Y:S04]  /*60550*/  LDL.LU R225, [R1+0x99c] ;  /* 0x00099c0001e17983 */ /* 0x000f280000300800 */
[----:B------:R-:W4:Y:S04]  /*60560*/  LDL.LU R221, [R1+0xd94] ;  /* 0x000d940001dd7983 */ /* 0x000f280000300800 */
[----:B------:R-:W4:Y:S01]  /*60570*/  LDL.LU R226, [R1+0x1054] ;  /* 0x0010540001e27983 */ /* 0x000f220000300800 */
[----:B---3--:R-:W-:-:S02]  /*60580*/  PRMT R180, R198, 0x5410, R197 ;  /* 0x00005410c6b47816 */ /* 0x008fc400000000c5 */
[----:B------:R-:W-:Y:S02]  /*60590*/  PRMT R181, R200, 0x5410, R199 ;  /* 0x00005410c8b57816 */ /* 0x000fe400000000c7 */
[----:B------:R-:W-:Y:S02]  /*605a0*/  PRMT R182, R202, 0x5410, R201 ;  /* 0x00005410cab67816 */ /* 0x000fe400000000c9 */
[----:B------:R-:W-:Y:S01]  /*605b0*/  PRMT R183, R204, 0x5410, R203 ;  /* 0x00005410ccb77816 */ /* 0x000fe200000000cb */
[----:B------:R-:W-:Y:S06]  /*605c0*/  BAR.SYNC.DEFER_BLOCKING 0x0 ;  /* 0x0000000000007b1d */ /* 0x000fec0000010000 */
[----:B------:R-:W-:Y:S02]  /*605d0*/  STSM.16.M88.4 [R237], R180 ;  /* 0x000000b4ed007844 */ /* 0x000fe40000000200 */
[----:B------:R-:W-:Y:S06]  /*605e0*/  BAR.SYNC.DEFER_BLOCKING 0x0 ;  /* 0x0000000000007b1d */ /* 0x000fec0000010000 */
[----:B------:R-:W0:Y:S01]  /*605f0*/  LDS.128 R180, [R236] ;  /* 0x00000000ecb47984 */ /* 0x000e220000000c00 */
[----:B------:R-:W-:-:S02]  /*60600*/  PRMT R184, R192, 0x5410, R191 ;  /* 0x00005410c0b87816 */ /* 0x000fc400000000bf */
[----:B------:R-:W-:Y:S02]  /*60610*/  PRMT R185, R194, 0x5410, R193 ;  /* 0x00005410c2b97816 */ /* 0x000fe400000000c1 */
[----:B------:R-:W-:Y:S01]  /*60620*/  PRMT R186, R196, 0x5410, R195 ;  /* 0x00005410c4ba7816 */ /* 0x000fe200000000c3 */
[----:B0-----:R-:W-:Y:S04]  /*60630*/  STL.64 [R1+0x50], R180 ;  /* 0x000050b401007387 */ /* 0x001fe80000100a00 */
[----:B------:R-:W-:Y:S04]  /*60640*/  STL.64 [R1+0x58], R182 ;  /* 0x000058b601007387 */ /* 0x000fe80000100a00 */
        /* <DEDUP_REMOVED lines=14> */
[----:B------:R-:W-:-:S03]  /*60730*/  PRMT R187, R206, 0x5410, R205 ;  /* 0x00005410cebb7816 */ /* 0x000fc600000000cd */
[----:B------:R-:W3:Y:S04]  /*60740*/  LDL.LU R205, [R1+0xdcc] ;  /* 0x000dcc0001cd7983 */ /* 0x000ee80000300800 */
[----:B------:R-:W3:Y:S01]  /*60750*/  LDL.LU R206, [R1+0x1078] ;  /* 0x0010780001ce7983 */ /* 0x000ee20000300800 */
[----:B------:R-:W-:Y:S06]  /*60760*/  BAR.SYNC.DEFER_BLOCKING 0x0 ;  /* 0x0000000000007b1d */ /* 0x000fec0000010000 */
[----:B------:R2:W-:Y:S02]  /*60770*/  STSM.16.M88.4 [R237], R184 ;  /* 0x000000b8ed007844 */ /* 0x0005e40000000200 */
[----:B------:R-:W-:Y:S01]  /*60780*/  BAR.SYNC.DEFER_BLOCKING 0x0 ;  /* 0x0000000000007b1d */ /* 0x000fe20000010000 */
[----:B--2---:R-:W-:-:S05]  /*60790*/  PRMT R184, R208, 0x5410, R207 ;  /* 0x00005410d0b87816 */ /* 0x004fca00000000cf */
[----:B------:R-:W2:Y:S04]  /*607a0*/  LDL.LU R207, [R1+0xf04] ;  /* 0x000f040001cf7983 */ /* 0x000ea80000300800 */
[----:B------:R-:W2:Y:S01]  /*607b0*/  LDL.LU R208, [R1+0x109c] ;  /* 0x00109c0001d07983 */ /* 0x000ea20000300800 */
[----:B----4-:R-:W-:-:S03]  /*607c0*/  PRMT R185, R210, 0x5410, R209 ;  /* 0x00005410d2b97816 */ /* 0x010fc600000000d1 */
[----:B------:R-:W0:Y:S04]  /*607d0*/  LDS.128 R228, [R236] ;  /* 0x00000000ece47984 */ /* 0x000e280000000c00 */
        /* <DEDUP_REMOVED lines=14> */
[----:B------:R-:W-:Y:S01]  /*608c0*/  PRMT R183, R225, 0x5410, R224 ;  /* 0x00005410e1b77816 */ /* 0x000fe200000000e0 */
[----:B------:R-:W-:Y:S06]  /*608d0*/  BAR.SYNC.DEFER_BLOCKING 0x0 ;  /* 0x0000000000007b1d */ /* 0x000fec0000010000 */
[----:B------:R-:W4:Y:S01]  /*608e0*/  LDL.LU R224, [R1+0x374] ;  /* 0x0003740001e07983 */ /* 0x000f220000300800 */
[----:B------:R-:W-:-:S03]  /*608f0*/  PRMT R187, R226, 0x5410, R221 ;  /* 0x00005410e2bb7816 */ /* 0x000fc600000000dd */
[----:B------:R-:W4:Y:S04]  /*60900*/  LDL.LU R225, [R1+0x9c0] ;  /* 0x0009c00001e17983 */ /* 0x000f280000300800 */
[----:B------:R-:W4:Y:S04]  /*60910*/  LDL.LU R221, [R1+0xef4] ;  /* 0x000ef40001dd7983 */ /* 0x000f280000300800 */
[----:B------:R-:W4:Y:S04]  /*60920*/  LDL.LU R226, [R1+0x1090] ;  /* 0x0010900001e27983 */ /* 0x000f280000300800 */
[----:B------:R-:W-:Y:S01]  /*60930*/  STSM.16.M88.4 [R237], R180 ;  /* 0x000000b4ed007844 */ /* 0x000fe20000000200 */
[----:B------:R-:W-:Y:S06]  /*60940*/  BAR.SYNC.DEFER_BLOCKING 0x0 ;  /* 0x0000000000007b1d */ /* 0x000fec0000010000 */
[----:B------:R-:W1:Y:S02]  /*60950*/  LDS.128 R180, [R236] ;  /* 0x00000000ecb47984 */ /* 0x000e640000000c00 */
[----:B------:R-:W-:Y:S06]  /*60960*/  BAR.SYNC.DEFER_BLOCKING 0x0 ;  /* 0x0000000000007b1d */ /* 0x000fec0000010000 */
[----:B------:R-:W-:Y:S04]  /*60970*/  STSM.16.M88.4 [R237], R184 ;  /* 0x000000b8ed007844 */ /* 0x000fe80000000200 */
[----:B0-----:R-:W-:Y:S04]  /*60980*/  STL.64 [R1+0x40], R228 ;  /* 0x000040e401007387 */ /* 0x001fe80000100a00 */
[----:B------:R0:W-:Y:S04]  /*60990*/  STL.64 [R1+0x48], R230 ;  /* 0x000048e601007387 */ /* 0x0001e80000100a00 */
[----:B0-----:R-:W4:Y:S04]  /*609a0*/  LDL.LU.64 R230, [R1+0x1be0] ;  /* 0x001be00001e67983 */ /* 0x001f280000300a00 */
[----:B------:R-:W4:Y:S01]  /*609b0*/  LDL.LU.64 R228, [R1+0x1bd8] ;  /* 0x001bd80001e47983 */ /* 0x000f220000300a00 */
[----:B---3--:R-:W-:Y:S01]  /*609c0*/  PRMT R184, R192, 0x5410, R191 ;  /* 0x00005410c0b87816 */ /* 0x008fe200000000bf */
[----:B------:R-:W-:Y:S06]  /*609d0*/  BAR.SYNC.DEFER_BLOCKING 0x0 ;  /* 0x0000000000007b1d */ /* 0x000fec0000010000 */
[----:B------:R-:W0:Y:S04]  /*609e0*/  LDS.128 R188, [R236] ;  /* 0x00000000ecbc7984 */ /* 0x000e280000000c00 */
[----:B-1----:R1:W-:Y:S04]  /*609f0*/  STL.64 [R1+0x30], R180 ;  /* 0x000030b401007387 */ /* 0x0023e80000100a00 */
[----:B------:R3:W-:Y:S01]  /*60a00*/  STL.64 [R1+0x38], R182 ;  /* 0x000038b601007387 */ /* 0x0007e20000100a00 */
[----:B-1----:R-:W-:-:S02]  /*60a10*/  PRMT R180, R198, 0x5410, R197 ;  /* 0x00005410c6b47816 */ /* 0x002fc400000000c5 */
[----:B------:R-:W-:Y:S02]  /*60a20*/  PRMT R181, R200, 0x5410, R199 ;  /* 0x00005410c8b57816 */ /* 0x000fe400000000c7 */
[----:B---3--:R-:W-:Y:S02]  /*60a30*/  PRMT R182, R202, 0x5410, R201 ;  /* 0x00005410cab67816 */ /* 0x008fe400000000c9 */
[----:B------:R-:W-:Y:S01]  /*60a40*/  PRMT R183, R204, 0x5410, R203 ;  /* 0x00005410ccb77816 */ /* 0x000fe200000000cb */
[----:B------:R-:W-:Y:S06]  /*60a50*/  BAR.SYNC.DEFER_BLOCKING 0x0 ;  /* 0x0000000000007b1d */ /* 0x000fec0000010000 */
[----:B------:R-:W-:Y:S02]  /*60a60*/  STSM.16.M88.4 [R237], R180 ;  /* 0x000000b4ed007844 */ /* 0x000fe40000000200 */
[----:B------:R-:W-:Y:S01]  /*60a70*/  BAR.SYNC.DEFER_BLOCKING 0x0 ;  /* 0x0000000000007b1d */ /* 0x000fe20000010000 */
[----:B------:R-:W-:-:S02]  /*60a80*/  PRMT R185, R194, 0x5410, R193 ;  /* 0x00005410c2b97816 */ /* 0x000fc400000000c1 */
[----:B------:R-:W-:-:S03]  /*60a90*/  PRMT R186, R196, 0x5410, R195 ;  /* 0x00005410c4ba7816 */ /* 0x000fc600000000c3 */
[----:B------:R-:W1:Y:S01]  /*60aa0*/  LDS.128 R180, [R236] ;  /* 0x00000000ecb47984 */ /* 0x000e620000000c00 */
[----:B------:R-:W-:Y:S01]  /*60ab0*/  PRMT R187, R206, 0x5410, R205 ;  /* 0x00005410cebb7816 */ /* 0x000fe200000000cd */
[----:B------:R-:W-:Y:S06]  /*60ac0*/  BAR.SYNC.DEFER_BLOCKING 0x0 ;  /* 0x0000000000007b1d */ /* 0x000fec0000010000 */
[----:B------:R-:W-:Y:S04]  /*60ad0*/  STSM.16.M88.4 [R237], R184 ;  /* 0x000000b8ed007844 */ /* 0x000fe80000000200 */
[----:B0-----:R-:W-:Y:S04]  /*60ae0*/  STL.64 [R1+0x20], R188 ;  /* 0x000020bc01007387 */ /* 0x001fe80000100a00 */
[----:B------:R-:W-:Y:S04]  /*60af0*/  STL.64 [R1+0x28], R190 ;  /* 0x000028be01007387 */ /* 0x000fe80000100a00 */
[----:B-1----:R-:W-:Y:S04]  /*60b00*/  STL.64 [R1+0x10], R180 ;  /* 0x000010b401007387 */ /* 0x002fe80000100a00 */
[----:B------:R-:W-:Y:S01]  /*60b10*/  STL.64 [R1+0x18], R182 ;  /* 0x000018b601007387 */ /* 0x000fe20000100a00 */
[----:B------:R-:W-:Y:S06]  /*60b20*/  BAR.SYNC.DEFER_BLOCKING 0x0 ;  /* 0x0000000000007b1d */ /* 0x000fec0000010000 */
[----:B------:R-:W3:Y:S04]  /*60b30*/  LDL.LU R196, [R1+0x10b8] ;  /* 0x0010b80001c47983 */ /* 0x000ee80000300800 */
[----:B------:R-:W3:Y:S04]  /*60b40*/  LDL.LU R192, [R1+0xf34] ;  /* 0x000f340001c07983 */ /* 0x000ee80000300800 */
[----:B------:R-:W0:Y:S04]  /*60b50*/  LDS.128 R180, [R236] ;  /* 0x00000000ecb47984 */ /* 0x000e280000000c00 */
        /* <DEDUP_REMOVED lines=13> */
[----:B------:R-:W-:Y:S01]  /*60c30*/  BAR.SYNC.DEFER_BLOCKING 0x0 ;  /* 0x0000000000007b1d */ /* 0x000fe20000010000 */
[----:B--2---:R-:W-:-:S02]  /*60c40*/  PRMT R184, R208, 0x5410, R207 ;  /* 0x00005410d0b87816 */ /* 0x004fc400000000cf */
[----:B----4-:R-:W-:-:S03]  /*60c50*/  PRMT R185, R210, 0x5410, R209 ;  /* 0x00005410d2b97816 */ /* 0x010fc600000000d1 */
[----:B------:R-:W2:Y:S04]  /*60c60*/  LDL.LU R205, [R1+0xf30] ;  /* 0x000f300001cd7983 */ /* 0x000ea80000300800 */
[----:B------:R-:W2:Y:S01]  /*60c70*/  LDL.LU R206, [R1+0x10b0] ;  /* 0x0010b00001ce7983 */ /* 0x000ea20000300800 */
        /* <DEDUP_REMOVED lines=10> */
[----:B------:R-:W4:Y:S01]  /*60d20*/  LDL.LU R214, [R1+0xf54] ;  /* 0x000f540001d67983 */ /* 0x000f220000300800 */
[----:B------:R-:W-:-:S03]  /*60d30*/  PRMT R191, R225, 0x5410, R224 ;  /* 0x00005410e1bf7816 */ /* 0x000fc600000000e0 */
        /* <DEDUP_REMOVED lines=10> */
[----:B------:R0:W-:Y:S01]  /*60de0*/  STSM.16.M88.4 [R237], R188 ;  /* 0x000000bced007844 */ /* 0x0001e20000000200 */
[----:B------:R-:W-:Y:S06]  /*60df0*/  BAR.SYNC.DEFER_BLOCKING 0x0 ;  /* 0x0000000000007b1d */ /* 0x000fec0000010000 */
[----:B0-----:R-:W4:Y:S04]  /*60e00*/  LDL.LU R191, [R1+0xf38] ;  /* 0x000f380001bf7983 */ /* 0x001f280000300800 */
[----:B------:R-:W0:Y:S01]  /*60e10*/  LDS.128 R180, [R236] ;  /* 0x00000000ecb47984 */ /* 0x000e220000000c00 */
[----:B------:R-:W-:Y:S06]  /*60e20*/  BAR.SYNC.DEFER_BLOCKING 0x0 ;  /* 0x0000000000007b1d */ /* 0x000fec0000010000 */
[----:B------:R-:W-:Y:S02]  /*60e30*/  STSM.16.M88.4 [R237], R184 ;  /* 0x000000b8ed007844 */ /* 0x000fe40000000200 */
[----:B------:R-:W-:Y:S06]  /*60e40*/  BAR.SYNC.DEFER_BLOCKING 0x0 ;  /* 0x0000000000007b1d */ /* 0x000fec0000010000 */
[----:B0-----:R-:W-:Y:S04]  /*60e50*/  STL.64 [R1+0x1ba0], R180 ;  /* 0x001ba0b401007387 */ /* 0x001fe80000100a00 */
[----:B------:R-:W-:Y:S04]  /*60e60*/  STL.64 [R1+0x1b90], R182 ;  /* 0x001b90b601007387 */ /* 0x000fe80000100a00 */
[----:B------:R-:W0:Y:S01]  /*60e70*/  LDS.128 R180, [R236] ;  /* 0x00000000ecb47984 */ /* 0x000e220000000c00 */
[----:B---3--:R-:W-:-:S02]  /*60e80*/  PRMT R197, R197, 0x5410, R192 ;  /* 0x00005410c5c57816 */ /* 0x008fc400000000c0 */
[----:B------:R-:W-:Y:S02]  /*60e90*/  PRMT R198, R198, 0x5410, R193 ;  /* 0x00005410c6c67816 */ /* 0x000fe400000000c1 */
[----:B------:R-:W-:Y:S02]  /*60ea0*/  PRMT R192, R195, 0x5410, R194 ;  /* 0x00005410c3c07816 */ /* 0x000fe400000000c2 */
[----:B------:R-:W-:Y:S02]  /*60eb0*/  PRMT R193, R200, 0x5410, R199 ;  /* 0x00005410c8c17816 */ /* 0x000fe400000000c7 */
[----:B------:R-:W-:Y:S02]  /*60ec0*/  PRMT R194, R202, 0x5410, R201 ;  /* 0x00005410cac27816 */ /* 0x000fe400000000c9 */
[----:B------:R-:W-:Y:S01]  /*60ed0*/  PRMT R195, R204, 0x5410, R203 ;  /* 0x00005410ccc37816 */ /* 0x000fe200000000cb */
[----:B------:R-:W-:Y:S06]  /*60ee0*/  BAR.SYNC.DEFER_BLOCKING 0x0 ;  /* 0x0000000000007b1d */ /* 0x000fec0000010000 */
[----:B------:R-:W-:Y:S02]  /*60ef0*/  STSM.16.M88.4 [R237], R192 ;  /* 0x000000c0ed007844 */ /* 0x000fe40000000200 */
[----:B------:R-:W-:Y:S06]  /*60f00*/  BAR.SYNC.DEFER_BLOCKING 0x0 ;  /* 0x0000000000007b1d */ /* 0x000fec0000010000 */
[----:B------:R-:W1:Y:S01]  /*60f10*/  LDS.128 R184, [R236] ;  /* 0x00000000ecb87984 */ /* 0x000e620000000c00 */
[----:B--2---:R-:W-:-:S03]  /*60f20*/  PRMT R199, R206, 0x5410, R205 ;  /* 0x00005410cec77816 */ /* 0x004fc600000000cd */
[----:B0-----:R-:W-:Y:S01]  /*60f30*/  STL [R1], R180 ;  /* 0x000000b401007387 */ /* 0x001fe20000100800 */
[----:B----4-:R-:W-:-:S03]  /*60f40*/  PRMT R206, R213, 0x5410, R212 ;  /* 0x00005410d5ce7816 */ /* 0x010fc600000000d4 */
[----:B------:R0:W-:Y:S01]  /*60f50*/  STL.64 [R1+0x8], R182 ;  /* 0x000008b601007387 */ /* 0x0001e20000100a00 */
[----:B------:R-:W-:Y:S02]  /*60f60*/  PRMT R200, R216, 0x5410, R214 ;  /* 0x00005410d8c87816 */ /* 0x000fe400000000d6 */
[----:B------:R-:W-:Y:S02]  /*60f70*/  PRMT R204, R208, 0x5410, R207 ;  /* 0x00005410d0cc7816 */ /* 0x000fe400000000cf */
[----:B------:R-:W-:Y:S01]  /*60f80*/  PRMT R205, R210, 0x5410, R209 ;  /* 0x00005410d2cd7816 */ /* 0x000fe200000000d1 */
[----:B-1----:R-:W-:Y:S04]  /*60f90*/  STL.64 [R1+0x1b78], R184 ;  /* 0x001b78b801007387 */ /* 0x002fe80000100a00 */
[----:B------:R-:W-:Y:S01]  /*60fa0*/  STL.64 [R1+0x1b68], R186 ;  /* 0x001b68ba01007387 */ /* 0x000fe20000100a00 */
[----:B------:R-:W-:Y:S01]  /*60fb0*/  PRMT R196, R196, 0x5410, R191 ;  /* 0x00005410c4c47816 */ /* 0x000fe200000000bf */
[----:B------:R-:W-:Y:S06]  /*60fc0*/  BAR.SYNC.DEFER_BLOCKING 0x0 ;  /* 0x0000000000007b1d */ /* 0x000fec0000010000 */
[----:B------:R-:W2:Y:S04]  /*60fd0*/  LDL.LU R212, [R1+0x10f0] ;  /* 0x0010f00001d47983 */ /* 0x000ea80000300800 */
[----:B------:R-:W3:Y:S04]  /*60fe0*/  LDL.LU R213, [R1+0x10ec] ;  /* 0x0010ec0001d57983 */ /* 0x000ee80000300800 */
[----:B------:R1:W-:Y:S01]  /*60ff0*/  STSM.16.M88.4 [R237], R196 ;  /* 0x000000c4ed007844 */ /* 0x0003e20000000200 */
[----:B------:R-:W-:Y:S01]  /*61000*/  PRMT R202, R222, 0x5410, R220 ;  /* 0x00005410deca7816 */ /* 0x000fe200000000dc */
[----:B0-----:R-:W-:Y:S01]  /*61010*/  IMAD.MOV.U32 R182, RZ, RZ, R181 ;  /* 0x000000ffffb67224 */ /* 0x001fe200078e00b5 */
[----:B------:R-:W-:Y:S01]  /*61020*/  PRMT R207, R226, 0x5410, R221 ;  /* 0x00005410e2cf7816 */ /* 0x000fe200000000dd */
[----:B------:R-:W-:Y:S06]  /*61030*/  BAR.SYNC.DEFER_BLOCKING 0x0 ;  /* 0x0000000000007b1d */ /* 0x000fec0000010000 */
[----:B-1----:R-:W4:Y:S04]  /*61040*/  LDL.LU R196, [R1+0xf94] ;  /* 0x000f940001c47983 */ /* 0x002f280000300800 */
[----:B------:R-:W4:Y:S04]  /*61050*/  LDL.LU R214, [R1+0x10e4] ;  /* 0x0010e40001d67983 */ /* 0x000f280000300800 */
[----:B------:R-:W2:Y:S04]  /*61060*/  LDL.LU R197, [R1+0xf88] ;  /* 0x000f880001c57983 */ /* 0x000ea80000300800 */
[----:B------:R-:W2:Y:S04]  /*61070*/  LDL.LU R208, [R1+0x10e0] ;  /* 0x0010e00001d07983 */ /* 0x000ea80000300800 */
        /* <DEDUP_REMOVED lines=10> */
[----:B------:R-:W0:Y:S01]  /*61120*/  LDS.128 R188, [R236] ;  /* 0x00000000ecbc7984 */ /* 0x000e220000000c00 */
[----:B------:R-:W-:-:S02]  /*61130*/  PRMT R201, R218, 0x5410, R217 ;  /* 0x00005410dac97816 */ /* 0x000fc400000000d9 */
[----:B------:R-:W-:Y:S01]  /*61140*/  PRMT R203, R225, 0x5410, R224 ;  /* 0x00005410e1cb7816 */ /* 0x000fe200000000e0 */
[----:B------:R-:W-:Y:S06]  /*61150*/  BAR.SYNC.DEFER_BLOCKING 0x0 ;  /* 0x0000000000007b1d */ /* 0x000fec0000010000 */
[----:B------:R-:W3:Y:S04]  /*61160*/  LDL.LU R184, [R1+0xfc4] ;  /* 0x000fc40001b87983 */ /* 0x000ee80000300800 */
[----:B------:R-:W3:Y:S04]  /*61170*/  LDL.LU R222, [R1+0x1104] ;  /* 0x0011040001de7983 */ /* 0x000ee80000300800 */
[----:B------:R-:W3:Y:S04]  /*61180*/  LDL.LU R185, [R1+0xfbc] ;  /* 0x000fbc0001b97983 */ /* 0x000ee80000300800 */
[----:B------:R-:W3:Y:S04]  /*61190*/  LDL.LU R216, [R1+0x10fc] ;  /* 0x0010fc0001d87983 */ /* 0x000ee80000300800 */
[----:B------:R-:W-:Y:S01]  /*611a0*/  STSM.16.M88.4 [R237], R200 ;  /* 0x000000c8ed007844 */ /* 0x000fe20000000200 */
[----:B------:R-:W-:Y:S06]  /*611b0*/  BAR.SYNC.DEFER_BLOCKING 0x0 ;  /* 0x0000000000007b1d */ /* 0x000fec0000010000 */
[----:B------:R-:W3:Y:S04]  /*611c0*/  LDL.LU R183, [R1+0xfb8] ;  /* 0x000fb80001b77983 */ /* 0x000ee80000300800 */
[----:B------:R-:W3:Y:S04]  /*611d0*/  LDL.LU R217, [R1+0x10f8] ;  /* 0x0010f80001d97983 */ /* 0x000ee80000300800 */
[----:B------:R-:W3:Y:S04]  /*611e0*/  LDL.LU R218, [R1+0xfb4] ;  /* 0x000fb40001da7983 */ /* 0x000ee80000300800 */
[----:B------:R-:W3:Y:S04]  /*611f0*/  LDL.LU R224, [R1+0x10f4] ;  /* 0x0010f40001e07983 */ /* 0x000ee80000300800 */
[----:B------:R-:W1:Y:S01]  /*61200*/  LDS.128 R192, [R236] ;  /* 0x00000000ecc07984 */ /* 0x000e620000000c00 */
[----:B------:R-:W-:Y:S06]  /*61210*/  BAR.SYNC.DEFER_BLOCKING 0x0 ;  /* 0x0000000000007b1d */ /* 0x000fec0000010000 */
[----:B------:R-:W3:Y:S04]  /*61220*/  LDL.LU R225, [R1+0xfc0] ;  /* 0x000fc00001e17983 */ /* 0x000ee80000300800 */
[----:B------:R-:W3:Y:S04]  /*61230*/  LDL.LU R226, [R1+0x1100] ;  /* 0x0011000001e27983 */ /* 0x000ee80000300800 */
[----:B0-----:R0:W-:Y:S04]  /*61240*/  STL.64 [R1+0x1b60], R188 ;  /* 0x001b60bc01007387 */ /* 0x0011e80000100a00 */
[----:B0-----:R-:W3:Y:S04]  /*61250*/  LDL.LU R188, [R1+0xfa0] ;  /* 0x000fa00001bc7983 */ /* 0x001ee80000300800 */
[----:B------:R-:W3:Y:S04]  /*61260*/  LDL.LU R189, [R1+0xf9c] ;  /* 0x000f9c0001bd7983 */ /* 0x000ee80000300800 */
[----:B------:R-:W-:Y:S01]  /*61270*/  STSM.16.M88.4 [R237], R204 ;  /* 0x000000cced007844 */ /* 0x000fe20000000200 */
[----:B------:R-:W-:Y:S01]  /*61280*/  BAR.SYNC.DEFER_BLOCKING 0x0 ;  /* 0x0000000000007b1d */ /* 0x000fe20000010000 */
[----:B------:R-:W-:-:S05]  /*61290*/  PRMT R211, R215, 0x5410, R211 ;  /* 0x00005410d7d37816 */ /* 0x000fca00000000d3 */
[----:B------:R-:W-:Y:S04]  /*612a0*/  STL.64 [R1+0x1b58], R190 ;  /* 0x001b58be01007387 */ /* 0x000fe80000100a00 */
[----:B-1----:R-:W-:Y:S04]  /*612b0*/  STL.64 [R1+0x1b50], R192 ;  /* 0x001b50c001007387 */ /* 0x002fe80000100a00 */
[----:B------:R-:W-:Y:S01]  /*612c0*/  STL.64 [R1+0x1b48], R194 ;  /* 0x001b48c201007387 */ /* 0x000fe20000100a00 */
[----:B----4-:R-:W-:Y:S02]  /*612d0*/  PRMT R214, R214, 0x5410, R196 ;  /* 0x00005410d6d67816 */ /* 0x010fe400000000c4 */
[----:B--2---:R-:W-:-:S02]  /*612e0*/  PRMT R208, R208, 0x5410, R197 ;  /* 0x00005410d0d07816 */ /* 0x004fc400000000c5 */
[----:B---3--:R-:W-:Y:S02]  /*612f0*/  PRMT R209, R209, 0x5410, R198 ;  /* 0x00005410d1d17816 */ /* 0x008fe400000000c6 */
[----:B------:R-:W-:Y:S02]  /*61300*/  PRMT R210, R210, 0x5410, R199 ;  /* 0x00005410d2d27816 */ /* 0x000fe400000000c7 */
[----:B------:R-:W0:Y:S01]  /*61310*/  LDS.128 R196, [R236] ;  /* 0x00000000ecc47984 */ /* 0x000e220000000c00 */
[----:B------:R-:W-:Y:S06]  /*61320*/  BAR.SYNC.DEFER_BLOCKING 0x0 ;  /* 0x0000000000007b1d */ /* 0x000fec0000010000 */
[----:B------:R-:W-:Y:S02]  /*61330*/  STSM.16.M88.4 [R237], R208 ;  /* 0x000000d0ed007844 */ /* 0x000fe40000000200 */
[----:B------:R-:W-:Y:S06]  /*61340*/  BAR.SYNC.DEFER_BLOCKING 0x0 ;  /* 0x0000000000007b1d */ /* 0x000fec0000010000 */
[----:B------:R-:W1:Y:S01]  /*61350*/  LDS.128 R200, [R236] ;  /* 0x00000000ecc87984 */ /* 0x000e620000000c00 */
[----:B------:R-:W-:-:S03]  /*61360*/  PRMT R220, R220, 0x5410, R180 ;  /* 0x00005410dcdc7816 */ /* 0x000fc600000000b4 */
[----:B0-----:R-:W-:Y:S01]  /*61370*/  STL.64 [R1+0x1b40], R196 ;  /* 0x001b40c401007387 */ /* 0x001fe20000100a00 */
[----:B------:R-:W-:-:S03]  /*61380*/  PRMT R221, R221, 0x5410, R181 ;  /* 0x00005410dddd7816 */ /* 0x000fc600000000b5 */
[----:B------:R-:W-:Y:S04]  /*61390*/  STL.64 [R1+0x1b38], R198 ;  /* 0x001b38c601007387 */ /* 0x000fe80000100a00 */
[----:B-1----:R0:W-:Y:S04]  /*613a0*/  STL.64 [R1+0x1b30], R200 ;  /* 0x001b30c801007387 */ /* 0x0021e80000100a00 */
[----:B------:R-:W-:Y:S04]  /*613b0*/  STL.64 [R1+0x1b28], R202 ;  /* 0x001b28ca01007387 */ /* 0x000fe80000100a00 */
[----:B------:R-:W2:Y:S04]  /*613c0*/  LDL.LU R180, [R1+0x1004] ;  /* 0x0010040001b47983 */ /* 0x000ea80000300800 */
[----:B------:R-:W2:Y:S01]  /*613d0*/  LDL.LU R181, [R1+0x1128] ;  /* 0x0011280001b57983 */ /* 0x000ea20000300800 */
[----:B------:R-:W-:-:S03]  /*613e0*/  PRMT R215, R187, 0x5410, R186 ;  /* 0x00005410bbd77816 */ /* 0x000fc600000000ba */
[----:B0-----:R-:W3:Y:S01]  /*613f0*/  LDL.LU R200, [R1+0x1000] ;  /* 0x0010000001c87983 */ /* 0x001ee20000300800 */
[----:B------:R-:W-:-:S03]  /*61400*/  PRMT R212, R212, 0x5410, R188 ;  /* 0x00005410d4d47816 */ /* 0x000fc600000000bc */
[----:B------:R-:W3:Y:S01]  /*61410*/  LDL.LU R201, [R1+0x1124] ;  /* 0x0011240001c97983 */ /* 0x000ee20000300800 */
[----:B------:R-:W-:Y:S01]  /*61420*/  PRMT R213, R213, 0x5410, R189 ;  /* 0x00005410d5d57816 */ /* 0x000fe200000000bd */
[----:B------:R-:W-:Y:S01]  /*61430*/  BAR.SYNC.DEFER_BLOCKING 0x0 ;  /* 0x0000000000007b1d */ /* 0x000fe20000010000 */
[----:B------:R-:W-:Y:S02]  /*61440*/  PRMT R216, R216, 0x5410, R185 ;  /* 0x00005410d8d87816 */ /* 0x000fe400000000b9 */
[----:B------:R-:W-:Y:S02]  /*61450*/  PRMT R217, R217, 0x5410, R183 ;  /* 0x00005410d9d97816 */ /* 0x000fe400000000b7 */
[----:B------:R-:W-:Y:S02]  /*61460*/  PRMT R218, R224, 0x5410, R218 ;  /* 0x00005410e0da7816 */ /* 0x000fe400000000da */
[----:B------:R-:W-:Y:S01]  /*61470*/  PRMT R219, R223, 0x5410, R219 ;  /* 0x00005410dfdb7816 */ /* 0x000fe200000000db */
[----:B------:R-:W4:Y:S04]  /*61480*/  LDL.LU R198, [R1+0xff8] ;  /* 0x000ff80001c67983 */ /* 0x000f280000300800 */
[----:B------:R-:W-:Y:S01]  /*61490*/  STSM.16.M88.4 [R237], R212 ;  /* 0x000000d4ed007844 */ /* 0x000fe20000000200 */
[----:B------:R-:W-:Y:S01]  /*614a0*/  BAR.SYNC.DEFER_BLOCKING 0x0 ;  /* 0x0000000000007b1d */ /* 0x000fe20000010000 */
[----:B------:R-:W-:-:S05]  /*614b0*/  PRMT R223, R226, 0x5410, R225 ;  /* 0x00005410e2df7816 */ /* 0x000fca00000000e1 */
[----:B------:R-:W4:Y:S04]  /*614c0*/  LDL.LU R197, [R1+0x111c] ;  /* 0x00111c0001c57983 */ /* 0x000f280000300800 */
[----:B------:R-:W3:Y:S04]  /*614d0*/  LDL.LU R194, [R1+0xff0] ;  /* 0x000ff00001c27983 */ /* 0x000ee80000300800 */
[----:B------:R-:W3:Y:S04]  /*614e0*/  LDL.LU R224, [R1+0x1118] ;  /* 0x0011180001e07983 */ /* 0x000ee80000300800 */
[----:B------:R-:W4:Y:S04]  /*614f0*/  LDL.LU R195, [R1+0xfec] ;  /* 0x000fec0001c37983 */ /* 0x000f280000300800 */
[----:B------:R-:W0:Y:S01]  /*61500*/  LDS.128 R204, [R236] ;  /* 0x00000000eccc7984 */ /* 0x000e220000000c00 */
        /* <DEDUP_REMOVED lines=8> */
[----:B------:R-:W1:Y:S04]  /*61590*/  LDS.128 R208, [R236] ;  /* 0x00000000ecd07984 */ /* 0x000e680000000c00 */
[----:B0-----:R-:W-:Y:S04]  /*615a0*/  STL.64 [R1+0x1b20], R204 ;  /* 0x001b20cc01007387 */ /* 0x001fe80000100a00 */
[----:B------:R-:W-:Y:S01]  /*615b0*/  STL.64 [R1+0x1b18], R206 ;  /* 0x001b18ce01007387 */ /* 0x000fe20000100a00 */
[----:B------:R-:W-:Y:S01]  /*615c0*/  PRMT R222, R222, 0x5410, R184 ;  /* 0x00005410dede7816 */ /* 0x000fe200000000b8 */
[----:B------:R-:W-:Y:S06]  /*615d0*/  BAR.SYNC.DEFER_BLOCKING 0x0 ;  /* 0x0000000000007b1d */ /* 0x000fec0000010000 */
[----:B-1----:R-:W-:Y:S04]  /*615e0*/  STL.64 [R1+0x1b10], R208 ;  /* 0x001b10d001007387 */ /* 0x002fe80000100a00 */
[----:B------:R-:W-:Y:S04]  /*615f0*/  STL.64 [R1+0x1b08], R210 ;  /* 0x001b08d201007387 */ /* 0x000fe80000100a00 */
        /* <DEDUP_REMOVED lines=8> */
[----:B------:R2:W-:Y:S04]  /*61680*/  STSM.16.M88.4 [R237], R220 ;  /* 0x000000dced007844 */ /* 0x0005e80000000200 */
[----:B------:R-:W4:Y:S04]  /*61690*/  LDL.LU R185, [R1+0x1018] ;  /* 0x0010180001b97983 */ /* 0x000f280000300800 */
[----:B------:R-:W4:Y:S01]  /*616a0*/  LDL.LU R183, [R1+0x1130] ;  /* 0x0011300001b77983 */ /* 0x000f220000300800 */
[----:B------:R-:W-:Y:S01]  /*616b0*/  BAR.SYNC.DEFER_BLOCKING 0x0 ;  /* 0x0000000000007b1d */ /* 0x000fe20000010000 */
[----:B------:R-:W-:-:S05]  /*616c0*/  PRMT R227, R235, 0x5410, R227 ;  /* 0x00005410ebe37816 */ /* 0x000fca00000000e3 */
[----:B------:R-:W0:Y:S01]  /*616d0*/  LDS.128 R212, [R236] ;  /* 0x00000000ecd47984 */ /* 0x000e220000000c00 */
[----:B--2---:R-:W-:-:S03]  /*616e0*/  PRMT R220, R181, 0x5410, R180 ;  /* 0x00005410b5dc7816 */ /* 0x004fc600000000b4 */
[----:B------:R-:W2:Y:S04]  /*616f0*/  LDL.LU R180, [R1+0x1014] ;  /* 0x0010140001b47983 */ /* 0x000ea80000300800 */
[----:B------:R-:W2:Y:S04]  /*61700*/  LDL.LU R181, [R1+0x112c] ;  /* 0x00112c0001b57983 */ /* 0x000ea80000300800 */
[----:B------:R-:W2:Y:S01]  /*61710*/  LDL.LU R235, [R1+0x1bd4] ;  /* 0x001bd40001eb7983 */ /* 0x000ea20000300800 */
[----:B---3--:R-:W-:Y:S02]  /*61720*/  PRMT R224, R224, 0x5410, R194 ;  /* 0x00005410e0e07816 */ /* 0x008fe400000000c2 */
[----:B----4-:R-:W-:-:S02]  /*61730*/  PRMT R225, R225, 0x5410, R195 ;  /* 0x00005410e1e17816 */ /* 0x010fc400000000c3 */
[----:B------:R-:W-:Y:S01]  /*61740*/  PRMT R226, R226, 0x5410, R190 ;  /* 0x00005410e2e27816 */ /* 0x000fe200000000be */
[----:B------:R-:W-:Y:S06]  /*61750*/  BAR.SYNC.DEFER_BLOCKING 0x0 ;  /* 0x0000000000007b1d */ /* 0x000fec0000010000 */
[----:B------:R-:W-:Y:S02]  /*61760*/  STSM.16.M88.4 [R237], R224 ;  /* 0x000000e0ed007844 */ /* 0x000fe40000000200 */
[----:B------:R-:W-:Y:S06]  /*61770*/  BAR.SYNC.DEFER_BLOCKING 0x0 ;  /* 0x0000000000007b1d */ /* 0x000fec0000010000 */
[----:B------:R1:W3:Y:S01]  /*61780*/  LDS.128 R216, [R236] ;  /* 0x00000000ecd87984 */ /* 0x0002e20000000c00 */
[----:B------:R-:W-:-:S03]  /*61790*/  PRMT R222, R197, 0x5410, R198 ;  /* 0x00005410c5de7816 */ /* 0x000fc600000000c6 */
[----:B0-----:R-:W-:Y:S04]  /*617a0*/  STL.64 [R1+0x1ad8], R212 ;  /* 0x001ad8d401007387 */ /* 0x001fe80000100a00 */
[----:B------:R-:W-:Y:S04]  /*617b0*/  STL.64 [R1+0x1ac8], R214 ;  /* 0x001ac8d601007387 */ /* 0x000fe80000100a00 */
[----:B-1----:R-:W4:Y:S01]  /*617c0*/  LDL.LU R236, [R1+0x1bd0] ;  /* 0x001bd00001ec7983 */ /* 0x002f220000300800 */
[----:B------:R-:W-:-:S03]  /*617d0*/  PRMT R223, R189, 0x5410, R188 ;  /* 0x00005410bddf7816 */ /* 0x000fc600000000bc */
[----:B------:R-:W4:Y:S04]  /*617e0*/  LDL.LU R197, [R1+0x104c] ;  /* 0x00104c0001c57983 */ /* 0x000f280000300800 */
[----:B------:R-:W4:Y:S04]  /*617f0*/  LDL.LU R194, [R1+0x114c] ;  /* 0x00114c0001c27983 */ /* 0x000f280000300800 */
[----:B------:R-:W4:Y:S04]  /*61800*/  LDL.LU R195, [R1+0x1040] ;  /* 0x0010400001c37983 */ /* 0x000f280000300800 */
[----:B------:R-:W4:Y:S01]  /*61810*/  LDL.LU R190, [R1+0x1148] ;  /* 0x0011480001be7983 */ /* 0x000f220000300800 */
[----:B------:R-:W-:-:S03]  /*61820*/  PRMT R221, R201, 0x5410, R200 ;  /* 0x00005410c9dd7816 */ /* 0x000fc600000000c8 */
[----:B------:R-:W4:Y:S01]  /*61830*/  LDL.LU R188, [R1+0x103c] ;  /* 0x00103c0001bc7983 */ /* 0x000f220000300800 */
[----:B------:R-:W-:-:S03]  /*61840*/  PRMT R227, R250, 0x5410, R251 ;  /* 0x00005410fae37816 */ /* 0x000fc600000000fb */
[----:B------:R-:W4:Y:S04]  /*61850*/  LDL.LU R189, [R1+0x1144] ;  /* 0x0011440001bd7983 */ /* 0x000f280000300800 */
[----:B---3--:R-:W-:Y:S01]  /*61860*/  STL.64 [R1+0x1ae0], R216 ;  /* 0x001ae0d801007387 */ /* 0x008fe20000100a00 */
[----:B------:R-:W-:-:S03]  /*61870*/  PRMT R201, R193, 0x5410, R192 ;  /* 0x00005410c1c97816 */ /* 0x000fc600000000c0 */
[----:B------:R-:W-:Y:S04]  /*61880*/  STL.64 [R1+0x1ad0], R218 ;  /* 0x001ad0da01007387 */ /* 0x000fe80000100a00 */
[----:B------:R-:W3:Y:S01]  /*61890*/  LDL.LU R250, [R1+0x1bcc] ;  /* 0x001bcc0001fa7983 */ /* 0x000ee20000300800 */
[----:B------:R-:W-:-:S03]  /*618a0*/  PRMT R202, R186, 0x5410, R191 ;  /* 0x00005410baca7816 */ /* 0x000fc600000000bf */
[----:B------:R-:W3:Y:S04]  /*618b0*/  LDL.LU.64 R192, [R1+0xe30] ;  /* 0x000e300001c07983 */ /* 0x000ee80000300a00 */
[----:B------:R-:W3:Y:S01]  /*618c0*/  LDL.LU R191, [R1+0xe90] ;  /* 0x000e900001bf7983 */ /* 0x000ee20000300800 */
[----:B------:R-:W-:-:S03]  /*618d0*/  PRMT R224, R184, 0x5410, R187 ;  /* 0x00005410b8e07816 */ /* 0x000fc600000000bb */
[----:B------:R-:W3:Y:S01]  /*618e0*/  LDL.LU R186, [R1+0x1058] ;  /* 0x0010580001ba7983 */ /* 0x000ee20000300800 */
[----:B------:R-:W-:-:S03]  /*618f0*/  PRMT R203, R2, 0x5410, R252 ;  /* 0x0000541002cb7816 */ /* 0x000fc600000000fc */
[----:B------:R-:W3:Y:S01]  /*61900*/  LDL.LU R187, [R1+0xe2c] ;  /* 0x000e2c0001bb7983 */ /* 0x000ee20000300800 */
[----:B------:R-:W-:Y:S01]  /*61910*/  BAR.SYNC.DEFER_BLOCKING 0x0 ;  /* 0x0000000000007b1d */ /* 0x000fe20000010000 */
[----:B------:R-:W-:Y:S02]  /*61920*/  PRMT R225, R183, 0x5410, R185 ;  /* 0x00005410b7e17816 */ /* 0x000fe400000000b9 */
[----:B--2---:R-:W-:-:S03]  /*61930*/  PRMT R226, R181, 0x5410, R180 ;  /* 0x00005410b5e27816 */ /* 0x004fc600000000b4 */
[----:B------:R-:W2:Y:S04]  /*61940*/  LDL.LU R181, [R1+0xf3c] ;  /* 0x000f3c0001b57983 */ /* 0x000ea80000300800 */
[----:B------:R-:W2:Y:S04]  /*61950*/  LDL.LU.64 R184, [R1+0xe38] ;  /* 0x000e380001b87983 */ /* 0x000ea80000300a00 */
[----:B------:R-:W3:Y:S04]  /*61960*/  LDL.LU R252, [R1+0xaac] ;  /* 0x000aac0001fc7983 */ /* 0x000ee80000300800 */
[----:B------:R-:W-:Y:S01]  /*61970*/  STSM.16.M88.4 [R237], R220 ;  /* 0x000000dced007844 */ /* 0x000fe20000000200 */
[----:B------:R-:W-:Y:S01]  /*61980*/  BAR.SYNC.DEFER_BLOCKING 0x0 ;  /* 0x0000000000007b1d */ /* 0x000fe20000010000 */
[----:B------:R-:W-:-:S02]  /*61990*/  PRMT R200, R196, 0x5410, R199 ;  /* 0x00005410c4c87816 */ /* 0x000fc400000000c7 */
[----:B------:R-:W-:Y:S02]  /*619a0*/  PRMT R199, R3, 0x5410, R0 ;  /* 0x0000541003c77816 */ /* 0x000fe40000000000 */
[----:B----4-:R-:W-:Y:S01]  /*619b0*/  PRMT R198, R189, 0x5410, R188 ;  /* 0x00005410bdc67816 */ /* 0x010fe200000000bc */
[----:B---3--:R-:W0:Y:S02]  /*619c0*/  LDS.128 R220, [R252] ;  /* 0x00000000fcdc7984 */ /* 0x008e240000000c00 */
[----:B------:R-:W-:Y:S06]  /*619d0*/  BAR.SYNC.DEFER_BLOCKING 0x0 ;  /* 0x0000000000007b1d */ /* 0x000fec0000010000 */
[----:B------:R-:W-:Y:S02]  /*619e0*/  STSM.16.M88.4 [R237], R224 ;  /* 0x000000e0ed007844 */ /* 0x000fe40000000200 */
[----:B------:R-:W-:Y:S06]  /*619f0*/  BAR.SYNC.DEFER_BLOCKING 0x0 ;  /* 0x0000000000007b1d */ /* 0x000fec0000010000 */
[----:B------:R-:W1:Y:S02]  /*61a00*/  LDS.128 R204, [R252] ;  /* 0x00000000fccc7984 */ /* 0x000e640000000c00 */
[----:B------:R-:W-:Y:S06]  /*61a10*/  BAR.SYNC.DEFER_BLOCKING 0x0 ;  /* 0x0000000000007b1d */ /* 0x000fec0000010000 */
[----:B------:R-:W-:Y:S02]  /*61a20*/  STSM.16.M88.4 [R237], R200 ;  /* 0x000000c8ed007844 */ /* 0x000fe40000000200 */
[----:B------:R-:W-:Y:S06]  /*61a30*/  BAR.SYNC.DEFER_BLOCKING 0x0 ;  /* 0x0000000000007b1d */ /* 0x000fec0000010000 */
[----:B0-----:R-:W-:Y:S04]  /*61a40*/  STL.64 [R1+0x1af0], R220 ;  /* 0x001af0dc01007387 */ /* 0x001fe80000100a00 */
[----:B------:R-:W-:Y:S04]  /*61a50*/  STL.64 [R1+0x1ae8], R222 ;  /* 0x001ae8de01007387 */ /* 0x000fe80000100a00 */
[----:B------:R-:W3:Y:S04]  /*61a60*/  LDL.LU R183, [R1+0xe28] ;  /* 0x000e280001b77983 */ /* 0x000ee80000300800 */
[----:B------:R-:W4:Y:S04]  /*61a70*/  LDL.LU R2, [R1+0xebc] ;  /* 0x000ebc0001027983 */ /* 0x000f280000300800 */
[----:B------:R-:W0:Y:S04]  /*61a80*/  LDS.128 R224, [R252] ;  /* 0x00000000fce07984 */ /* 0x000e280000000c00 */
[----:B-1----:R-:W-:Y:S04]  /*61a90*/  STL.64 [R1+0x60], R204 ;  /* 0x000060cc01007387 */ /* 0x002fe80000100a00 */
[----:B------:R-:W-:Y:S04]  /*61aa0*/  STL.64 [R1+0x68], R206 ;  /* 0x000068ce01007387 */ /* 0x000fe80000100a00 */
[----:B------:R-:W4:Y:S04]  /*61ab0*/  LDL.LU R180, [R1+0xe24] ;  /* 0x000e240001b47983 */ /* 0x000f280000300800 */
[----:B------:R-:W4:Y:S04]  /*61ac0*/  LDL.LU R0, [R1+0x1bc8] ;  /* 0x001bc80001007983 */ /* 0x000f280000300800 */
[----:B------:R-:W4:Y:S04]  /*61ad0*/  LDL.LU.64 R188, [R1+0xe40] ;  /* 0x000e400001bc7983 */ /* 0x000f280000300a00 */
[----:B0-----:R-:W-:Y:S04]  /*61ae0*/  STL.64 [R1+0x1b00], R224 ;  /* 0x001b00e001007387 */ /* 0x001fe80000100a00 */
[----:B------:R-:W-:Y:S04]  /*61af0*/  STL.64 [R1+0x1af8], R226 ;  /* 0x001af8e201007387 */ /* 0x000fe80000100a00 */
[----:B------:R-:W4:Y:S01]  /*61b00*/  LDL.LU R3, [R1+0xe00] ;  /* 0x000e000001037983 */ /* 0x000f220000300800 */
[----:B------:R-:W-:-:S02]  /*61b10*/  PRMT R196, R194, 0x5410, R197 ;  /* 0x00005410c2c47816 */ /* 0x000fc400000000c5 */
[----:B------:R-:W-:Y:S01]  /*61b20*/  PRMT R197, R190, 0x5410, R195 ;  /* 0x00005410bec57816 */ /* 0x000fe200000000c3 */
[----:B------:R-:W-:Y:S01]  /*61b30*/  BAR.SYNC.DEFER_BLOCKING 0x0 ;  /* 0x0000000000007b1d */ /* 0x000fe20000010000 */
[----:B------:R-:W-:-:S05]  /*61b40*/  PRMT R251, R8, 0x7770, RZ ;  /* 0x0000777008fb7816 */ /* 0x000fca00000000ff */
[----:B------:R0:W-:Y:S02]  /*61b50*/  STSM.16.M88.4 [R237], R196 ;  /* 0x000000c4ed007844 */ /* 0x0001e40000000200 */
[----:B------:R-:W-:Y:S06]  /*61b60*/  BAR.SYNC.DEFER_BLOCKING 0x0 ;  /* 0x0000000000007b1d */ /* 0x000fec0000010000 */
[----:B------:R-:W-:Y:S01]  /*61b70*/  @P0 STG.E.U8 desc[UR44][R192.64], R251 ;  /* 0x000000fbc0000986 */ /* 0x000fe2000c10112c */
[----:B------:R-:W-:-:S05]  /*61b80*/  IADD3 R190, P0, R191, R5, RZ ;  /* 0x00000005bfbe7210 */ /* 0x000fca0007f1e0ff */
[----:B------:R-:W-:Y:S01]  /*61b90*/  IMAD.X R191, R186, 0x1, R6, P0 ;  /* 0x00000001babf7824 */ /* 0x000fe200000e0606 */
[----:B------:R-:W-:Y:S02]  /*61ba0*/  IADD3 R186, P0, R187, R5, RZ ;  /* 0x00000005bbba7210 */ /* 0x000fe40007f1e0ff */
[----:B0-----:R-:W-:-:S03]  /*61bb0*/  PRMT R237, R8, 0x7771, RZ ;  /* 0x0000777108ed7816 */ /* 0x001fc600000000ff */
[----:B--2---:R-:W-:Y:S02]  /*61bc0*/  IMAD.X R187, R181, 0x1, R6, P0 ;  /* 0x00000001b5bb7824 */ /* 0x004fe400000e0606 */
[----:B------:R-:W2:Y:S04]  /*61bd0*/  LDL.LU R181, [R1+0xe04] ;  /* 0x000e040001b57983 */ /* 0x000ea80000300800 */
[----:B------:R0:W-:Y:S02]  /*61be0*/  @P6 STG.E.U8 desc[UR44][R190.64], R237 ;  /* 0x000000edbe006986 */ /* 0x0001e4000c10112c */
[----:B0-----:R-:W-:-:S05]  /*61bf0*/  PRMT R237, R8, 0x7772, RZ ;  /* 0x0000777208ed7816 */ /* 0x001fca00000000ff */
[----:B------:R0:W-:Y:S01]  /*61c00*/  @P5 STG.E.U8 desc[UR44][R184.64], R237 ;  /* 0x000000edb8005986 */ /* 0x0001e2000c10112c */
[----:B------:R-:W-:-:S05]  /*61c10*/  PRMT R8, R8, 0x7773, RZ ;  /* 0x0000777308087816 */ /* 0x000fca00000000ff */
[----:B------:R1:W-:Y:S01]  /*61c20*/  @P4 STG.E.U8 desc[UR44][R186.64], R8 ;  /* 0x00000008ba004986 */ /* 0x0003e2000c10112c */
[----:B0-----:R-:W-:Y:S02]  /*61c30*/  PRMT R237, R9, 0x7770, RZ ;  /* 0x0000777009ed7816 */ /* 0x001fe400000000ff */
[----:B---3--:R-:W-:-:S05]  /*61c40*/  IADD3 R184, P0, R183, R5, RZ ;  /* 0x00000005b7b87210 */ /* 0x008fca0007f1e0ff */
[----:B----4-:R-:W-:Y:S02]  /*61c50*/  IMAD.X R185, R2, 0x1, R6, P0 ;  /* 0x0000000102b97824 */ /* 0x010fe400000e0606 */
[----:B------:R-:W3:Y:S01]  /*61c60*/  LDL.LU R2, [R1+0xe08] ;  /* 0x000e080001027983 */ /* 0x000ee20000300800 */
[----:B-1----:R-:W-:Y:S02]  /*61c70*/  SHF.R.S32.HI R8, RZ, 0x1f, R180 ;  /* 0x0000001fff087819 */ /* 0x002fe400000114b4 */
[----:B------:R-:W-:-:S05]  /*61c80*/  IADD3 R186, P0, R180, R4, RZ ;  /* 0x00000004b4ba7210 */ /* 0x000fca0007f1e0ff */
[----:B------:R-:W-:Y:S01]  /*61c90*/  IMAD.X R187, R8, 0x1, R7, P0 ;  /* 0x0000000108bb7824 */ /* 0x000fe200000e0607 */
[----:B------:R0:W-:Y:S02]  /*61ca0*/  @P3 STG.E.U8 desc[UR44][R188.64], R237 ;  /* 0x000000edbc003986 */ /* 0x0001e4000c10112c */
[----:B0-----:R-:W-:Y:S02]  /*61cb0*/  IADD3 R188, P0, R180, R5, RZ ;  /* 0x00000005b4bc7210 */ /* 0x001fe40007f1e0ff */
[----:B------:R-:W4:Y:S03]  /*61cc0*/  LDL.LU R180, [R1+0xe0c] ;  /* 0x000e0c0001b47983 */ /* 0x000f260000300800 */
[----:B------:R-:W-:Y:S01]  /*61cd0*/  IMAD.X R189, R8, 0x1, R6, P0 ;  /* 0x0000000108bd7824 */ /* 0x000fe200000e0606 */
[C---:B------:R-:W-:Y:S02]  /*61ce0*/  PRMT R8, R9.reuse, 0x7771, RZ ;  /* 0x0000777109087816 */ /* 0x040fe400000000ff */
[----:B------:R-:W-:-:S03]  /*61cf0*/  PRMT R237, R9, 0x7772, RZ ;  /* 0x0000777209ed7816 */ /* 0x000fc600000000ff */
[----:B------:R0:W-:Y:S04]  /*61d00*/  @P2 STG.E.U8 desc[UR44][R184.64], R8 ;  /* 0x00000008b8002986 */ /* 0x0001e8000c10112c */
[----:B------:R1:W-:Y:S01]  /*61d10*/  @P1 STG.E.U8 desc[UR44][R186.64], R237 ;  /* 0x000000edba001986 */ /* 0x0003e2000c10112c */
[----:B0-----:R-:W-:Y:S02]  /*61d20*/  SHF.R.S32.HI R8, RZ, 0x1f, R3 ;  /* 0x0000001fff087819 */ /* 0x001fe40000011403 */
[----:B------:R-:W-:-:S05]  /*61d30*/  IADD3 R184, P0, R3, R4, RZ ;  /* 0x0000000403b87210 */ /* 0x000fca0007f1e0ff */
[C---:B------:R-:W-:Y:S01]  /*61d40*/  IMAD.X R185, R8.reuse, 0x1, R7, P0 ;  /* 0x0000000108b97824 */ /* 0x040fe200000e0607 */
[----:B-1----:R-:W-:Y:S02]  /*61d50*/  IADD3 R186, P0, R3, R5, RZ ;  /* 0x0000000503ba7210 */ /* 0x002fe40007f1e0ff */
[----:B------:R-:W4:Y:S01]  /*61d60*/  LDL.LU R3, [R1+0xe10] ;  /* 0x000e100001037983 */ /* 0x000f220000300800 */
[C---:B------:R-:W-:Y:S02]  /*61d70*/  LOP3.LUT P4, RZ, R249.reuse, 0x1, RZ, 0xc0, !PT ;  /* 0x00000001f9ff7812 */ /* 0x040fe4000788c0ff */
[----:B------:R-:W-:Y:S01]  /*61d80*/  LOP3.LUT P5, RZ, R249, 0x2, RZ, 0xc0, !PT ;  /* 0x00000002f9ff7812 */ /* 0x000fe200078ac0ff */
[----:B------:R-:W-:Y:S01]  /*61d90*/  IMAD.X R187, R8, 0x1, R6, P0 ;  /* 0x0000000108bb7824 */ /* 0x000fe200000e0606 */
[----:B------:R-:W-:Y:S02]  /*61da0*/  PRMT R9, R9, 0x7773, RZ ;  /* 0x0000777309097816 */ /* 0x000fe400000000ff */
[----:B------:R-:W-:-:S02]  /*61db0*/  PRMT R251, R10, 0x7770, RZ ;  /* 0x000077700afb7816 */ /* 0x000fc400000000ff */
[----:B------:R-:W-:-:S05]  /*61dc0*/  LOP3.LUT P6, RZ, R249, 0x4, RZ, 0xc0, !PT ;  /* 0x00000004f9ff7812 */ /* 0x000fca00078cc0ff */
[----:B------:R-:W-:Y:S04]  /*61dd0*/  @P4 STG.E.U8 desc[UR44][R188.64], R9 ;  /* 0x00000009bc004986 */ /* 0x000fe8000c10112c */
[----:B------:R0:W-:Y:S01]  /*61de0*/  @P5 STG.E.U8 desc[UR44][R184.64], R251 ;  /* 0x000000fbb8005986 */ /* 0x0001e2000c10112c */
[C---:B------:R-:W-:Y:S02]  /*61df0*/  LOP3.LUT P1, RZ, R249.reuse, 0x8, RZ, 0xc0, !PT ;  /* 0x00000008f9ff7812 */ /* 0x040fe4000782c0ff */
[----:B------:R-:W-:Y:S02]  /*61e00*/  LOP3.LUT P2, RZ, R249, 0x10, RZ, 0xc0, !PT ;  /* 0x00000010f9ff7812 */ /* 0x000fe4000784c0ff */
[----:B0-----:R-:W-:Y:S02]  /*61e10*/  PRMT R251, R10, 0x7772, RZ ;  /* 0x000077720afb7816 */ /* 0x001fe400000000ff */
[----:B--2---:R-:W-:-:S02]  /*61e20*/  SHF.R.S32.HI R237, RZ, 0x1f, R181 ;  /* 0x0000001fffed7819 */ /* 0x004fc400000114b5 */
[----:B------:R-:W-:-:S05]  /*61e30*/  IADD3 R8, P0, R181, R4, RZ ;  /* 0x00000004b5087210 */ /* 0x000fca0007f1e0ff */
[----:B------:R-:W-:Y:S01]  /*61e40*/  IMAD.X R9, R237, 0x1, R7, P0 ;  /* 0x00000001ed097824 */ /* 0x000fe200000e0607 */
[----:B------:R-:W-:Y:S02]  /*61e50*/  IADD3 R184, P0, R181, R5, RZ ;  /* 0x00000005b5b87210 */ /* 0x000fe40007f1e0ff */
[----:B------:R-:W2:Y:S03]  /*61e60*/  LDL.LU R181, [R1+0xe14] ;  /* 0x000e140001b57983 */ /* 0x000ea60000300800 */
[----:B------:R-:W-:Y:S01]  /*61e70*/  IMAD.X R185, R237, 0x1, R6, P0 ;  /* 0x00000001edb97824 */ /* 0x000fe200000e0606 */
[----:B------:R-:W-:-:S05]  /*61e80*/  PRMT R237, R10, 0x7771, RZ ;  /* 0x000077710aed7816 */ /* 0x000fca00000000ff */
[----:B------:R3:W-:Y:S01]  /*61e90*/  @P6 STG.E.U8 desc[UR44][R186.64], R237 ;  /* 0x000000edba006986 */ /* 0x0007e2000c10112c */
[----:B------:R-:W-:-:S03]  /*61ea0*/  PRMT R10, R10, 0x7773, RZ ;  /* 0x000077730a0a7816 */ /* 0x000fc600000000ff */
[----:B------:R0:W-:Y:S04]  /*61eb0*/  @P1 STG.E.U8 desc[UR44][R8.64], R251 ;  /* 0x000000fb08001986 */ /* 0x0001e8000c10112c */
[----:B------:R4:W-:Y:S01]  /*61ec0*/  @P2 STG.E.U8 desc[UR44][R184.64], R10 ;  /* 0x0000000ab8002986 */ /* 0x0009e2000c10112c */
[C---:B------:R-:W-:Y:S02]  /*61ed0*/  LOP3.LUT P3, RZ, R249.reuse, 0x20, RZ, 0xc0, !PT ;  /* 0x00000020f9ff7812 */ /* 0x040fe4000786c0ff */
[C---:B------:R-:W-:Y:S02]  /*61ee0*/  LOP3.LUT P4, RZ, R249.reuse, 0x40, RZ, 0xc0, !PT ;  /* 0x00000040f9ff7812 */ /* 0x040fe4000788c0ff */
[----:B------:R-:W-:Y:S02]  /*61ef0*/  LOP3.LUT P5, RZ, R249, 0x80, RZ, 0xc0, !PT ;  /* 0x00000080f9ff7812 */ /* 0x000fe400078ac0ff */
[----:B---3--:R-:W-:-:S02]  /*61f00*/  SHF.R.S32.HI R237, RZ, 0x1f, R2 ;  /* 0x0000001fffed7819 */ /* 0x008fc40000011402 */
[----:B------:R-:W-:-:S05]  /*61f10*/  IADD3 R186, P0, R2, R4, RZ ;  /* 0x0000000402ba7210 */ /* 0x000fca0007f1e0ff */
[C---:B------:R-:W-:Y:S01]  /*61f20*/  IMAD.X R187, R237.reuse, 0x1, R7, P0 ;  /* 0x00000001edbb7824 */ /* 0x040fe200000e0607 */
[----:B0-----:R-:W-:Y:S02]  /*61f30*/  IADD3 R8, P0, R2, R5, RZ ;  /* 0x0000000502087210 */ /* 0x001fe40007f1e0ff */
[----:B------:R-:W3:Y:S03]  /*61f40*/  LDL.LU R2, [R1+0xe18] ;  /* 0x000e180001027983 */ /* 0x000ee60000300800 */
[----:B------:R-:W-:Y:S01]  /*61f50*/  IMAD.X R9, R237, 0x1, R6, P0 ;  /* 0x00000001ed097824 */ /* 0x000fe200000e0606 */
[----:B------:R-:W-:-:S05]  /*61f60*/  PRMT R237, R11, 0x7770, RZ ;  /* 0x000077700bed7816 */ /* 0x000fca00000000ff */
[----:B------:R-:W-:Y:S01]  /*61f70*/  @P3 STG.E.U8 desc[UR44][R186.64], R237 ;  /* 0x000000edba003986 */ /* 0x000fe2000c10112c */
[----:B----4-:R-:W-:Y:S02]  /*61f80*/  SHF.R.S32.HI R10, RZ, 0x1f, R180 ;  /* 0x0000001fff0a7819 */ /* 0x010fe400000114b4 */
[----:B------:R-:W-:-:S05]  /*61f90*/  IADD3 R184, P0, R180, R4, RZ ;  /* 0x00000004b4b87210 */ /* 0x000fca0007f1e0ff */
[----:B------:R-:W-:Y:S01]  /*61fa0*/  IMAD.X R185, R10, 0x1, R7, P0 ;  /* 0x000000010ab97824 */ /* 0x000fe200000e0607 */
[----:B------:R-:W-:Y:S02]  /*61fb0*/  IADD3 R188, P0, R180, R5, RZ ;  /* 0x00000005b4bc7210 */ /* 0x000fe40007f1e0ff */
[----:B------:R-:W4:Y:S03]  /*61fc0*/  LDL.LU R180, [R1+0xe1c] ;  /* 0x000e1c0001b47983 */ /* 0x000f260000300800 */
[----:B------:R-:W-:Y:S01]  /*61fd0*/  IMAD.X R189, R10, 0x1, R6, P0 ;  /* 0x000000010abd7824 */ /* 0x000fe200000e0606 */
[----:B------:R-:W-:-:S05]  /*61fe0*/  PRMT R10, R11, 0x7771, RZ ;  /* 0x000077710b0a7816 */ /* 0x000fca00000000ff */
[----:B------:R0:W-:Y:S02]  /*61ff0*/  @P4 STG.E.U8 desc[UR44][R8.64], R10 ;  /* 0x0000000a08004986 */ /* 0x0001e4000c10112c */
[----:B0-----:R-:W-:Y:S02]  /*62000*/  SHF.R.S32.HI R8, RZ, 0x1f, R3 ;  /* 0x0000001fff087819 */ /* 0x001fe40000011403 */
[----:B------:R-:W-:Y:S02]  /*62010*/  IADD3 R186, P0, R3, R4, RZ ;  /* 0x0000000403ba7210 */ /* 0x000fe40007f1e0ff */
[----:B------:R-:W-:-:S03]  /*62020*/  PRMT R9, R11, 0x7772, RZ ;  /* 0x000077720b097816 */ /* 0x000fc600000000ff */
[C---:B------:R-:W-:Y:S02]  /*62030*/  IMAD.X R187, R8.reuse, 0x1, R7, P0 ;  /* 0x0000000108bb7824 */ /* 0x040fe400000e0607 */
[----:B------:R0:W-:Y:S02]  /*62040*/  @P5 STG.E.U8 desc[UR44][R184.64], R9 ;  /* 0x00000009b8005986 */ /* 0x0001e4000c10112c */
[----:B0-----:R-:W-:Y:S02]  /*62050*/  IADD3 R184, P0, R3, R5, RZ ;  /* 0x0000000503b87210 */ /* 0x001fe40007f1e0ff */
[----:B------:R-:W4:Y:S01]  /*62060*/  LDL.LU R3, [R1+0xe20] ;  /* 0x000e200001037983 */ /* 0x000f220000300800 */
[C---:B------:R-:W-:Y:S02]  /*62070*/  LOP3.LUT P6, RZ, R249.reuse, 0x100, RZ, 0xc0, !PT ;  /* 0x00000100f9ff7812 */ /* 0x040fe400078cc0ff */
[----:B------:R-:W-:Y:S02]  /*62080*/  LOP3.LUT P1, RZ, R249, 0x200, RZ, 0xc0, !PT ;  /* 0x00000200f9ff7812 */ /* 0x000fe4000782c0ff */
[----:B------:R-:W-:Y:S01]  /*62090*/  PRMT R11, R11, 0x7773, RZ ;  /* 0x000077730b0b7816 */ /* 0x000fe200000000ff */
[----:B------:R-:W-:Y:S01]  /*620a0*/  IMAD.X R185, R8, 0x1, R6, P0 ;  /* 0x0000000108b97824 */ /* 0x000fe200000e0606 */
[----:B------:R-:W-:-:S07]  /*620b0*/  LOP3.LUT P2, RZ, R249, 0x400, RZ, 0xc0, !PT ;  /* 0x00000400f9ff7812 */ /* 0x000fce000784c0ff */
[----:B------:R0:W-:Y:S01]  /*620c0*/  @P6 STG.E.U8 desc[UR44][R188.64], R11 ;  /* 0x0000000bbc006986 */ /* 0x0001e2000c10112c */
[----:B------:R-:W-:Y:S02]  /*620d0*/  LOP3.LUT P3, RZ, R249, 0x800, RZ, 0xc0, !PT ;  /* 0x00000800f9ff7812 */ /* 0x000fe4000786c0ff */
[----:B0-----:R-:W-:-:S05]  /*620e0*/  PRMT R11, R12, 0x7770, RZ ;  /* 0x000077700c0b7816 */ /* 0x001fca00000000ff */
[----:B------:R0:W-:Y:S01]  /*620f0*/  @P1 STG.E.U8 desc[UR44][R186.64], R11 ;  /* 0x0000000bba001986 */ /* 0x0001e2000c10112c */
[----:B--2---:R-:W-:Y:S02]  /*62100*/  SHF.R.S32.HI R10, RZ, 0x1f, R181 ;  /* 0x0000001fff0a7819 */ /* 0x004fe400000114b5 */
[----:B------:R-:W-:-:S05]  /*62110*/  IADD3 R8, P0, R181, R4, RZ ;  /* 0x00000004b5087210 */ /* 0x000fca0007f1e0ff */
[C---:B------:R-:W-:Y:S01]  /*62120*/  IMAD.X R9, R10.reuse, 0x1, R7, P0 ;  /* 0x000000010a097824 */ /* 0x040fe200000e0607 */
[----:B0-----:R-:W-:Y:S02]  /*62130*/  IADD3 R186, P0, R181, R5, RZ ;  /* 0x00000005b5ba7210 */ /* 0x001fe40007f1e0ff */
[----:B------:R-:W2:Y:S03]  /*62140*/  LDL.LU R181, [R1+0x600] ;  /* 0x0006000001b57983 */ /* 0x000ea60000300800 */
[----:B------:R-:W-:Y:S01]  /*62150*/  IMAD.X R187, R10, 0x1, R6, P0 ;  /* 0x000000010abb7824 */ /* 0x000fe200000e0606 */
[----:B------:R-:W-:Y:S02]  /*62160*/  PRMT R10, R12, 0x7771, RZ ;  /* 0x000077710c0a7816 */ /* 0x000fe400000000ff */
[----:B------:R-:W-:-:S03]  /*62170*/  LOP3.LUT P4, RZ, R249, 0x1000, RZ, 0xc0, !PT ;  /* 0x00001000f9ff7812 */ /* 0x000fc6000788c0ff */
[----:B------:R0:W-:Y:S02]  /*62180*/  @P2 STG.E.U8 desc[UR44][R184.64], R10 ;  /* 0x0000000ab8002986 */ /* 0x0001e4000c10112c */
[C---:B0-----:R-:W-:Y:S02]  /*62190*/  PRMT R10, R12.reuse, 0x7772, RZ ;  /* 0x000077720c0a7816 */ /* 0x041fe400000000ff */
[----:B------:R-:W-:-:S03]  /*621a0*/  PRMT R12, R12, 0x7773, RZ ;  /* 0x000077730c0c7816 */ /* 0x000fc600000000ff */
[----:B------:R0:W-:Y:S04]  /*621b0*/  @P3 STG.E.U8 desc[UR44][R8.64], R10 ;  /* 0x0000000a08003986 */ /* 0x0001e8000c10112c */
[----:B------:R4:W-:Y:S01]  /*621c0*/  @P4 STG.E.U8 desc[UR44][R186.64], R12 ;  /* 0x0000000cba004986 */ /* 0x0009e2000c10112c */
[C---:B------:R-:W-:Y:S02]  /*621d0*/  LOP3.LUT P5, RZ, R249.reuse, 0x2000, RZ, 0xc0, !PT ;  /* 0x00002000f9ff7812 */ /* 0x040fe400078ac0ff */
[C---:B------:R-:W-:Y:S02]  /*621e0*/  LOP3.LUT P6, RZ, R249.reuse, 0x4000, RZ, 0xc0, !PT ;  /* 0x00004000f9ff7812 */ /* 0x040fe400078cc0ff */
[----:B------:R-:W-:Y:S02]  /*621f0*/  LOP3.LUT P1, RZ, R249, 0x8000, RZ, 0xc0, !PT ;  /* 0x00008000f9ff7812 */ /* 0x000fe4000782c0ff */
[----:B------:R-:W-:-:S02]  /*62200*/  PRMT R237, R13, 0x7770, RZ ;  /* 0x000077700ded7816 */ /* 0x000fc400000000ff */
[----:B---3--:R-:W-:Y:S02]  /*62210*/  SHF.R.S32.HI R11, RZ, 0x1f, R2 ;  /* 0x0000001fff0b7819 */ /* 0x008fe40000011402 */
[----:B------:R-:W-:-:S05]  /*62220*/  IADD3 R184, P0, R2, R4, RZ ;  /* 0x0000000402b87210 */ /* 0x000fca0007f1e0ff */
[C---:B------:R-:W-:Y:S01]  /*62230*/  IMAD.X R185, R11.reuse, 0x1, R7, P0 ;  /* 0x000000010bb97824 */ /* 0x040fe200000e0607 */
[----:B0-----:R-:W-:Y:S02]  /*62240*/  IADD3 R10, P0, R2, R5, RZ ;  /* 0x00000005020a7210 */ /* 0x001fe40007f1e0ff */
[----:B------:R-:W3:Y:S03]  /*62250*/  LDL.LU R2, [R1+0x604] ;  /* 0x0006040001027983 */ /* 0x000ee60000300800 */
[----:B------:R-:W-:Y:S01]  /*62260*/  IMAD.X R11, R11, 0x1, R6, P0 ;  /* 0x000000010b0b7824 */ /* 0x000fe200000e0606 */
        /* <DEDUP_REMOVED lines=9> */
[----:B0-----:R-:W-:-:S05]  /*62300*/  PRMT R10, R13, 0x7772, RZ ;  /* 0x000077720d0a7816 */ /* 0x001fca00000000ff */
[----:B------:R0:W-:Y:S01]  /*62310*/  @P1 STG.E.U8 desc[UR44][R8.64], R10 ;  /* 0x0000000a08001986 */ /* 0x0001e2000c10112c */
[----:B------:R-:W-:Y:S02]  /*62320*/  SHF.R.S32.HI R11, RZ, 0x1f, R3 ;  /* 0x0000001fff0b7819 */ /* 0x000fe40000011403 */
[----:B------:R-:W-:-:S05]  /*62330*/  IADD3 R184, P0, R3, R4, RZ ;  /* 0x0000000403b87210 */ /* 0x000fca0007f1e0ff */
[----:B------:R-:W-:Y:S01]  /*62340*/  IMAD.X R185, R11, 0x1, R7, P0 ;  /* 0x000000010bb97824 */ /* 0x000fe200000e0607 */
[----:B0-----:R-:W-:Y:S02]  /*62350*/  IADD3 R10, P0, R3, R5, RZ ;  /* 0x00000005030a7210 */ /* 0x001fe40007f1e0ff */
[----:B------:R-:W4:Y:S01]  /*62360*/  LDL.LU R3, [R1+0x60c] ;  /* 0x00060c0001037983 */ /* 0x000f220000300800 */
[C---:B------:R-:W-:Y:S02]  /*62370*/  LOP3.LUT P2, RZ, R249.reuse, 0x10000, RZ, 0xc0, !PT ;  /* 0x00010000f9ff7812 */ /* 0x040fe4000784c0ff */
[----:B------:R-:W-:Y:S02]  /*62380*/  LOP3.LUT P3, RZ, R249, 0x20000, RZ, 0xc0, !PT ;  /* 0x00020000f9ff7812 */ /* 0x000fe4000786c0ff */
[----:B------:R-:W-:Y:S01]  /*62390*/  PRMT R13, R13, 0x7773, RZ ;  /* 0x000077730d0d7816 */ /* 0x000fe200000000ff */
[----:B------:R-:W-:Y:S01]  /*623a0*/  IMAD.X R11, R11, 0x1, R6, P0 ;  /* 0x000000010b0b7824 */ /* 0x000fe200000e0606 */
[----:B------:R-:W-:-:S02]  /*623b0*/  PRMT R12, R14, 0x7770, RZ ;  /* 0x000077700e0c7816 */ /* 0x000fc400000000ff */
[----:B------:R-:W-:-:S05]  /*623c0*/  LOP3.LUT P4, RZ, R249, 0x40000, RZ, 0xc0, !PT ;  /* 0x00040000f9ff7812 */ /* 0x000fca000788c0ff */
[----:B------:R2:W-:Y:S04]  /*623d0*/  @P2 STG.E.U8 desc[UR44][R186.64], R13 ;  /* 0x0000000dba002986 */ /* 0x0005e8000c10112c */
[----:B------:R0:W-:Y:S01]  /*623e0*/  @P3 STG.E.U8 desc[UR44][R184.64], R12 ;  /* 0x0000000cb8003986 */ /* 0x0001e2000c10112c */
[C---:B------:R-:W-:Y:S02]  /*623f0*/  LOP3.LUT P5, RZ, R249.reuse, 0x80000, RZ, 0xc0, !PT ;  /* 0x00080000f9ff7812 */ /* 0x040fe400078ac0ff */
[----:B------:R-:W-:Y:S02]  /*62400*/  PRMT R237, R14, 0x7771, RZ ;  /* 0x000077710eed7816 */ /* 0x000fe400000000ff */
[----:B------:R-:W-:Y:S02]  /*62410*/  LOP3.LUT P6, RZ, R249, 0x100000, RZ, 0xc0, !PT ;  /* 0x00100000f9ff7812 */ /* 0x000fe400078cc0ff */
[----:B--2---:R-:W-:-:S02]  /*62420*/  SHF.R.S32.HI R13, RZ, 0x1f, R181 ;  /* 0x0000001fff0d7819 */ /* 0x004fc400000114b5 */
[----:B------:R-:W-:-:S05]  /*62430*/  IADD3 R8, P0, R181, R4, RZ ;  /* 0x00000004b5087210 */ /* 0x000fca0007f1e0ff */
[----:B------:R-:W-:Y:S01]  /*62440*/  IMAD.X R9, R13, 0x1, R7, P0 ;  /* 0x000000010d097824 */ /* 0x000fe200000e0607 */
[----:B0-----:R-:W-:Y:S02]  /*62450*/  IADD3 R12, P0, R181, R5, RZ ;  /* 0x00000005b50c7210 */ /* 0x001fe40007f1e0ff */
[----:B------:R-:W2:Y:S01]  /*62460*/  LDL.LU R181, [R1+0x610] ;  /* 0x0006100001b57983 */ /* 0x000ea20000300800 */
[C---:B------:R-:W-:Y:S02]  /*62470*/  PRMT R251, R14.reuse, 0x7772, RZ ;  /* 0x000077720efb7816 */ /* 0x040fe400000000ff */
[----:B------:R-:W-:Y:S01]  /*62480*/  IMAD.X R13, R13, 0x1, R6, P0 ;  /* 0x000000010d0d7824 */ /* 0x000fe200000e0606 */
[----:B------:R3:W-:Y:S01]  /*62490*/  @P4 STG.E.U8 desc[UR44][R10.64], R237 ;  /* 0x000000ed0a004986 */ /* 0x0007e2000c10112c */
[C---:B------:R-:W-:Y:S02]  /*624a0*/  LOP3.LUT P1, RZ, R249.reuse, 0x200000, RZ, 0xc0, !PT ;  /* 0x00200000f9ff7812 */ /* 0x040fe4000782c0ff */
[----:B------:R-:W-:Y:S01]  /*624b0*/  PRMT R14, R14, 0x7773, RZ ;  /* 0x000077730e0e7816 */ /* 0x000fe200000000ff */
[----:B------:R0:W-:Y:S04]  /*624c0*/  @P5 STG.E.U8 desc[UR44][R8.64], R251 ;  /* 0x000000fb08005986 */ /* 0x0001e8000c10112c */
[----:B------:R4:W-:Y:S01]  /*624d0*/  @P6 STG.E.U8 desc[UR44][R12.64], R14 ;  /* 0x0000000e0c006986 */ /* 0x0009e2000c10112c */
[----:B------:R-:W-:-:S02]  /*624e0*/  LOP3.LUT P2, RZ, R249, 0x400000, RZ, 0xc0, !PT ;  /* 0x00400000f9ff7812 */ /* 0x000fc4000784c0ff */
[----:B------:R-:W-:Y:S02]  /*624f0*/  LOP3.LUT P3, RZ, R249, 0x800000, RZ, 0xc0, !PT ;  /* 0x00800000f9ff7812 */ /* 0x000fe4000786c0ff */
[----:B---3--:R-:W-:Y:S02]  /*62500*/  SHF.R.S32.HI R237, RZ, 0x1f, R2 ;  /* 0x0000001fffed7819 */ /* 0x008fe40000011402 */
[----:B------:R-:W-:-:S05]  /*62510*/  IADD3 R10, P0, R2, R4, RZ ;  /* 0x00000004020a7210 */ /* 0x000fca0007f1e0ff */
[C---:B------:R-:W-:Y:S01]  /*62520*/  IMAD.X R11, R237.reuse, 0x1, R7, P0 ;  /* 0x00000001ed0b7824 */ /* 0x040fe200000e0607 */
[----:B0-----:R-:W-:Y:S02]  /*62530*/  IADD3 R8, P0, R2, R5, RZ ;  /* 0x0000000502087210 */ /* 0x001fe40007f1e0ff */
[----:B------:R-:W3:Y:S03]  /*62540*/  LDL.LU R2, [R1+0x614] ;  /* 0x0006140001027983 */ /* 0x000ee60000300800 */
[----:B------:R-:W-:Y:S01]  /*62550*/  IMAD.X R9, R237, 0x1, R6, P0 ;  /* 0x00000001ed097824 */ /* 0x000fe200000e0606 */
[----:B------:R-:W-:-:S05]  /*62560*/  PRMT R237, R15, 0x7770, RZ ;  /* 0x000077700fed7816 */ /* 0x000fca00000000ff */
[----:B------:R0:W-:Y:S01]  /*62570*/  @P1 STG.E.U8 desc[UR44][R10.64], R237 ;  /* 0x000000ed0a001986 */ /* 0x0001e2000c10112c */
[----:B----4-:R-:W-:Y:S02]  /*62580*/  SHF.R.S32.HI R14, RZ, 0x1f, R180 ;  /* 0x0000001fff0e7819 */ /* 0x010fe400000114b4 */
[----:B------:R-:W-:-:S05]  /*62590*/  IADD3 R12, P0, R180, R4, RZ ;  /* 0x00000004b40c7210 */ /* 0x000fca0007f1e0ff */
[----:B------:R-:W-:Y:S01]  /*625a0*/  IMAD.X R13, R14, 0x1, R7, P0 ;  /* 0x000000010e0d7824 */ /* 0x000fe200000e0607 */
        /* <DEDUP_REMOVED lines=29> */
[----:B------:R0:W-:Y:S01]  /*62780*/  @P6 STG.E.U8 desc[UR44][R12.64], R14 ;  /* 0x0000000e0c006986 */ /* 0x0001e2000c10112c */
[----:B------:R-:W-:Y:S02]  /*62790*/  LOP3.LUT P3, RZ, R249, 0x20000000, RZ, 0xc0, !PT ;  /* 0x20000000f9ff7812 */ /* 0x000fe4000786c0ff */
[C---:B0-----:R-:W-:Y:S02]  /*627a0*/  PRMT R14, R16.reuse, 0x7772, RZ ;  /* 0x00007772100e7816 */ /* 0x041fe400000000ff */
[----:B------:R-:W-:-:S03]  /*627b0*/  PRMT R16, R16, 0x7773, RZ ;  /* 0x0000777310107816 */ /* 0x000fc600000000ff */
[----:B------:R-:W-:Y:S04]  /*627c0*/  @P1 STG.E.U8 desc[UR44][R10.64], R14 ;  /* 0x0000000e0a001986 */ /* 0x000fe8000c10112c */
[----:B------:R0:W-:Y:S01]  /*627d0*/  @P2 STG.E.U8 desc[UR44][R8.64], R16 ;  /* 0x0000001008002986 */ /* 0x0001e2000c10112c */
[----:B------:R-:W-:Y:S02]  /*627e0*/  LOP3.LUT P4, RZ, R249, 0x40000000, RZ, 0xc0, !PT ;  /* 0x40000000f9ff7812 */ /* 0x000fe4000788c0ff */
[----:B0-----:R-:W-:Y:S02]  /*627f0*/  PRMT R8, R17, 0x7770, RZ ;  /* 0x0000777011087816 */ /* 0x001fe400000000ff */
[----:B------:R-:W-:Y:S02]  /*62800*/  LOP3.LUT P5, RZ, R249, 0x80000000, RZ, 0xc0, !PT ;  /* 0x80000000f9ff7812 */ /* 0x000fe400078ac0ff */
[----:B---3--:R-:W-:-:S02]  /*62810*/  SHF.R.S32.HI R15, RZ, 0x1f, R2 ;  /* 0x0000001fff0f7819 */ /* 0x008fc40000011402 */
[----:B------:R-:W-:-:S05]  /*62820*/  IADD3 R12, P0, R2, R4, RZ ;  /* 0x00000004020c7210 */ /* 0x000fca0007f1e0ff */
[C---:B------:R-:W-:Y:S01]  /*62830*/  IMAD.X R13, R15.reuse, 0x1, R7, P0 ;  /* 0x000000010f0d7824 */ /* 0x040fe200000e0607 */
[----:B------:R-:W-:Y:S02]  /*62840*/  IADD3 R14, P0, R2, R5, RZ ;  /* 0x00000005020e7210 */ /* 0x000fe40007f1e0ff */
[----:B------:R-:W3:Y:S03]  /*62850*/  LDL.LU R2, [R1+0x624] ;  /* 0x0006240001027983 */ /* 0x000ee60000300800 */
[----:B------:R-:W-:Y:S01]  /*62860*/  IMAD.X R15, R15, 0x1, R6, P0 ;  /* 0x000000010f0f7824 */ /* 0x000fe200000e0606 */
[----:B------:R0:W-:Y:S01]  /*62870*/  @P3 STG.E.U8 desc[UR44][R12.64], R8 ;  /* 0x000000080c003986 */ /* 0x0001e2000c10112c */
[----:B----4-:R-:W-:Y:S02]  /*62880*/  SHF.R.S32.HI R9, RZ, 0x1f, R180 ;  /* 0x0000001fff097819 */ /* 0x010fe400000114b4 */
[----:B------:R-:W-:-:S05]  /*62890*/  IADD3 R10, P0, R180, R4, RZ ;  /* 0x00000004b40a7210 */ /* 0x000fca0007f1e0ff */
[----:B------:R-:W-:Y:S01]  /*628a0*/  IMAD.X R11, R9, 0x1, R7, P0 ;  /* 0x00000001090b7824 */ /* 0x000fe200000e0607 */
[----:B0-----:R-:W-:Y:S02]  /*628b0*/  IADD3 R8, P0, R180, R5, RZ ;  /* 0x00000005b4087210 */ /* 0x001fe40007f1e0ff */
[----:B------:R-:W4:Y:S01]  /*628c0*/  LDL.LU R180, [R1+0x628] ;  /* 0x0006280001b47983 */ /* 0x000f220000300800 */
[----:B------:R-:W-:Y:S02]  /*628d0*/  PRMT R12, R17, 0x7771, RZ ;  /* 0x00007771110c7816 */ /* 0x000fe400000000ff */
[----:B------:R-:W-:-:S03]  /*628e0*/  IMAD.X R9, R9, 0x1, R6, P0 ;  /* 0x0000000109097824 */ /* 0x000fc600000e0606 */
        /* <DEDUP_REMOVED lines=17> */
[----:B------:R-:W-:Y:S02]  /*62a00*/  LOP3.LUT P4, RZ, R248, 0x10, RZ, 0xc0, !PT ;  /* 0x00000010f8ff7812 */ /* 0x000fe4000788c0ff */
[----:B--2---:R-:W-:Y:S02]  /*62a10*/  SHF.R.S32.HI R14, RZ, 0x1f, R181 ;  /* 0x0000001fff0e7819 */ /* 0x004fe400000114b5 */
[----:B0-----:R-:W-:-:S05]  /*62a20*/  IADD3 R8, P0, R181, R4, RZ ;  /* 0x00000004b5087210 */ /* 0x001fca0007f1e0ff */
[C---:B------:R-:W-:Y:S01]  /*62a30*/  IMAD.X R9, R14.reuse, 0x1, R7, P0 ;  /* 0x000000010e097824 */ /* 0x040fe200000e0607 */
[----:B-1----:R-:W-:Y:S02]  /*62a40*/  IADD3 R12, P0, R181, R5, RZ ;  /* 0x00000005b50c7210 */ /* 0x002fe40007f1e0ff */
[----:B------:R-:W2:Y:S03]  /*62a50*/  LDL.LU R181, [R1+0x630] ;  /* 0x0006300001b57983 */ /* 0x000ea60000300800 */
[----:B------:R-:W-:Y:S01]  /*62a60*/  IMAD.X R13, R14, 0x1, R6, P0 ;  /* 0x000000010e0d7824 */ /* 0x000fe200000e0606 */
[----:B------:R-:W-:-:S05]  /*62a70*/  PRMT R14, R18, 0x7771, RZ ;  /* 0x00007771120e7816 */ /* 0x000fca00000000ff */
[----:B------:R0:W-:Y:S01]  /*62a80*/  @P2 STG.E.U8 desc[UR44][R10.64], R14 ;  /* 0x0000000e0a002986 */ /* 0x0001e2000c10112c */
[----:B------:R-:W-:Y:S02]  /*62a90*/  LOP3.LUT P5, RZ, R248, 0x20, RZ, 0xc0, !PT ;  /* 0x00000020f8ff7812 */ /* 0x000fe400078ac0ff */
[C---:B0-----:R-:W-:Y:S02]  /*62aa0*/  PRMT R10, R18.reuse, 0x7772, RZ ;  /* 0x00007772120a7816 */ /* 0x041fe400000000ff */
[----:B------:R-:W-:-:S03]  /*62ab0*/  PRMT R18, R18, 0x7773, RZ ;  /* 0x0000777312127816 */ /* 0x000fc600000000ff */
[----:B------:R-:W-:Y:S04]  /*62ac0*/  @P3 STG.E.U8 desc[UR44][R8.64], R10 ;  /* 0x0000000a08003986 */ /* 0x000fe8000c10112c */
[----:B------:R0:W-:Y:S01]  /*62ad0*/  @P4 STG.E.U8 desc[UR44][R12.64], R18 ;  /* 0x000000120c004986 */ /* 0x0001e2000c10112c */
[C---:B------:R-:W-:Y:S02]  /*62ae0*/  LOP3.LUT P6, RZ, R248.reuse, 0x40, RZ, 0xc0, !PT ;  /* 0x00000040f8ff7812 */ /* 0x040fe400078cc0ff */
        /* <DEDUP_REMOVED lines=25> */
[C---:B------:R-:W-:Y:S02]  /*62c80*/  LOP3.LUT P3, RZ, R248.reuse, 0x200, RZ, 0xc0, !PT ;  /* 0x00000200f8ff7812 */ /* 0x040fe4000786c0ff */
        /* <DEDUP_REMOVED lines=14> */
[----:B------:R-:W-:Y:S02]  /*62d70*/  LOP3.LUT P6, RZ, R248, 0x1000, RZ, 0xc0, !PT ;  /* 0x00001000f8ff7812 */ /* 0x000fe400078cc0ff */
[----:B------:R-:W-:Y:S01]  /*62d80*/  PRMT R15, R20, 0x7772, RZ ;  /* 0x00007772140f7816 */ /* 0x000fe200000000ff */
[----:B------:R-:W-:Y:S01]  /*62d90*/  @P4 STG.E.U8 desc[UR44][R10.64], R14 ;  /* 0x0000000e0a004986 */ /* 0x000fe2000c10112c */
[----:B------:R-:W-:-:S02]  /*62da0*/  LOP3.LUT P1, RZ, R248, 0x2000, RZ, 0xc0, !PT ;  /* 0x00002000f8ff7812 */ /* 0x000fc4000782c0ff */
[----:B------:R-:W-:Y:S01]  /*62db0*/  PRMT R20, R20, 0x7773, RZ ;  /* 0x0000777314147816 */ /* 0x000fe200000000ff */
[----:B------:R-:W-:Y:S01]  /*62dc0*/  @P5 STG.E.U8 desc[UR44][R8.64], R15 ;  /* 0x0000000f08005986 */ /* 0x000fe2000c10112c */
[----:B------:R-:W-:-:S05]  /*62dd0*/  LOP3.LUT P2, RZ, R248, 0x4000, RZ, 0xc0, !PT ;  /* 0x00004000f8ff7812 */ /* 0x000fca000784c0ff */
[----:B------:R0:W-:Y:S01]  /*62de0*/  @P6 STG.E.U8 desc[UR44][R12.64], R20 ;  /* 0x000000140c006986 */ /* 0x0001e2000c10112c */
[----:B------:R-:W-:Y:S02]  /*62df0*/  LOP3.LUT P3, RZ, R248, 0x8000, RZ, 0xc0, !PT ;  /* 0x00008000f8ff7812 */ /* 0x000fe4000786c0ff */
[----:B0-----:R-:W-:Y:S02]  /*62e00*/  PRMT R12, R21, 0x7770, RZ ;  /* 0x00007770150c7816 */ /* 0x001fe400000000ff */
[----:B---3--:R-:W-:Y:S02]  /*62e10*/  SHF.R.S32.HI R14, RZ, 0x1f, R2 ;  /* 0x0000001fff0e7819 */ /* 0x008fe40000011402 */
[----:B------:R-:W-:-:S05]  /*62e20*/  IADD3 R10, P0, R2, R4, RZ ;  /* 0x00000004020a7210 */ /* 0x000fca0007f1e0ff */
[----:B------:R-:W-:Y:S01]  /*62e30*/  IMAD.X R11, R14, 0x1, R7, P0 ;  /* 0x000000010e0b7824 */ /* 0x000fe200000e0607 */
        /* <DEDUP_REMOVED lines=30> */
[----:B------:R-:W-:Y:S01]  /*63020*/  IMAD.X R9, R13, 0x1, R7, P0 ;  /* 0x000000010d097824 */ /* 0x000fe200000e0607 */
[----:B0-----:R-:W-:Y:S02]  /*63030*/  IADD3 R12, P0, R181, R5, RZ ;  /* 0x00000005b50c7210 */ /* 0x001fe40007f1e0ff */
[----:B------:R-:W2:Y:S01]  /*63040*/  LDL.LU R181, [R1+0x650] ;  /* 0x0006500001b57983 */ /* 0x000ea20000300800 */
[----:B------:R-:W-:Y:S02]  /*63050*/  PRMT R10, R22, 0x7771, RZ ;  /* 0x00007771160a7816 */ /* 0x000fe400000000ff */
[----:B------:R-:W-:Y:S01]  /*63060*/  LOP3.LUT P2, RZ, R248, 0x100000, RZ, 0xc0, !PT ;  /* 0x00100000f8ff7812 */ /* 0x000fe2000784c0ff */
[----:B------:R-:W-:Y:S02]  /*63070*/  IMAD.X R13, R13, 0x1, R6, P0 ;  /* 0x000000010d0d7824 */ /* 0x000fe400000e0606 */
[----:B------:R0:W-:Y:S02]  /*63080*/  @P6 STG.E.U8 desc[UR44][R14.64], R10 ;  /* 0x0000000a0e006986 */ /* 0x0001e4000c10112c */
[----:B0-----:R-:W-:-:S02]  /*63090*/  PRMT R10, R22, 0x7772, RZ ;  /* 0x00007772160a7816 */ /* 0x001fc400000000ff */
[----:B------:R-:W-:-:S03]  /*630a0*/  PRMT R22, R22, 0x7773, RZ ;  /* 0x0000777316167816 */ /* 0x000fc600000000ff */
[----:B------:R-:W-:Y:S04]  /*630b0*/  @P1 STG.E.U8 desc[UR44][R8.64], R10 ;  /* 0x0000000a08001986 */ /* 0x000fe8000c10112c */
[----:B------:R0:W-:Y:S01]  /*630c0*/  @P2 STG.E.U8 desc[UR44][R12.64], R22 ;  /* 0x000000160c002986 */ /* 0x0001e2000c10112c */
[C---:B------:R-:W-:Y:S02]  /*630d0*/  LOP3.LUT P3, RZ, R248.reuse, 0x200000, RZ, 0xc0, !PT ;  /* 0x00200000f8ff7812 */ /* 0x040fe4000786c0ff */
[----:B------:R-:W-:Y:S02]  /*630e0*/  LOP3.LUT P4, RZ, R248, 0x400000, RZ, 0xc0, !PT ;  /* 0x00400000f8ff7812 */ /* 0x000fe4000788c0ff */
[----:B0-----:R-:W-:Y:S02]  /*630f0*/  PRMT R13, R23, 0x7770, RZ ;  /* 0x00007770170d7816 */ /* 0x001fe400000000ff */
[----:B---3--:R-:W-:-:S02]  /*63100*/  SHF.R.S32.HI R11, RZ, 0x1f, R2 ;  /* 0x0000001fff0b7819 */ /* 0x008fc40000011402 */
[----:B------:R-:W-:-:S05]  /*63110*/  IADD3 R14, P0, R2, R4, RZ ;  /* 0x00000004020e7210 */ /* 0x000fca0007f1e0ff */
[C---:B------:R-:W-:Y:S01]  /*63120*/  IMAD.X R15, R11.reuse, 0x1, R7, P0 ;  /* 0x000000010b0f7824 */ /* 0x040fe200000e0607 */
[----:B------:R-:W-:Y:S02]  /*63130*/  IADD3 R10, P0, R2, R5, RZ ;  /* 0x00000005020a7210 */ /* 0x000fe40007f1e0ff */
        /* <DEDUP_REMOVED lines=12> */
[----:B------:R-:W-:-:S05]  /*63200*/  IADD3 R14, P0, R3, R4, RZ ;  /* 0x00000004030e7210 */ /* 0x000fca0007f1e0ff */
[----:B------:R-:W-:Y:S01]  /*63210*/  IMAD.X R15, R10, 0x1, R7, P0 ;  /* 0x000000010a0f7824 */ /* 0x000fe200000e0607 */
[----:B------:R-:W-:Y:S02]  /*63220*/  IADD3 R12, P0, R3, R5, RZ ;  /* 0x00000005030c7210 */ /* 0x000fe40007f1e0ff */
[----:B------:R-:W4:Y:S01]  /*63230*/  LDL.LU R3, [R1+0x65c] ;  /* 0x00065c0001037983 */ /* 0x000f220000300800 */
[C---:B------:R-:W-:Y:S02]  /*63240*/  LOP3.LUT P5, RZ, R248.reuse, 0x800000, RZ, 0xc0, !PT ;  /* 0x00800000f8ff7812 */ /* 0x040fe400078ac0ff */
[C---:B------:R-:W-:Y:S02]  /*63250*/  LOP3.LUT P6, RZ, R248.reuse, 0x1000000, RZ, 0xc0, !PT ;  /* 0x01000000f8ff7812 */ /* 0x040fe400078cc0ff */
[----:B------:R-:W-:Y:S02]  /*63260*/  LOP3.LUT P1, RZ, R248, 0x2000000, RZ, 0xc0, !PT ;  /* 0x02000000f8ff7812 */ /* 0x000fe4000782c0ff */
[C---:B------:R-:W-:Y:S01]  /*63270*/  PRMT R11, R23.reuse, 0x7772, RZ ;  /* 0x00007772170b7816 */ /* 0x040fe200000000ff */
[----:B------:R-:W-:Y:S01]  /*63280*/  IMAD.X R13, R10, 0x1, R6, P0 ;  /* 0x000000010a0d7824 */ /* 0x000fe200000e0606 */
[----:B------:R-:W-:-:S05]  /*63290*/  PRMT R23, R23, 0x7773, RZ ;  /* 0x0000777317177816 */ /* 0x000fca00000000ff */
[----:B------:R0:W-:Y:S01]  /*632a0*/  @P5 STG.E.U8 desc[UR44][R8.64], R11 ;  /* 0x0000000b08005986 */ /* 0x0001e2000c10112c */
[----:B------:R-:W-:-:S03]  /*632b0*/  LOP3.LUT P2, RZ, R248, 0x4000000, RZ, 0xc0, !PT ;  /* 0x04000000f8ff7812 */ /* 0x000fc6000784c0ff */
[----:B------:R-:W-:Y:S01]  /*632c0*/  @P6 STG.E.U8 desc[UR44][R16.64], R23 ;  /* 0x0000001710006986 */ /* 0x000fe2000c10112c */
[----:B0-----:R-:W-:-:S05]  /*632d0*/  PRMT R8, R24, 0x7770, RZ ;  /* 0x0000777018087816 */ /* 0x001fca00000000ff */
[----:B------:R0:W-:Y:S01]  /*632e0*/  @P1 STG.E.U8 desc[UR44][R14.64], R8 ;  /* 0x000000080e001986 */ /* 0x0001e2000c10112c */
[----:B--2---:R-:W-:Y:S02]  /*632f0*/  SHF.R.S32.HI R9, RZ, 0x1f, R181 ;  /* 0x0000001fff097819 */ /* 0x004fe400000114b5 */
[----:B------:R-:W-:-:S05]  /*63300*/  IADD3 R10, P0, R181, R4, RZ ;  /* 0x00000004b50a7210 */ /* 0x000fca0007f1e0ff */
[----:B------:R-:W-:Y:S01]  /*63310*/  IMAD.X R11, R9, 0x1, R7, P0 ;  /* 0x00000001090b7824 */ /* 0x000fe200000e0607 */
[----:B0-----:R-:W-:Y:S02]  /*63320*/  IADD3 R8, P0, R181, R5, RZ ;  /* 0x00000005b5087210 */ /* 0x001fe40007f1e0ff */
[----:B------:R-:W2:Y:S01]  /*63330*/  LDL.LU R181, [R1+0x660] ;  /* 0x0006600001b57983 */ /* 0x000ea20000300800 */
[----:B------:R-:W-:Y:S02]  /*63340*/  LOP3.LUT P3, RZ, R248, 0x8000000, RZ, 0xc0, !PT ;  /* 0x08000000f8ff7812 */ /* 0x000fe4000786c0ff */
[----:B------:R-:W-:Y:S01]  /*63350*/  PRMT R14, R24, 0x7771, RZ ;  /* 0x00007771180e7816 */ /* 0x000fe200000000ff */
[----:B------:R-:W-:Y:S01]  /*63360*/  IMAD.X R9, R9, 0x1, R6, P0 ;  /* 0x0000000109097824 */ /* 0x000fe200000e0606 */
[----:B------:R-:W-:Y:S02]  /*63370*/  LOP3.LUT P4, RZ, R248, 0x10000000, RZ, 0xc0, !PT ;  /* 0x10000000f8ff7812 */ /* 0x000fe4000788c0ff */
[----:B------:R-:W-:Y:S01]  /*63380*/  PRMT R15, R24, 0x7772, RZ ;  /* 0x00007772180f7816 */ /* 0x000fe200000000ff */
[----:B------:R3:W-:Y:S01]  /*63390*/  @P2 STG.E.U8 desc[UR44][R12.64], R14 ;  /* 0x0000000e0c002986 */ /* 0x0007e2000c10112c */
[----:B------:R-:W-:-:S02]  /*633a0*/  LOP3.LUT P5, RZ, R248, 0x20000000, RZ, 0xc0, !PT ;  /* 0x20000000f8ff7812 */ /* 0x000fc400078ac0ff */
[----:B------:R-:W-:-:S03]  /*633b0*/  PRMT R24, R24, 0x7773, RZ ;  /* 0x0000777318187816 */ /* 0x000fc600000000ff */
[----:B------:R0:W-:Y:S04]  /*633c0*/  @P3 STG.E.U8 desc[UR44][R10.64], R15 ;  /* 0x0000000f0a003986 */ /* 0x0001e8000c10112c */
[----:B------:R1:W-:Y:S01]  /*633d0*/  @P4 STG.E.U8 desc[UR44][R8.64], R24 ;  /* 0x0000001808004986 */ /* 0x0003e2000c10112c */
[C---:B------:R-:W-:Y:S02]  /*633e0*/  LOP3.LUT P6, RZ, R248.reuse, 0x40000000, RZ, 0xc0, !PT ;  /* 0x40000000f8ff7812 */ /* 0x040fe400078cc0ff */
[----:B------:R-:W-:Y:S02]  /*633f0*/  LOP3.LUT P1, RZ, R248, 0x80000000, RZ, 0xc0, !PT ;  /* 0x80000000f8ff7812 */ /* 0x000fe4000782c0ff */
[----:B---3--:R-:W-:Y:S02]  /*63400*/  SHF.R.S32.HI R14, RZ, 0x1f, R2 ;  /* 0x0000001fff0e7819 */ /* 0x008fe40000011402 */
[----:B------:R-:W-:-:S05]  /*63410*/  IADD3 R12, P0, R2, R4, RZ ;  /* 0x00000004020c7210 */ /* 0x000fca0007f1e0ff */
[----:B------:R-:W-:Y:S01]  /*63420*/  IMAD.X R13, R14, 0x1, R7, P0 ;  /* 0x000000010e0d7824 */ /* 0x000fe200000e0607 */
[----:B0-----:R-:W-:Y:S02]  /*63430*/  IADD3 R10, P0, R2, R5, RZ ;  /* 0x00000005020a7210 */ /* 0x001fe40007f1e0ff */
[----:B------:R-:W3:Y:S03]  /*63440*/  LDL.LU R2, [R1+0x664] ;  /* 0x0006640001027983 */ /* 0x000ee60000300800 */
[----:B------:R-:W-:Y:S01]  /*63450*/  IMAD.X R11, R14, 0x1, R6, P0 ;  /* 0x000000010e0b7824 */ /* 0x000fe200000e0606 */
[----:B------:R-:W-:-:S05]  /*63460*/  PRMT R14, R25, 0x7770, RZ ;  /* 0x00007770190e7816 */ /* 0x000fca00000000ff */
[----:B------:R0:W-:Y:S01]  /*63470*/  @P5 STG.E.U8 desc[UR44][R12.64], R14 ;  /* 0x0000000e0c005986 */ /* 0x0001e2000c10112c */
[----:B----4-:R-:W-:Y:S02]  /*63480*/  SHF.R.S32.HI R15, RZ, 0x1f, R180 ;  /* 0x0000001fff0f7819 */ /* 0x010fe400000114b4 */
[----:B-1----:R-:W-:-:S05]  /*63490*/  IADD3 R8, P0, R180, R4, RZ ;  /* 0x00000004b4087210 */ /* 0x002fca0007f1e0ff */
        /* <DEDUP_REMOVED lines=28> */
[C---:B------:R-:W-:Y:S02]  /*63660*/  PRMT R14, R26.reuse, 0x7771, RZ ;  /* 0x000077711a0e7816 */ /* 0x040fe400000000ff */
[C---:B------:R-:W-:Y:S02]  /*63670*/  LOP3.LUT P6, RZ, R247.reuse, 0x10, RZ, 0xc0, !PT ;  /* 0x00000010f7ff7812 */ /* 0x040fe400078cc0ff */
        /* <DEDUP_REMOVED lines=28> */
[C---:B------:R-:W-:Y:S01]  /*63840*/  IMAD.X R11, R8.reuse, 0x1, R7, P0 ;  /* 0x00000001080b7824 */ /* 0x040fe200000e0607 */
        /* <DEDUP_REMOVED lines=19> */
[----:B------:R0:W-:Y:S01]  /*63980*/  @P6 STG.E.U8 desc[UR44][R14.64], R10 ;  /* 0x0000000a0e006986 */ /* 0x0001e2000c10112c */
[----:B------:R-:W-:-:S02]  /*63990*/  LOP3.LUT P3, RZ, R247, 0x2000, RZ, 0xc0, !PT ;  /* 0x00002000f7ff7812 */ /* 0x000fc4000786c0ff */
        /* <DEDUP_REMOVED lines=50> */
[----:B------:R0:W-:Y:S01]  /*63cc0*/  @P3 STG.E.U8 desc[UR44][R8.64], R15 ;  /* 0x0000000f08003986 */ /* 0x0001e2000c10112c */
[----:B------:R-:W-:-:S05]  /*63cd0*/  LOP3.LUT P6, RZ, R247, 0x400000, RZ, 0xc0, !PT ;  /* 0x00400000f7ff7812 */ /* 0x000fca00078cc0ff */
[----:B------:R1:W-:Y:S01]  /*63ce0*/  @P4 STG.E.U8 desc[UR44][R12.64], R30 ;  /* 0x0000001e0c004986 */ /* 0x0003e2000c10112c */
[----:B0-----:R-:W-:Y:S02]  /*63cf0*/  PRMT R15, R31, 0x7770, RZ ;  /* 0x000077701f0f7816 */ /* 0x001fe400000000ff */
[----:B------:R-:W-:Y:S02]  /*63d00*/  LOP3.LUT P1, RZ, R247, 0x800000, RZ, 0xc0, !PT ;  /* 0x00800000f7ff7812 */ /* 0x000fe4000782c0ff */
        /* <DEDUP_REMOVED lines=8> */
[----:B-1----:R-:W-:-:S05]  /*63d90*/  IADD3 R12, P0, R180, R4, RZ ;  /* 0x00000004b40c7210 */ /* 0x002fca0007f1e0ff */
        /* <DEDUP_REMOVED lines=701> */
[C---:B------:R-:W-:Y:S02]  /*66970*/  PRMT R14, R60.reuse, 0x7771, RZ ;  /* 0x000077713c0e7816 */ /* 0x040fe400000000ff */
[----:B------:R-:W-:-:S03]  /*66980*/  PRMT R15, R60, 0x7772, RZ ;  /* 0x000077723c0f7816 */ /* 0x000fc600000000ff */
[----:B------:R-:W-:Y:S01]  /*66990*/  @P2 STG.E.U8 desc[UR44][R12.64], R14 ;  /* 0x0000000e0c002986 */ /* 0x000fe2000c10112c */
[C---:B------:R-:W-:Y:S02]  /*669a0*/  LOP3.LUT P5, RZ, R243.reuse, 0x2000, RZ, 0xc0, !PT ;  /* 0x00002000f3ff7812 */ /* 0x040fe400078ac0ff */
[----:B------:R-:W-:Y:S01]  /*669b0*/  PRMT R60, R60, 0x7773, RZ ;  /* 0x000077733c3c7816 */ /* 0x000fe200000000ff */
[----:B------:R0:W-:Y:S04]  /*669c0*/  @P3 STG.E.U8 desc[UR44][R10.64], R15 ;  /* 0x0000000f0a003986 */ /* 0x0001e8000c10112c */
[----:B------:R1:W-:Y:S01]  /*669d0*/  @P4 STG.E.U8 desc[UR44][R8.64], R60 ;  /* 0x0000003c08004986 */ /* 0x0003e2000c10112c */
[----:B------:R-:W-:Y:S02]  /*669e0*/  LOP3.LUT P6, RZ, R243, 0x4000, RZ, 0xc0, !PT ;  /* 0x00004000f3ff7812 */ /* 0x000fe400078cc0ff */
[----:B0-----:R-:W-:-:S02]  /*669f0*/  PRMT R15, R61, 0x7770, RZ ;  /* 0x000077703d0f7816 */ /* 0x001fc400000000ff */
        /* <DEDUP_REMOVED lines=116> */
[----:B------:R-:W-:Y:S01]  /*67140*/  IMAD.X R9, R14, 0x1, R7, P0 ;  /* 0x000000010e097824 */ /* 0x000fe200000e0607 */
        /* <DEDUP_REMOVED lines=21> */
[----:B------:R-:W-:Y:S02]  /*672a0*/  LOP3.LUT P5, RZ, R242, 0x20, RZ, 0xc0, !PT ;  /* 0x00000020f2ff7812 */ /* 0x000fe400078ac0ff */
        /* <DEDUP_REMOVED lines=940> */
[----:B------:R-:W-:Y:S02]  /*6ad70*/  LOP3.LUT P4, RZ, R238, 0x8000000, RZ, 0xc0, !PT ;  /* 0x08000000eeff7812 */ /* 0x000fe4000788c0ff */
        /* <DEDUP_REMOVED lines=583> */
[----:B------:R-:W-:Y:S02]  /*6d1f0*/  LOP3.LUT P1, RZ, R229, 0x80000000, RZ, 0xc0, !PT ;  /* 0x80000000e5ff7812 */ /* 0x000fe4000782c0ff */
        /* <DEDUP_REMOVED lines=1059> */
[----:B------:R-:W-:Y:S01]  /*71430*/  IMAD.X R11, R14, 0x1, R7, P0 ;  /* 0x000000010e0b7824 */ /* 0x000fe200000e0607 */
[----:B-1----:R-:W-:Y:S02]  /*71440*/  IADD3 R8, P0, R181, R5, RZ ;  /* 0x00000005b5087210 */ /* 0x002fe40007f1e0ff */
[----:B------:R-:W-:Y:S01]  /*71450*/  PRMT R15, R174, 0x7772, RZ ;  /* 0x00007772ae0f7816 */ /* 0x000fe200000000ff */
[----:B------:R-:W2:Y:S02]  /*71460*/  LDL.LU R181, [R1+0x564] ;  /* 0x0005640001b57983 */ /* 0x000ea40000300800 */
[----:B------:R-:W-:Y:S01]  /*71470*/  IMAD.X R9, R14, 0x1, R6, P0 ;  /* 0x000000010e097824 */ /* 0x000fe200000e0606 */
[----:B------:R-:W-:-:S05]  /*71480*/  PRMT R14, R174, 0x7771, RZ ;  /* 0x00007771ae0e7816 */ /* 0x000fca00000000ff */
        /* <DEDUP_REMOVED lines=18> */
[----:B0-----:R-:W-:-:S05]  /*715b0*/  IADD3 R12, P0, R180, R5, RZ ;  /* 0x00000005b40c7210 */ /* 0x001fca0007f1e0ff */
        /* <DEDUP_REMOVED lines=11> */
[----:B------:R-:W-:Y:S01]  /*71670*/  LOP3.LUT P3, RZ, R236, 0x10, RZ, 0xc0, !PT ;  /* 0x00000010ecff7812 */ /* 0x000fe2000786c0ff */
[----:B------:R-:W4:Y:S01]  /*71680*/  LDL.LU R180, [R1+0x560] ;  /* 0x0005600001b47983 */ /* 0x000f220000300800 */
        /* <DEDUP_REMOVED lines=17> */
[----:B------:R-:W-:-:S03]  /*717a0*/  PRMT R176, R176, 0x7773, RZ ;  /* 0x00007773b0b07816 */ /* 0x000fc600000000ff */
[----:B------:R0:W-:Y:S04]  /*717b0*/  @P5 STG.E.U8 desc[UR44][R12.64], R15 ;  /* 0x0000000f0c005986 */ /* 0x0001e8000c10112c */
[----:B------:R1:W-:Y:S01]  /*717c0*/  @P6 STG.E.U8 desc[UR44][R10.64], R176 ;  /* 0x000000b00a006986 */ /* 0x0003e2000c10112c */
[----:B0-----:R-:W-:Y:S02]  /*717d0*/  PRMT R15, R177, 0x7770, RZ ;  /* 0x00007770b10f7816 */ /* 0x001fe400000000ff */
[----:B---3--:R-:W-:Y:S02]  /*717e0*/  SHF.R.S32.HI R14, RZ, 0x1f, R2 ;  /* 0x0000001fff0e7819 */ /* 0x008fe40000011402 */
[----:B------:R-:W-:-:S05]  /*717f0*/  IADD3 R8, P0, R2, R4, RZ ;  /* 0x0000000402087210 */ /* 0x000fca0007f1e0ff */
[----:B------:R-:W-:Y:S01]  /*71800*/  IMAD.X R9, R14, 0x1, R7, P0 ;  /* 0x000000010e097824 */ /* 0x000fe200000e0607 */
[----:B------:R-:W-:Y:S02]  /*71810*/  IADD3 R12, P0, R2, R5, RZ ;  /* 0x00000005020c7210 */ /* 0x000fe40007f1e0ff */
[----:B------:R-:W3:Y:S03]  /*71820*/  LDL.LU R2, [R1+0x558] ;  /* 0x0005580001027983 */ /* 0x000ee60000300800 */
[----:B------:R-:W-:Y:S01]  /*71830*/  IMAD.X R13, R14, 0x1, R6, P0 ;  /* 0x000000010e0d7824 */ /* 0x000fe200000e0606 */
[----:B----4-:R-:W-:Y:S02]  /*71840*/  SHF.R.S32.HI R14, RZ, 0x1f, R3 ;  /* 0x0000001fff0e7819 */ /* 0x010fe40000011403 */
[----:B-1----:R-:W-:-:S05]  /*71850*/  IADD3 R10, P0, R3, R4, RZ ;  /* 0x00000004030a7210 */ /* 0x002fca0007f1e0ff */
[----:B------:R-:W-:Y:S01]  /*71860*/  IMAD.X R11, R14, 0x1, R7, P0 ;  /* 0x000000010e0b7824 */ /* 0x000fe200000e0607 */
[----:B------:R-:W-:-:S13]  /*71870*/  LOP3.LUT P0, RZ, R236, 0x800, RZ, 0xc0, !PT ;  /* 0x00000800ecff7812 */ /* 0x000fda000780c0ff */
[----:B------:R0:W-:Y:S02]  /*71880*/  @P0 STG.E.U8 desc[UR44][R8.64], R15 ;  /* 0x0000000f08000986 */ /* 0x0001e4000c10112c */
[----:B0-----:R-:W-:Y:S02]  /*71890*/  IADD3 R8, P0, R3, R5, RZ ;  /* 0x0000000503087210 */ /* 0x001fe40007f1e0ff */
[----:B------:R-:W4:Y:S04]  /*718a0*/  LDL.LU R3, [R1+0x54c] ;  /* 0x00054c0001037983 */ /* 0x000f280000300800 */
[----:B------:R-:W4:Y:S04]  /*718b0*/  LDL.LU R184, [R1+0x550] ;  /* 0x0005500001b87983 */ /* 0x000f280000300800 */
[----:B------:R-:W4:Y:S01]  /*718c0*/  LDL.LU R185, [R1+0x544] ;  /* 0x0005440001b97983 */ /* 0x000f220000300800 */
[----:B------:R-:W-:-:S03]  /*718d0*/  LOP3.LUT P1, RZ, R236, 0x1000, RZ, 0xc0, !PT ;  /* 0x00001000ecff7812 */ /* 0x000fc6000782c0ff */
[----:B------:R-:W4:Y:S01]  /*718e0*/  LDL.LU R183, [R1+0x548] ;  /* 0x0005480001b77983 */ /* 0x000f220000300800 */
[----:B------:R-:W-:Y:S01]  /*718f0*/  LOP3.LUT P2, RZ, R236, 0x4000, RZ, 0xc0, !PT ;  /* 0x00004000ecff7812 */ /* 0x000fe2000784c0ff */
[----:B------:R-:W-:Y:S01]  /*71900*/  IMAD.X R9, R14, 0x1, R6, P0 ;  /* 0x000000010e097824 */ /* 0x000fe200000e0606 */
[C---:B------:R-:W-:Y:S02]  /*71910*/  PRMT R14, R177.reuse, 0x7771, RZ ;  /* 0x00007771b10e7816 */ /* 0x040fe400000000ff */
[----:B------:R-:W-:-:S05]  /*71920*/  PRMT R15, R177, 0x7772, RZ ;  /* 0x00007772b10f7816 */ /* 0x000fca00000000ff */
[----:B------:R0:W-:Y:S01]  /*71930*/  @P1 STG.E.U8 desc[UR44][R12.64], R14 ;  /* 0x0000000e0c001986 */ /* 0x0001e2000c10112c */
[----:B------:R-:W-:-:S03]  /*71940*/  LOP3.LUT P3, RZ, R236, 0x10000, RZ, 0xc0, !PT ;  /* 0x00010000ecff7812 */ /* 0x000fc6000786c0ff */
[----:B------:R1:W-:Y:S01]  /*71950*/  @P2 STG.E.U8 desc[UR44][R10.64], R15 ;  /* 0x0000000f0a002986 */ /* 0x0003e2000c10112c */
[----:B0-----:R-:W-:Y:S02]  /*71960*/  SHF.R.S32.HI R14, RZ, 0x1f, R180 ;  /* 0x0000001fff0e7819 */ /* 0x001fe400000114b4 */
[----:B------:R-:W-:-:S05]  /*71970*/  IADD3 R12, P0, R180, R4, RZ ;  /* 0x00000004b40c7210 */ /* 0x000fca0007f1e0ff */
[----:B------:R-:W-:Y:S01]  /*71980*/  IMAD.X R13, R14, 0x1, R7, P0 ;  /* 0x000000010e0d7824 */ /* 0x000fe200000e0607 */
[----:B-1----:R-:W-:Y:S02]  /*71990*/  IADD3 R10, P0, R180, R5, RZ ;  /* 0x00000005b40a7210 */ /* 0x002fe40007f1e0ff */
[----:B------:R-:W4:Y:S01]  /*719a0*/  LDL.LU R180, [R1+0x53c] ;  /* 0x00053c0001b47983 */ /* 0x000f220000300800 */
[----:B------:R-:W-:Y:S02]  /*719b0*/  PRMT R177, R177, 0x7773, RZ ;  /* 0x00007773b1b17816 */ /* 0x000fe400000000ff */
[----:B------:R-:W-:Y:S01]  /*719c0*/  IMAD.X R11, R14, 0x1, R6, P0 ;  /* 0x000000010e0b7824 */ /* 0x000fe200000e0606 */
[----:B------:R-:W-:Y:S02]  /*719d0*/  LOP3.LUT P4, RZ, R236, 0x20000, RZ, 0xc0, !PT ;  /* 0x00020000ecff7812 */ /* 0x000fe4000788c0ff */
[----:B------:R0:W-:Y:S01]  /*719e0*/  @P3 STG.E.U8 desc[UR44][R8.64], R177 ;  /* 0x000000b108003986 */ /* 0x0001e2000c10112c */
[----:B--2---:R-:W-:-:S02]  /*719f0*/  SHF.R.S32.HI R14, RZ, 0x1f, R181 ;  /* 0x0000001fff0e7819 */ /* 0x004fc400000114b5 */
[----:B------:R-:W-:Y:S02]  /*71a00*/  LOP3.LUT P5, RZ, R236, 0x80000, RZ, 0xc0, !PT ;  /* 0x00080000ecff7812 */ /* 0x000fe400078ac0ff */
[----:B0-----:R-:W-:Y:S02]  /*71a10*/  IADD3 R8, P0, R181, R4, RZ ;  /* 0x00000004b5087210 */ /* 0x001fe40007f1e0ff */
[----:B------:R-:W-:-:S03]  /*71a20*/  PRMT R15, R178, 0x7770, RZ ;  /* 0x00007770b20f7816 */ /* 0x000fc600000000ff */
[----:B------:R-:W-:Y:S01]  /*71a30*/  IMAD.X R9, R14, 0x1, R7, P0 ;  /* 0x000000010e097824 */ /* 0x000fe200000e0607 */
[----:B------:R-:W-:Y:S02]  /*71a40*/  IADD3 R142, P0, R181, R5, RZ ;  /* 0x00000005b58e7210 */ /* 0x000fe40007f1e0ff */
[----:B------:R-:W2:Y:S04]  /*71a50*/  LDL.LU R181, [R1+0x540] ;  /* 0x0005400001b57983 */ /* 0x000ea80000300800 */
[----:B------:R0:W-:Y:S01]  /*71a60*/  @P4 STG.E.U8 desc[UR44][R12.64], R15 ;  /* 0x0000000f0c004986 */ /* 0x0001e2000c10112c */
[----:B------:R-:W-:Y:S01]  /*71a70*/  LOP3.LUT P6, RZ, R236, 0x100000, RZ, 0xc0, !PT ;  /* 0x00100000ecff7812 */ /* 0x000fe200078cc0ff */
[----:B------:R-:W-:Y:S02]  /*71a80*/  IMAD.X R143, R14, 0x1, R6, P0 ;  /* 0x000000010e8f7824 */ /* 0x000fe400000e0606 */
[----:B------:R-:W2:Y:S01]  /*71a90*/  LDL.LU R187, [R1+0x534] ;  /* 0x0005340001bb7983 */ /* 0x000ea20000300800 */
[----:B0-----:R-:W-:-:S05]  /*71aa0*/  PRMT R12, R178, 0x7771, RZ ;  /* 0x00007771b20c7816 */ /* 0x001fca00000000ff */
[----:B------:R0:W-:Y:S02]  /*71ab0*/  @P5 STG.E.U8 desc[UR44][R10.64], R12 ;  /* 0x0000000c0a005986 */ /* 0x0001e4000c10112c */
[----:B0-----:R-:W-:-:S05]  /*71ac0*/  PRMT R11, R178, 0x7772, RZ ;  /* 0x00007772b20b7816 */ /* 0x001fca00000000ff */
[----:B------:R4:W-:Y:S01]  /*71ad0*/  @P6 STG.E.U8 desc[UR44][R8.64], R11 ;  /* 0x0000000b08006986 */ /* 0x0009e2000c10112c */
[----:B---3--:R-:W-:Y:S02]  /*71ae0*/  SHF.R.S32.HI R10, RZ, 0x1f, R2 ;  /* 0x0000001fff0a7819 */ /* 0x008fe40000011402 */
[----:B------:R-:W-:-:S05]  /*71af0*/  IADD3 R162, P0, R2, R4, RZ ;  /* 0x0000000402a27210 */ /* 0x000fca0007f1e0ff */
[----:B------:R-:W-:Y:S01]  /*71b00*/  IMAD.X R163, R10, 0x1, R7, P0 ;  /* 0x000000010aa37824 */ /* 0x000fe200000e0607 */
[----:B------:R-:W-:-:S05]  /*71b10*/  IADD3 R148, P0, R2, R5, RZ ;  /* 0x0000000502947210 */ /* 0x000fca0007f1e0ff */
[----:B------:R-:W-:Y:S01]  /*71b20*/  IMAD.X R149, R10, 0x1, R6, P0 ;  /* 0x000000010a957824 */ /* 0x000fe200000e0606 */
[----:B----4-:R-:W-:Y:S02]  /*71b30*/  SHF.R.S32.HI R8, RZ, 0x1f, R3 ;  /* 0x0000001fff087819 */ /* 0x010fe40000011403 */
[----:B------:R-:W-:-:S05]  /*71b40*/  IADD3 R150, P0, R3, R4, RZ ;  /* 0x0000000403967210 */ /* 0x000fca0007f1e0ff */
[----:B------:R-:W-:Y:S01]  /*71b50*/  IMAD.X R151, R8, 0x1, R7, P0 ;  /* 0x0000000108977824 */ /* 0x000fe200000e0607 */
[----:B------:R-:W-:-:S05]  /*71b60*/  IADD3 R2, P0, R3, R5, RZ ;  /* 0x0000000503027210 */ /* 0x000fca0007f1e0ff */
[----:B------:R-:W-:Y:S01]  /*71b70*/  IMAD.X R3, R8, 0x1, R6, P0 ;  /* 0x0000000108037824 */ /* 0x000fe200000e0606 */
[----:B------:R-:W-:Y:S02]  /*71b80*/  SHF.R.S32.HI R8, RZ, 0x1f, R184 ;  /* 0x0000001fff087819 */ /* 0x000fe400000114b8 */
[----:B------:R-:W-:-:S05]  /*71b90*/  IADD3 R146, P0, R184, R4, RZ ;  /* 0x00000004b8927210 */ /* 0x000fca0007f1e0ff */
[----:B------:R-:W-:Y:S01]  /*71ba0*/  IMAD.X R147, R8, 0x1, R7, P0 ;  /* 0x0000000108937824 */ /* 0x000fe200000e0607 */
[----:B------:R-:W-:Y:S02]  /*71bb0*/  IADD3 R10, P0, R184, R5, RZ ;  /* 0x00000005b80a7210 */ /* 0x000fe40007f1e0ff */
[----:B------:R-:W3:Y:S03]  /*71bc0*/  LDL.LU R184, [R1+0x538] ;  /* 0x0005380001b87983 */ /* 0x000ee60000300800 */
[----:B------:R-:W-:Y:S01]  /*71bd0*/  IMAD.X R11, R8, 0x1, R6, P0 ;  /* 0x00000001080b7824 */ /* 0x000fe200000e0606 */
[----:B------:R-:W-:-:S04]  /*71be0*/  SHF.R.S32.HI R8, RZ, 0x1f, R185 ;  /* 0x0000001fff087819 */ /* 0x000fc800000114b9 */
[----:B------:R0:W-:Y:S02]  /*71bf0*/  STL.64 [R1+0x7f0], R10 ;  /* 0x0007f00a01007387 */ /* 0x0001e40000100a00 */
[----:B0-----:R-:W-:-:S05]  /*71c00*/  IADD3 R10, P0, R185, R4, RZ ;  /* 0x00000004b90a7210 */ /* 0x001fca0007f1e0ff */
[C---:B------:R-:W-:Y:S01]  /*71c10*/  IMAD.X R11, R8.reuse, 0x1, R7, P0 ;  /* 0x00000001080b7824 */ /* 0x040fe200000e0607 */
[----:B------:R-:W-:Y:S02]  /*71c20*/  IADD3 R12, P0, R185, R5, RZ ;  /* 0x00000005b90c7210 */ /* 0x000fe40007f1e0ff */
[----:B------:R-:W4:Y:S03]  /*71c30*/  LDL.LU R185, [R1+0x52c] ;  /* 0x00052c0001b97983 */ /* 0x000f260000300800 */
[----:B------:R-:W-:Y:S01]  /*71c40*/  IMAD.X R13, R8, 0x1, R6, P0 ;  /* 0x00000001080d7824 */ /* 0x000fe200000e0606 */
[----:B------:R-:W-:-:S04]  /*71c50*/  SHF.R.S32.HI R8, RZ, 0x1f, R183 ;  /* 0x0000001fff087819 */ /* 0x000fc800000114b7 */
[----:B------:R0:W-:Y:S02]  /*71c60*/  STL.64 [R1+0x7e0], R12 ;  /* 0x0007e00c01007387 */ /* 0x0001e40000100a00 */
[----:B0-----:R-:W-:-:S05]  /*71c70*/  IADD3 R12, P0, R183, R4, RZ ;  /* 0x00000004b70c7210 */ /* 0x001fca0007f1e0ff */
[----:B------:R-:W-:-:S05]  /*71c80*/  IMAD.X R13, R8, 0x1, R7, P0 ;  /* 0x00000001080d7824 */ /* 0x000fca00000e0607 */
[----:B------:R0:W-:Y:S02]  /*71c90*/  STL.64 [R1+0x7d8], R12 ;  /* 0x0007d80c01007387 */ /* 0x0001e40000100a00 */
[----:B0-----:R-:W-:Y:S02]  /*71ca0*/  IADD3 R12, P0, R183, R5, RZ ;  /* 0x00000005b70c7210 */ /* 0x001fe40007f1e0ff */
        /* <DEDUP_REMOVED lines=10> */
[----:B--2---:R-:W-:-:S04]  /*71d50*/  SHF.R.S32.HI R8, RZ, 0x1f, R181 ;  /* 0x0000001fff087819 */ /* 0x004fc800000114b5 */
[----:B------:R0:W-:Y:S02]  /*71d60*/  STL.64 [R1+0x7c0], R12 ;  /* 0x0007c00c01007387 */ /* 0x0001e40000100a00 */
[----:B0-----:R-:W-:-:S05]  /*71d70*/  IADD3 R12, P0, R181, R4, RZ ;  /* 0x00000004b50c7210 */ /* 0x001fca0007f1e0ff */
[----:B------:R-:W-:-:S05]  /*71d80*/  IMAD.X R13, R8, 0x1, R7, P0 ;  /* 0x00000001080d7824 */ /* 0x000fca00000e0607 */
[----:B------:R0:W-:Y:S02]  /*71d90*/  STL.64 [R1+0x7b8], R12 ;  /* 0x0007b80c01007387 */ /* 0x0001e40000100a00 */
[----:B0-----:R-:W-:Y:S02]  /*71da0*/  IADD3 R12, P0, R181, R5, RZ ;  /* 0x00000005b50c7210 */ /* 0x001fe40007f1e0ff */
[----:B------:R-:W2:Y:S03]  /*71db0*/  LDL.LU R181, [R1+0x524] ;  /* 0x0005240001b57983 */ /* 0x000ea60000300800 */
[----:B------:R-:W-:Y:S01]  /*71dc0*/  IMAD.X R13, R8, 0x1, R6, P0 ;  /* 0x00000001080d7824 */ /* 0x000fe200000e0606 */
[----:B------:R-:W-:-:S04]  /*71dd0*/  SHF.R.S32.HI R8, RZ, 0x1f, R187 ;  /* 0x0000001fff087819 */ /* 0x000fc800000114bb */
[----:B------:R0:W-:Y:S02]  /*71de0*/  STL.64 [R1+0x7b0], R12 ;  /* 0x0007b00c01007387 */ /* 0x0001e40000100a00 */
[----:B0-----:R-:W-:-:S05]  /*71df0*/  IADD3 R12, P0, R187, R4, RZ ;  /* 0x00000004bb0c7210 */ /* 0x001fca0007f1e0ff */
[----:B------:R-:W-:-:S05]  /*71e00*/  IMAD.X R13, R8, 0x1, R7, P0 ;  /* 0x00000001080d7824 */ /* 0x000fca00000e0607 */
[----:B------:R0:W-:Y:S02]  /*71e10*/  STL.64 [R1+0x7a8], R12 ;  /* 0x0007a80c01007387 */ /* 0x0001e40000100a00 */
[----:B0-----:R-:W-:Y:S02]  /*71e20*/  IADD3 R12, P0, R187, R5, RZ ;  /* 0x00000005bb0c7210 */ /* 0x001fe40007f1e0ff */
[----:B------:R-:W2:Y:S03]  /*71e30*/  LDL.LU R187, [R1+0x520] ;  /* 0x0005200001bb7983 */ /* 0x000ea60000300800 */
[----:B------:R-:W-:-:S05]  /*71e40*/  IMAD.X R13, R8, 0x1, R6, P0 ;  /* 0x00000001080d7824 */ /* 0x000fca00000e0606 */
[----:B------:R0:W-:Y:S01]  /*71e50*/  STL.64 [R1+0x7a0], R12 ;  /* 0x0007a00c01007387 */ /* 0x0001e20000100a00 */
[----:B---3--:R-:W-:Y:S02]  /*71e60*/  SHF.R.S32.HI R8, RZ, 0x1f, R184 ;  /* 0x0000001fff087819 */ /* 0x008fe400000114b8 */
[----:B0-----:R-:W-:-:S05]  /*71e70*/  IADD3 R12, P0, R184, R4, RZ ;  /* 0x00000004b80c7210 */ /* 0x001fca0007f1e0ff */
[----:B------:R-:W-:-:S05]  /*71e80*/  IMAD.X R13, R8, 0x1, R7, P0 ;  /* 0x00000001080d7824 */ /* 0x000fca00000e0607 */
[----:B------:R0:W-:Y:S02]  /*71e90*/  STL.64 [R1+0x798], R12 ;  /* 0x0007980c01007387 */ /* 0x0001e40000100a00 */
[----:B0-----:R-:W-:Y:S02]  /*71ea0*/  IADD3 R12, P0, R184, R5, RZ ;  /* 0x00000005b80c7210 */ /* 0x001fe40007f1e0ff */
[----:B------:R-:W3:Y:S03]  /*71eb0*/  LDL.LU R184, [R1+0x51c] ;  /* 0x00051c0001b87983 */ /* 0x000ee60000300800 */
[----:B------:R-:W-:Y:S01]  /*71ec0*/  IMAD.X R13, R8, 0x1, R6, P0 ;  /* 0x00000001080d7824 */ /* 0x000fe200000e0606 */
[----:B----4-:R-:W-:-:S04]  /*71ed0*/  SHF.R.S32.HI R8, RZ, 0x1f, R185 ;  /* 0x0000001fff087819 */ /* 0x010fc800000114b9 */
        /* <DEDUP_REMOVED lines=46> */
[----:B------:R-:W-:-:S05]  /*721c0*/  IMAD.X R13, R8, 0x1, R6, P0 ;  /* 0x00000001080d7824 */ /* 0x000fca00000e0606 */
[----:B------:R0:W-:Y:S01]  /*721d0*/  STL.64 [R1+0x730], R12 ;  /* 0x0007300c01007387 */ /* 0x0001e20000100a00 */
[----:B----4-:R-:W-:Y:S02]  /*721e0*/  SHF.R.S32.HI R8, RZ, 0x1f, R185 ;  /* 0x0000001fff087819 */ /* 0x010fe400000114b9 */
[----:B0-----:R-:W-:-:S05]  /*721f0*/  IADD3 R12, P0, R185, R4, RZ ;  /* 0x00000004b90c7210 */ /* 0x001fca0007f1e0ff */
[----:B------:R-:W-:-:S05]  /*72200*/  IMAD.X R13, R8, 0x1, R7, P0 ;  /* 0x00000001080d7824 */ /* 0x000fca00000e0607 */
[----:B------:R0:W-:Y:S02]  /*72210*/  STL.64 [R1+0x728], R12 ;  /* 0x0007280c01007387 */ /* 0x0001e40000100a00 */
[----:B0-----:R-:W-:Y:S02]  /*72220*/  IADD3 R12, P0, R185, R5, RZ ;  /* 0x00000005b90c7210 */ /* 0x001fe40007f1e0ff */
[----:B------:R-:W4:Y:S03]  /*72230*/  LDL.LU R185, [R1+0x4f4] ;  /* 0x0004f40001b97983 */ /* 0x000f260000300800 */
[----:B------:R-:W-:-:S05]  /*72240*/  IMAD.X R13, R8, 0x1, R6, P0 ;  /* 0x00000001080d7824 */ /* 0x000fca00000e0606 */
[----:B------:R0:W-:Y:S01]  /*72250*/  STL.64 [R1+0x720], R12 ;  /* 0x0007200c01007387 */ /* 0x0001e20000100a00 */
[----:B------:R-:W-:Y:S02]  /*72260*/  SHF.R.S32.HI R8, RZ, 0x1f, R183 ;  /* 0x0000001fff087819 */ /* 0x000fe400000114b7 */
        /* <DEDUP_REMOVED lines=15> */
[----:B--2---:R-:W-:Y:S02]  /*72360*/  SHF.R.S32.HI R8, RZ, 0x1f, R181 ;  /* 0x0000001fff087819 */ /* 0x004fe400000114b5 */
[----:B0-----:R-:W-:-:S05]  /*72370*/  IADD3 R12, P0, R181, R4, RZ ;  /* 0x00000004b50c7210 */ /* 0x001fca0007f1e0ff */
[----:B------:R-:W-:-:S05]  /*72380*/  IMAD.X R13, R8, 0x1, R7, P0 ;  /* 0x00000001080d7824 */ /* 0x000fca00000e0607 */
[----:B------:R0:W-:Y:S02]  /*72390*/  STL.64 [R1+0x6f8], R12 ;  /* 0x0006f80c01007387 */ /* 0x0001e40000100a00 */
[----:B0-----:R-:W-:Y:S02]  /*723a0*/  IADD3 R12, P0, R181, R5, RZ ;  /* 0x00000005b50c7210 */ /* 0x001fe40007f1e0ff */
[----:B------:R-:W2:Y:S03]  /*723b0*/  LDL.LU R181, [R1+0x4f0] ;  /* 0x0004f00001b57983 */ /* 0x000ea60000300800 */
[----:B------:R-:W-:-:S05]  /*723c0*/  IMAD.X R13, R8, 0x1, R6, P0 ;  /* 0x00000001080d7824 */ /* 0x000fca00000e0606 */
[----:B------:R0:W-:Y:S01]  /*723d0*/  STL.64 [R1+0x6f0], R12 ;  /* 0x0006f00c01007387 */ /* 0x0001e20000100a00 */
[----:B------:R-:W-:Y:S02]  /*723e0*/  SHF.R.S32.HI R8, RZ, 0x1f, R187 ;  /* 0x0000001fff087819 */ /* 0x000fe400000114bb */
        /* <DEDUP_REMOVED lines=226> */
[----:B------:R0:W-:Y:S04]  /*73210*/  STL.64 [R1+0x528], R12 ;  /* 0x0005280c01007387 */ /* 0x0001e80000100a00 */
[----:B------:R-:W4:Y:S01]  /*73220*/  LDL.LU R188, [R1+0x3c8] ;  /* 0x0003c80001bc7983 */ /* 0x000f220000300800 */
[----:B0-----:R-:W-:-:S05]  /*73230*/  IADD3 R12, P0, R180, R5, RZ ;  /* 0x00000005b40c7210 */ /* 0x001fca0007f1e0ff */
[----:B------:R-:W-:-:S05]  /*73240*/  IMAD.X R13, R8, 0x1, R6, P0 ;  /* 0x00000001080d7824 */ /* 0x000fca00000e0606 */
[----:B------:R0:W-:Y:S01]  /*73250*/  STL.64 [R1+0x520], R12 ;  /* 0x0005200c01007387 */ /* 0x0001e20000100a00 */
[----:B--2---:R-:W-:Y:S02]  /*73260*/  SHF.R.S32.HI R8, RZ, 0x1f, R181 ;  /* 0x0000001fff087819 */ /* 0x004fe400000114b5 */
[----:B0-----:R-:W-:-:S05]  /*73270*/  IADD3 R12, P0, R181, R4, RZ ;  /* 0x00000004b50c7210 */ /* 0x001fca0007f1e0ff */
[----:B------:R-:W-:-:S05]  /*73280*/  IMAD.X R13, R8, 0x1, R7, P0 ;  /* 0x00000001080d7824 */ /* 0x000fca00000e0607 */
[----:B------:R0:W-:Y:S04]  /*73290*/  STL.64 [R1+0x518], R12 ;  /* 0x0005180c01007387 */ /* 0x0001e80000100a00 */
[----:B------:R-:W2:Y:S01]  /*732a0*/  LDL.LU R189, [R1+0x3d0] ;  /* 0x0003d00001bd7983 */ /* 0x000ea20000300800 */
[----:B0-----:R-:W-:-:S05]  /*732b0*/  IADD3 R12, P0, R181, R5, RZ ;  /* 0x00000005b50c7210 */ /* 0x001fca0007f1e0ff */
[----:B------:R-:W-:-:S05]  /*732c0*/  IMAD.X R13, R8, 0x1, R6, P0 ;  /* 0x00000001080d7824 */ /* 0x000fca00000e0606 */
[----:B------:R0:W-:Y:S01]  /*732d0*/  STL.64 [R1+0x510], R12 ;  /* 0x0005100c01007387 */ /* 0x0001e20000100a00 */
[----:B------:R-:W-:Y:S02]  /*732e0*/  SHF.R.S32.HI R8, RZ, 0x1f, R187 ;  /* 0x0000001fff087819 */ /* 0x000fe400000114bb */
[----:B------:R-:W-:-:S05]  /*732f0*/  IADD3 R180, P0, R187, R4, RZ ;  /* 0x00000004bbb47210 */ /* 0x000fca0007f1e0ff */
[----:B------:R-:W-:Y:S01]  /*73300*/  IMAD.X R181, R8, 0x1, R7, P0 ;  /* 0x0000000108b57824 */ /* 0x000fe200000e0607 */
[----:B0-----:R-:W-:-:S04]  /*73310*/  IADD3 R12, P0, R187, R5, RZ ;  /* 0x00000005bb0c7210 */ /* 0x001fc80007f1e0ff */
[----:B------:R-:W-:Y:S04]  /*73320*/  STL.64 [R1+0x1ba8], R180 ;  /* 0x001ba8b401007387 */ /* 0x000fe80000100a00 */
[----:B------:R-:W2:Y:S01]  /*73330*/  LDL.LU R191, [R1+0x3bc] ;  /* 0x0003bc0001bf7983 */ /* 0x000ea20000300800 */
[----:B------:R-:W-:-:S05]  /*73340*/  IMAD.X R13, R8, 0x1, R6, P0 ;  /* 0x00000001080d7824 */ /* 0x000fca00000e0606 */
[----:B------:R0:W-:Y:S01]  /*73350*/  STL.64 [R1+0x500], R12 ;  /* 0x0005000c01007387 */ /* 0x0001e20000100a00 */
[----:B---3--:R-:W-:Y:S02]  /*73360*/  SHF.R.S32.HI R8, RZ, 0x1f, R184 ;  /* 0x0000001fff087819 */ /* 0x008fe400000114b8 */
[----:B0-----:R-:W-:-:S05]  /*73370*/  IADD3 R12, P0, R184, R4, RZ ;  /* 0x00000004b80c7210 */ /* 0x001fca0007f1e0ff */
[----:B------:R-:W-:-:S05]  /*73380*/  IMAD.X R13, R8, 0x1, R7, P0 ;  /* 0x00000001080d7824 */ /* 0x000fca00000e0607 */
[----:B------:R0:W-:Y:S04]  /*73390*/  STL.64 [R1+0x4f8], R12 ;  /* 0x0004f80c01007387 */ /* 0x0001e80000100a00 */
[----:B------:R-:W3:Y:S01]  /*733a0*/  LDL.LU R186, [R1+0x3c0] ;  /* 0x0003c00001ba7983 */ /* 0x000ee20000300800 */
[----:B0-----:R-:W-:-:S05]  /*733b0*/  IADD3 R12, P0, R184, R5, RZ ;  /* 0x00000005b80c7210 */ /* 0x001fca0007f1e0ff */
[----:B------:R-:W-:-:S05]  /*733c0*/  IMAD.X R13, R8, 0x1, R6, P0 ;  /* 0x00000001080d7824 */ /* 0x000fca00000e0606 */
[----:B------:R0:W-:Y:S01]  /*733d0*/  STL.64 [R1+0x4f0], R12 ;  /* 0x0004f00c01007387 */ /* 0x0001e20000100a00 */
[----:B----4-:R-:W-:Y:S02]  /*733e0*/  SHF.R.S32.HI R8, RZ, 0x1f, R185 ;  /* 0x0000001fff087819 */ /* 0x010fe400000114b9 */
[----:B0-----:R-:W-:-:S05]  /*733f0*/  IADD3 R12, P0, R185, R4, RZ ;  /* 0x00000004b90c7210 */ /* 0x001fca0007f1e0ff */
[----:B------:R-:W-:-:S05]  /*73400*/  IMAD.X R13, R8, 0x1, R7, P0 ;  /* 0x00000001080d7824 */ /* 0x000fca00000e0607 */
[----:B------:R0:W-:Y:S04]  /*73410*/  STL.64 [R1+0x4e8], R12 ;  /* 0x0004e80c01007387 */ /* 0x0001e80000100a00 */
[----:B------:R-:W4:Y:S01]  /*73420*/  LDL.LU R187, [R1+0x3b4] ;  /* 0x0003b40001bb7983 */ /* 0x000f220000300800 */
[----:B0-----:R-:W-:-:S05]  /*73430*/  IADD3 R12, P0, R185, R5, RZ ;  /* 0x00000005b90c7210 */ /* 0x001fca0007f1e0ff */
[----:B------:R-:W-:-:S05]  /*73440*/  IMAD.X R13, R8, 0x1, R6, P0 ;  /* 0x00000001080d7824 */ /* 0x000fca00000e0606 */
[----:B------:R0:W-:Y:S01]  /*73450*/  STL.64 [R1+0x4e0], R12 ;  /* 0x0004e00c01007387 */ /* 0x0001e20000100a00 */
[----:B------:R-:W-:Y:S02]  /*73460*/  SHF.R.S32.HI R8, RZ, 0x1f, R183 ;  /* 0x0000001fff087819 */ /* 0x000fe400000114b7 */
[----:B0-----:R-:W-:-:S05]  /*73470*/  IADD3 R12, P0, R183, R4, RZ ;  /* 0x00000004b70c7210 */ /* 0x001fca0007f1e0ff */
[----:B------:R-:W-:-:S05]  /*73480*/  IMAD.X R13, R8, 0x1, R7, P0 ;  /* 0x00000001080d7824 */ /* 0x000fca00000e0607 */
[----:B------:R0:W-:Y:S04]  /*73490*/  STL.64 [R1+0x4d8], R12 ;  /* 0x0004d80c01007387 */ /* 0x0001e80000100a00 */
[----:B------:R-:W4:Y:S01]  /*734a0*/  LDL.LU R185, [R1+0x3b8] ;  /* 0x0003b80001b97983 */ /* 0x000f220000300800 */
[----:B------:R-:W-:Y:S01]  /*734b0*/  IMAD.MOV.U32 R184, RZ, RZ, R182 ;  /* 0x000000ffffb87224 */ /* 0x000fe200078e00b6 */
[----:B0-----:R-:W-:-:S05]  /*734c0*/  IADD3 R12, P0, R183, R5, RZ ;  /* 0x00000005b70c7210 */ /* 0x001fca0007f1e0ff */
[----:B------:R-:W-:Y:S01]  /*734d0*/  IMAD.X R13, R8, 0x1, R6, P0 ;  /* 0x00000001080d7824 */ /* 0x000fe200000e0606 */
[----:B------:R-:W-:Y:S02]  /*734e0*/  SHF.R.S32.HI R8, RZ, 0x1f, R188 ;  /* 0x0000001fff087819 */ /* 0x000fe400000114bc */
[----:B------:R-:W-:Y:S02]  /*734f0*/  IADD3 R182, P0, R188, R4, RZ ;  /* 0x00000004bcb67210 */ /* 0x000fe40007f1e0ff */
[----:B------:R0:W-:Y:S03]  /*73500*/  STL.64 [R1+0x4d0], R12 ;  /* 0x0004d00c01007387 */ /* 0x0001e60000100a00 */
[----:B------:R-:W-:-:S05]  /*73510*/  IMAD.X R183, R8, 0x1, R7, P0 ;  /* 0x0000000108b77824 */ /* 0x000fca00000e0607 */
[----:B------:R-:W-:Y:S01]  /*73520*/  STL.64 [R1+0x1b98], R182 ;  /* 0x001b98b601007387 */ /* 0x000fe20000100a00 */
[----:B0-----:R-:W-:-:S03]  /*73530*/  IADD3 R12, P0, R188, R5, RZ ;  /* 0x00000005bc0c7210 */ /* 0x001fc60007f1e0ff */
[----:B------:R-:W4:Y:S02]  /*73540*/  LDL.LU R188, [R1+0x3a0] ;  /* 0x0003a00001bc7983 */ /* 0x000f240000300800 */
        /* <DEDUP_REMOVED lines=30> */
[----:B0-----:R-:W-:Y:S01]  /*73730*/  IADD3 R12, P0, R187, R5, RZ ;  /* 0x00000005bb0c7210 */ /* 0x001fe20007f1e0ff */
[----:B------:R-:W-:Y:S02]  /*73740*/  IMAD.MOV.U32 R187, RZ, RZ, R184 ;  /* 0x000000ffffbb7224 */ /* 0x000fe400078e00b8 */
[----:B------:R-:W4:Y:S02]  /*73750*/  LDL.LU R184, [R1+0x384] ;  /* 0x0003840001b87983 */ /* 0x000f240000300800 */
        /* <DEDUP_REMOVED lines=29> */
[----:B------:R0:W-:Y:S04]  /*73930*/  STL.64 [R1+0x448], R12 ;  /* 0x0004480c01007387 */ /* 0x0001e80000100a00 */
[----:B------:R-:W2:Y:S01]  /*73940*/  LDL.LU R193, [R1+0x350] ;  /* 0x0003500001c17983 */ /* 0x000ea20000300800 */
[----:B0-----:R-:W-:-:S05]  /*73950*/  IADD3 R12, P0, R191, R5, RZ ;  /* 0x00000005bf0c7210 */ /* 0x001fca0007f1e0ff */
[----:B------:R-:W-:-:S05]  /*73960*/  IMAD.X R13, R8, 0x1, R6, P0 ;  /* 0x00000001080d7824 */ /* 0x000fca00000e0606 */
[----:B------:R0:W-:Y:S01]  /*73970*/  STL.64 [R1+0x440], R12 ;  /* 0x0004400c01007387 */ /* 0x0001e20000100a00 */
[----:B---3--:R-:W-:Y:S02]  /*73980*/  SHF.R.S32.HI R8, RZ, 0x1f, R186 ;  /* 0x0000001fff087819 */ /* 0x008fe400000114ba */
[----:B0-----:R-:W-:-:S05]  /*73990*/  IADD3 R12, P0, R186, R4, RZ ;  /* 0x00000004ba0c7210 */ /* 0x001fca0007f1e0ff */
[----:B------:R-:W-:-:S05]  /*739a0*/  IMAD.X R13, R8, 0x1, R7, P0 ;  /* 0x00000001080d7824 */ /* 0x000fca00000e0607 */
[----:B------:R0:W-:Y:S02]  /*739b0*/  STL.64 [R1+0x438], R12 ;  /* 0x0004380c01007387 */ /* 0x0001e40000100a00 */
[----:B0-----:R-:W-:Y:S01]  /*739c0*/  IADD3 R12, P0, R186, R5, RZ ;  /* 0x00000005ba0c7210 */ /* 0x001fe20007f1e0ff */
[----:B------:R-:W-:Y:S02]  /*739d0*/  IMAD.MOV.U32 R186, RZ, RZ, R187 ;  /* 0x000000ffffba7224 */ /* 0x000fe400078e00bb */
[----:B------:R-:W3:Y:S02]  /*739e0*/  LDL.LU R187, [R1+0x370] ;  /* 0x0003700001bb7983 */ /* 0x000ee40000300800 */
[----:B------:R-:W-:-:S05]  /*739f0*/  IMAD.X R13, R8, 0x1, R6, P0 ;  /* 0x00000001080d7824 */ /* 0x000fca00000e0606 */
[----:B------:R0:W-:Y:S01]  /*73a00*/  STL.64 [R1+0x430], R12 ;  /* 0x0004300c01007387 */ /* 0x0001e20000100a00 */
[----:B----4-:R-:W-:Y:S02]  /*73a10*/  SHF.R.S32.HI R8, RZ, 0x1f, R184 ;  /* 0x0000001fff087819 */ /* 0x010fe400000114b8 */
[----:B0-----:R-:W-:-:S05]  /*73a20*/  IADD3 R12, P0, R184, R4, RZ ;  /* 0x00000004b80c7210 */ /* 0x001fca0007f1e0ff */
[----:B------:R-:W-:-:S05]  /*73a30*/  IMAD.X R13, R8, 0x1, R7, P0 ;  /* 0x00000001080d7824 */ /* 0x000fca00000e0607 */
[----:B------:R0:W-:Y:S02]  /*73a40*/  STL.64 [R1+0x428], R12 ;  /* 0x0004280c01007387 */ /* 0x0001e40000100a00 */
[----:B0-----:R-:W-:-:S05]  /*73a50*/  IADD3 R12, P0, R184, R5, RZ ;  /* 0x00000005b80c7210 */ /* 0x001fca0007f1e0ff */
[----:B------:R-:W-:-:S05]  /*73a60*/  IMAD.X R13, R8, 0x1, R6, P0 ;  /* 0x00000001080d7824 */ /* 0x000fca00000e0606 */
[----:B------:R0:W-:Y:S04]  /*73a70*/  STL.64 [R1+0x420], R12 ;  /* 0x0004200c01007387 */ /* 0x0001e80000100a00 */
[----:B------:R-:W4:Y:S04]  /*73a80*/  LDL.LU R190, [R1+0x344] ;  /* 0x0003440001be7983 */ /* 0x000f280000300800 */
[----:B------:R-:W4:Y:S01]  /*73a90*/  LDL.LU R191, [R1+0x34c] ;  /* 0x00034c0001bf7983 */ /* 0x000f220000300800 */
[----:B------:R-:W-:Y:S02]  /*73aa0*/  SHF.R.S32.HI R8, RZ, 0x1f, R185 ;  /* 0x0000001fff087819 */ /* 0x000fe400000114b9 */
[----:B0-----:R-:W-:-:S05]  /*73ab0*/  IADD3 R12, P0, R185, R4, RZ ;  /* 0x00000004b90c7210 */ /* 0x001fca0007f1e0ff */
[----:B------:R-:W-:Y:S01]  /*73ac0*/  IMAD.X R13, R8, 0x1, R7, P0 ;  /* 0x00000001080d7824 */ /* 0x000fe200000e0607 */
[----:B------:R-:W-:-:S04]  /*73ad0*/  IADD3 R184, P0, R185, R5, RZ ;  /* 0x00000005b9b87210 */ /* 0x000fc80007f1e0ff */
[----:B------:R0:W-:Y:S01]  /*73ae0*/  STL.64 [R1+0x418], R12 ;  /* 0x0004180c01007387 */ /* 0x0001e20000100a00 */
[----:B------:R-:W-:-:S05]  /*73af0*/  IMAD.X R185, R8, 0x1, R6, P0 ;  /* 0x0000000108b97824 */ /* 0x000fca00000e0606 */
[----:B------:R-:W-:Y:S01]  /*73b00*/  STL.64 [R1+0x1b80], R184 ;  /* 0x001b80b801007387 */ /* 0x000fe20000100a00 */
        /* <DEDUP_REMOVED lines=20> */
[----:B0-----:R-:W-:-:S05]  /*73c50*/  IADD3 R12, P0, R193, R5, RZ ;  /* 0x00000005c10c7210 */ /* 0x001fca0007f1e0ff */
[----:B------:R-:W-:-:S05]  /*73c60*/  IMAD.X R13, R8, 0x1, R6, P0 ;  /* 0x00000001080d7824 */ /* 0x000fca00000e0606 */
[----:B------:R0:W-:Y:S04]  /*73c70*/  STL.64 [R1+0x3e0], R12 ;  /* 0x0003e00c01007387 */ /* 0x0001e80000100a00 */
[----:B------:R-:W2:Y:S01]  /*73c80*/  LDL.LU R192, [R1+0x314] ;  /* 0x0003140001c07983 */ /* 0x000ea20000300800 */
[----:B------:R-:W-:-:S03]  /*73c90*/  IMAD.MOV.U32 R195, RZ, RZ, R186 ;  /* 0x000000ffffc37224 */ /* 0x000fc600078e00ba */
[----:B------:R-:W2:Y:S01]  /*73ca0*/  LDL.LU R193, [R1+0x318] ;  /* 0x0003180001c17983 */ /* 0x000ea20000300800 */
[----:B---3--:R-:W-:Y:S02]  /*73cb0*/  SHF.R.S32.HI R8, RZ, 0x1f, R187 ;  /* 0x0000001fff087819 */ /* 0x008fe400000114bb */
[----:B0-----:R-:W-:-:S05]  /*73cc0*/  IADD3 R12, P0, R187, R4, RZ ;  /* 0x00000004bb0c7210 */ /* 0x001fca0007f1e0ff */
[----:B------:R-:W-:Y:S01]  /*73cd0*/  IMAD.X R13, R8, 0x1, R7, P0 ;  /* 0x00000001080d7824 */ /* 0x000fe200000e0607 */
[----:B------:R-:W-:-:S04]  /*73ce0*/  IADD3 R186, P0, R187, R5, RZ ;  /* 0x00000005bbba7210 */ /* 0x000fc80007f1e0ff */
[----:B------:R0:W-:Y:S01]  /*73cf0*/  STL.64 [R1+0x3d8], R12 ;  /* 0x0003d80c01007387 */ /* 0x0001e20000100a00 */
[----:B------:R-:W-:-:S05]  /*73d00*/  IMAD.X R187, R8, 0x1, R6, P0 ;  /* 0x0000000108bb7824 */ /* 0x000fca00000e0606 */
[----:B------:R-:W-:Y:S01]  /*73d10*/  STL.64 [R1+0x1b70], R186 ;  /* 0x001b70ba01007387 */ /* 0x000fe20000100a00 */
[----:B----4-:R-:W-:Y:S02]  /*73d20*/  SHF.R.S32.HI R8, RZ, 0x1f, R190 ;  /* 0x0000001fff087819 */ /* 0x010fe400000114be */
[----:B0-----:R-:W-:-:S05]  /*73d30*/  IADD3 R12, P0, R190, R4, RZ ;  /* 0x00000004be0c7210 */ /* 0x001fca0007f1e0ff */
[----:B------:R-:W-:-:S05]  /*73d40*/  IMAD.X R13, R8, 0x1, R7, P0 ;  /* 0x00000001080d7824 */ /* 0x000fca00000e0607 */
[----:B------:R0:W-:Y:S02]  /*73d50*/  STL.64 [R1+0x3c8], R12 ;  /* 0x0003c80c01007387 */ /* 0x0001e40000100a00 */
[----:B0-----:R-:W-:Y:S02]  /*73d60*/  IADD3 R12, P0, R190, R5, RZ ;  /* 0x00000005be0c7210 */ /* 0x001fe40007f1e0ff */
[----:B------:R-:W3:Y:S03]  /*73d70*/  LDL.LU R190, [R1+0x304] ;  /* 0x0003040001be7983 */ /* 0x000ee60000300800 */
        /* <DEDUP_REMOVED lines=14> */
[----:B0-----:R-:W-:-:S05]  /*73e60*/  IADD3 R12, P0, R188, R5, RZ ;  /* 0x00000005bc0c7210 */ /* 0x001fca0007f1e0ff */
[----:B------:R-:W-:-:S05]  /*73e70*/  IMAD.X R13, R8, 0x1, R6, P0 ;  /* 0x00000001080d7824 */ /* 0x000fca00000e0606 */
[----:B------:R0:W-:Y:S04]  /*73e80*/  STL.64 [R1+0x3a0], R12 ;  /* 0x0003a00c01007387 */ /* 0x0001e80000100a00 */
[----:B------:R-:W4:Y:S01]  /*73e90*/  LDL.LU R197, [R1+0x33c] ;  /* 0x00033c0001c57983 */ /* 0x000f220000300800 */
[----:B--2---:R-:W-:Y:S02]  /*73ea0*/  SHF.R.S32.HI R8, RZ, 0x1f, R189 ;  /* 0x0000001fff087819 */ /* 0x004fe400000114bd */
[----:B0-----:R-:W-:-:S05]  /*73eb0*/  IADD3 R12, P0, R189, R4, RZ ;  /* 0x00000004bd0c7210 */ /* 0x001fca0007f1e0ff */
[----:B------:R-:W-:Y:S01]  /*73ec0*/  IMAD.X R13, R8, 0x1, R7, P0 ;  /* 0x00000001080d7824 */ /* 0x000fe200000e0607 */
[----:B------:R-:W-:Y:S01]  /*73ed0*/  IADD3 R188, P0, R189, R5, RZ ;  /* 0x00000005bdbc7210 */ /* 0x000fe20007f1e0ff */
[----:B------:R-:W-:-:S03]  /*73ee0*/  IMAD.MOV.U32 R194, RZ, RZ, R195 ;  /* 0x000000ffffc27224 */ /* 0x000fc600078e00c3 */
[----:B------:R0:W-:Y:S01]  /*73ef0*/  STL.64 [R1+0x398], R12 ;  /* 0x0003980c01007387 */ /* 0x0001e20000100a00 */
[----:B------:R-:W-:-:S03]  /*73f00*/  IMAD.X R189, R8, 0x1, R6, P0 ;  /* 0x0000000108bd7824 */ /* 0x000fc600000e0606 */
[----:B------:R-:W2:Y:S04]  /*73f10*/  LDL.LU R195, [R1+0x824] ;  /* 0x0008240001c37983 */ /* 0x000ea80000300800 */
[----:B------:R-:W-:Y:S01]  /*73f20*/  STL.64 [R1+0x1b88], R188 ;  /* 0x001b88bc01007387 */ /* 0x000fe20000100a00 */
[----:B------:R-:W-:Y:S02]  /*73f30*/  SHF.R.S32.HI R8, RZ, 0x1f, R192 ;  /* 0x0000001fff087819 */ /* 0x000fe400000114c0 */
        /* <DEDUP_REMOVED lines=19> */
[----:B0-----:R-:W-:-:S05]  /*74070*/  IADD3 R12, P0, R190, R5, RZ ;  /* 0x00000005be0c7210 */ /* 0x001fca0007f1e0ff */
[----:B------:R-:W-:-:S05]  /*74080*/  IMAD.X R13, R8, 0x1, R6, P0 ;  /* 0x00000001080d7824 */ /* 0x000fca00000e0606 */
[----:B------:R0:W-:Y:S04]  /*74090*/  STL.64 [R1+0x360], R12 ;  /* 0x0003600c01007387 */ /* 0x0001e80000100a00 */
[----:B------:R-:W3:Y:S04]  /*740a0*/  LDL.LU R201, [R1+0x82c] ;  /* 0x00082c0001c97983 */ /* 0x000ee80000300800 */
[----:B------:R-:W3:Y:S01]  /*740b0*/  LDL.LU R196, [R1+0x830] ;  /* 0x0008300001c47983 */ /* 0x000ee20000300800 */
[----:B----4-:R-:W-:Y:S02]  /*740c0*/  SHF.R.S32.HI R8, RZ, 0x1f, R191 ;  /* 0x0000001fff087819 */ /* 0x010fe400000114bf */
        /* <DEDUP_REMOVED lines=10> */
[----:B0-----:R-:W-:Y:S01]  /*74170*/  IADD3 R12, P0, R197, R5, RZ ;  /* 0x00000005c50c7210 */ /* 0x001fe20007f1e0ff */
[----:B------:R-:W-:Y:S02]  /*74180*/  IMAD.MOV.U32 R197, RZ, RZ, R194 ;  /* 0x000000ffffc57224 */ /* 0x000fe400078e00c2 */
[----:B------:R-:W4:Y:S02]  /*74190*/  LDL.LU R194, [R1+0x834] ;  /* 0x0008340001c27983 */ /* 0x000f240000300800 */
        /* <DEDUP_REMOVED lines=13> */
[----:B------:R0:W-:Y:S04]  /*74270*/  STL.64 [R1+0x328], R12 ;  /* 0x0003280c01007387 */ /* 0x0001e80000100a00 */
[----:B------:R-:W2:Y:S01]  /*74280*/  LDL.LU R198, [R1+0x83c] ;  /* 0x00083c0001c67983 */ /* 0x000ea20000300800 */
[----:B0-----:R-:W-:-:S05]  /*74290*/  IADD3 R12, P0, R192, R5, RZ ;  /* 0x00000005c00c7210 */ /* 0x001fca0007f1e0ff */
[----:B------:R-:W-:Y:S01]  /*742a0*/  IMAD.X R13, R8, 0x1, R6, P0 ;  /* 0x00000001080d7824 */ /* 0x000fe200000e0606 */
[----:B------:R-:W-:-:S04]  /*742b0*/  SHF.R.S32.HI R8, RZ, 0x1f, R193 ;  /* 0x0000001fff087819 */ /* 0x000fc800000114c1 */
[----:B------:R0:W-:Y:S04]  /*742c0*/  STL.64 [R1+0x320], R12 ;  /* 0x0003200c01007387 */ /* 0x0001e80000100a00 */
[----:B------:R-:W2:Y:S01]  /*742d0*/  LDL.LU R199, [R1+0x840] ;  /* 0x0008400001c77983 */ /* 0x000ea20000300800 */
[----:B0-----:R-:W-:-:S05]  /*742e0*/  IADD3 R12, P0, R193, R4, RZ ;  /* 0x00000004c10c7210 */ /* 0x001fca0007f1e0ff */
[----:B------:R-:W-:Y:S01]  /*742f0*/  IMAD.X R13, R8, 0x1, R7, P0 ;  /* 0x00000001080d7824 */ /* 0x000fe200000e0607 */
[----:B------:R-:W-:-:S04]  /*74300*/  IADD3 R192, P0, R193, R5, RZ ;  /* 0x00000005c1c07210 */ /* 0x000fc80007f1e0ff */
[----:B------:R0:W-:Y:S01]  /*74310*/  STL.64 [R1+0x318], R12 ;  /* 0x0003180c01007387 */ /* 0x0001e20000100a00 */
[----:B------:R-:W-:-:S05]  /*74320*/  IMAD.X R193, R8, 0x1, R6, P0 ;  /* 0x0000000108c17824 */ /* 0x000fca00000e0606 */
[----:B------:R-:W-:Y:S01]  /*74330*/  STL.64 [R1+0x1bb8], R192 ;  /* 0x001bb8c001007387 */ /* 0x000fe20000100a00 */
[----:B---3--:R-:W-:Y:S02]  /*74340*/  SHF.R.S32.HI R8, RZ, 0x1f, R201 ;  /* 0x0000001fff087819 */ /* 0x008fe400000114c9 */
[----:B0-----:R-:W-:-:S05]  /*74350*/  IADD3 R12, P0, R201, R4, RZ ;  /* 0x00000004c90c7210 */ /* 0x001fca0007f1e0ff */
[----:B------:R-:W-:-:S05]  /*74360*/  IMAD.X R13, R8, 0x1, R7, P0 ;  /* 0x00000001080d7824 */ /* 0x000fca00000e0607 */
[----:B------:R0:W-:Y:S04]  /*74370*/  STL.64 [R1+0x308], R12 ;  /* 0x0003080c01007387 */ /* 0x0001e80000100a00 */
[----:B------:R-:W3:Y:S01]  /*74380*/  LDL.LU R203, [R1+0x844] ;  /* 0x0008440001cb7983 */ /* 0x000ee20000300800 */
[----:B0-----:R-:W-:-:S05]  /*74390*/  IADD3 R12, P0, R201, R5, RZ ;  /* 0x00000005c90c7210 */ /* 0x001fca0007f1e0ff */
[----:B------:R-:W-:Y:S01]  /*743a0*/  IMAD.X R13, R8, 0x1, R6, P0 ;  /* 0x00000001080d7824 */ /* 0x000fe200000e0606 */
[----:B------:R-:W-:-:S04]  /*743b0*/  SHF.R.S32.HI R8, RZ, 0x1f, R196 ;  /* 0x0000001fff087819 */ /* 0x000fc800000114c4 */
[----:B------:R0:W-:Y:S02]  /*743c0*/  STL.64 [R1+0x300], R12 ;  /* 0x0003000c01007387 */ /* 0x0001e40000100a00 */
        /* <DEDUP_REMOVED lines=15> */
[----:B------:R0:W-:Y:S04]  /*744c0*/  STL.64 [R1+0x2e0], R12 ;  /* 0x0002e00c01007387 */ /* 0x0001e80000100a00 */
[----:B------:R-:W4:Y:S01]  /*744d0*/  LDL.LU R201, [R1+0x850] ;  /* 0x0008500001c97983 */ /* 0x000f220000300800 */
[----:B--2---:R-:W-:Y:S02]  /*744e0*/  SHF.R.S32.HI R8, RZ, 0x1f, R195 ;  /* 0x0000001fff087819 */ /* 0x004fe400000114c3 */
[----:B0-----:R-:W-:-:S05]  /*744f0*/  IADD3 R12, P0, R195, R4, RZ ;  /* 0x00000004c30c7210 */ /* 0x001fca0007f1e0ff */
[----:B------:R-:W-:Y:S01]  /*74500*/  IMAD.X R13, R8, 0x1, R7, P0 ;  /* 0x00000001080d7824 */ /* 0x000fe200000e0607 */
[----:B------:R-:W-:-:S04]  /*74510*/  IADD3 R194, P0, R195, R5, RZ ;  /* 0x00000005c3c27210 */ /* 0x000fc80007f1e0ff */
[----:B------:R0:W-:Y:S01]  /*74520*/  STL.64 [R1+0x2d8], R12 ;  /* 0x0002d80c01007387 */ /* 0x0001e20000100a00 */
[----:B------:R-:W-:Y:S01]  /*74530*/  IMAD.X R195, R8, 0x1, R6, P0 ;  /* 0x0000000108c37824 */ /* 0x000fe200000e0606 */
        /* <DEDUP_REMOVED lines=24> */
[----:B------:R-:W-:-:S03]  /*746c0*/  IMAD.MOV.U32 R205, RZ, RZ, R196 ;  /* 0x000000ffffcd7224 */ /* 0x000fc600078e00c4 */
[----:B------:R-:W3:Y:S01]  /*746d0*/  LDL.LU R203, [R1+0x860] ;  /* 0x0008600001cb7983 */ /* 0x000ee20000300800 */
[----:B------:R-:W-:Y:S02]  /*746e0*/  SHF.R.S32.HI R8, RZ, 0x1f, R197 ;  /* 0x0000001fff087819 */ /* 0x000fe400000114c5 */
[----:B0-----:R-:W-:-:S05]  /*746f0*/  IADD3 R12, P0, R197, R4, RZ ;  /* 0x00000004c50c7210 */ /* 0x001fca0007f1e0ff */
[----:B------:R-:W-:Y:S01]  /*74700*/  IMAD.X R13, R8, 0x1, R7, P0 ;  /* 0x00000001080d7824 */ /* 0x000fe200000e0607 */
[----:B------:R-:W-:-:S04]  /*74710*/  IADD3 R196, P0, R197, R5, RZ ;  /* 0x00000005c5c47210 */ /* 0x000fc80007f1e0ff */
[----:B------:R0:W-:Y:S01]  /*74720*/  STL.64 [R1+0x298], R12 ;  /* 0x0002980c01007387 */ /* 0x0001e20000100a00 */
[----:B------:R-:W-:Y:S01]  /*74730*/  IMAD.X R197, R8, 0x1, R6, P0 ;  /* 0x0000000108c57824 */ /* 0x000fe200000e0606 */
[----:B----4-:R-:W-:Y:S02]  /*74740*/  SHF.R.S32.HI R8, RZ, 0x1f, R200 ;  /* 0x0000001fff087819 */ /* 0x010fe400000114c8 */
        /* <DEDUP_REMOVED lines=21> */
[----:B------:R-:W-:Y:S02]  /*748a0*/  IMAD.X R13, R8, 0x1, R6, P0 ;  /* 0x00000001080d7824 */ /* 0x000fe400000e0606 */
[----:B------:R-:W-:-:S03]  /*748b0*/  IMAD.MOV.U32 R204, RZ, RZ, R205 ;  /* 0x000000ffffcc7224 */ /* 0x000fc600078e00cd */
[----:B------:R0:W-:Y:S04]  /*748c0*/  STL.64 [R1+0x260], R12 ;  /* 0x0002600c01007387 */ /* 0x0001e80000100a00 */
[----:B------:R-:W2:Y:S01]  /*748d0*/  LDL.LU R205, [R1+0x870] ;  /* 0x0008700001cd7983 */ /* 0x000ea20000300800 */
[----:B------:R-:W-:Y:S02]  /*748e0*/  SHF.R.S32.HI R8, RZ, 0x1f, R199 ;  /* 0x0000001fff087819 */ /* 0x000fe400000114c7 */
[----:B0-----:R-:W-:-:S05]  /*748f0*/  IADD3 R12, P0, R199, R4, RZ ;  /* 0x00000004c70c7210 */ /* 0x001fca0007f1e0ff */
[----:B------:R-:W-:Y:S01]  /*74900*/  IMAD.X R13, R8, 0x1, R7, P0 ;  /* 0x00000001080d7824 */ /* 0x000fe200000e0607 */
[----:B------:R-:W-:-:S04]  /*74910*/  IADD3 R198, P0, R199, R5, RZ ;  /* 0x00000005c7c67210 */ /* 0x000fc80007f1e0ff */
[----:B------:R0:W-:Y:S01]  /*74920*/  STL.64 [R1+0x258], R12 ;  /* 0x0002580c01007387 */ /* 0x0001e20000100a00 */
[----:B------:R-:W-:Y:S01]  /*74930*/  IMAD.X R199, R8, 0x1, R6, P0 ;  /* 0x0000000108c77824 */ /* 0x000fe200000e0606 */
[----:B---3--:R-:W-:Y:S02]  /*74940*/  SHF.R.S32.HI R8, RZ, 0x1f, R202 ;  /* 0x0000001fff087819 */ /* 0x008fe400000114ca */
        /* <DEDUP_REMOVED lines=24> */
[----:B------:R-:W-:Y:S02]  /*74ad0*/  SHF.R.S32.HI R8, RZ, 0x1f, R201 ;  /* 0x0000001fff087819 */ /* 0x000fe400000114c9 */
[----:B0-----:R-:W-:-:S05]  /*74ae0*/  IADD3 R12, P0, R201, R4, RZ ;  /* 0x00000004c90c7210 */ /* 0x001fca0007f1e0ff */
[----:B------:R-:W-:Y:S01]  /*74af0*/  IMAD.X R13, R8, 0x1, R7, P0 ;  /* 0x00000001080d7824 */ /* 0x000fe200000e0607 */
[----:B------:R-:W-:-:S04]  /*74b00*/  IADD3 R200, P0, R201, R5, RZ ;  /* 0x00000005c9c87210 */ /* 0x000fc80007f1e0ff */
[----:B------:R0:W-:Y:S01]  /*74b10*/  STL.64 [R1+0x218], R12 ;  /* 0x0002180c01007387 */ /* 0x0001e20000100a00 */
[----:B------:R-:W-:Y:S01]  /*74b20*/  IMAD.X R201, R8, 0x1, R6, P0 ;  /* 0x0000000108c97824 */ /* 0x000fe200000e0606 */
[----:B--2---:R-:W-:Y:S02]  /*74b30*/  SHF.R.S32.HI R8, RZ, 0x1f, R207 ;  /* 0x0000001fff087819 */ /* 0x004fe400000114cf */
[----:B0-----:R-:W-:-:S05]  /*74b40*/  IADD3 R12, P0, R207, R4, RZ ;  /* 0x00000004cf0c7210 */ /* 0x001fca0007f1e0ff */
[----:B------:R-:W-:-:S05]  /*74b50*/  IMAD.X R13, R8, 0x1, R7, P0 ;  /* 0x00000001080d7824 */ /* 0x000fca00000e0607 */
[----:B------:R0:W-:Y:S02]  /*74b60*/  STL.64 [R1+0x208], R12 ;  /* 0x0002080c01007387 */ /* 0x0001e40000100a00 */
[----:B0-----:R-:W-:Y:S01]  /*74b70*/  IADD3 R12, P0, R207, R5, RZ ;  /* 0x00000005cf0c7210 */ /* 0x001fe20007f1e0ff */
[----:B------:R-:W-:Y:S02]  /*74b80*/  IMAD.MOV.U32 R207, RZ, RZ, R204 ;  /* 0x000000ffffcf7224 */ /* 0x000fe400078e00cc */
[----:B------:R-:W2:Y:S02]  /*74b90*/  LDL.LU R204, [R1+0x884] ;  /* 0x0008840001cc7983 */ /* 0x000ea40000300800 */
        /* <DEDUP_REMOVED lines=17> */
[----:B------:R0:W-:Y:S04]  /*74cb0*/  STL.64 [R1+0x1e0], R12 ;  /* 0x0001e00c01007387 */ /* 0x0001e80000100a00 */
        /* <DEDUP_REMOVED lines=10> */
[----:B------:R0:W-:Y:S04]  /*74d60*/  STL.64 [R1+0x1c8], R12 ;  /* 0x0001c80c01007387 */ /* 0x0001e80000100a00 */
[----:B------:R-:W4:Y:S01]  /*74d70*/  LDL.LU R213, [R1+0x894] ;  /* 0x0008940001d57983 */ /* 0x000f220000300800 */
        /* <DEDUP_REMOVED lines=51> */
[----:B------:R-:W-:-:S03]  /*750b0*/  IMAD.MOV.U32 R215, RZ, RZ, R206 ;  /* 0x000000ffffd77224 */ /* 0x000fc600078e00ce */
        /* <DEDUP_REMOVED lines=54> */
[----:B------:R-:W-:Y:S01]  /*75420*/  IMAD.MOV.U32 R217, RZ, RZ, R215 ;  /* 0x000000ffffd97224 */ /* 0x000fe200078e00d7 */
        /* <DEDUP_REMOVED lines=23> */
[----:B------:R-:W3:Y:S04]  /*755a0*/  LDL.LU R19, [R1+0x8d8] ;  /* 0x0008d80001137983 */ /* 0x000ee80000300800 */
[----:B------:R-:W3:Y:S04]  /*755b0*/  LDL.LU R18, [R1+0x8dc] ;  /* 0x0008dc0001127983 */ /* 0x000ee80000300800 */
[----:B------:R-:W3:Y:S04]  /*755c0*/  LDL.LU R22, [R1+0x8e0] ;  /* 0x0008e00001167983 */ /* 0x000ee80000300800 */
[----:B------:R-:W3:Y:S01]  /*755d0*/  LDL.LU R237, [R1+0x8e4] ;  /* 0x0008e40001ed7983 */ /* 0x000ee20000300800 */
[----:B------:R-:W-:-:S02]  /*755e0*/  SHF.R.S32.HI R8, RZ, 0x1f, R214 ;  /* 0x0000001fff087819 */ /* 0x000fc400000114d6 */
[----:B------:R-:W-:-:S05]  /*755f0*/  IADD3 R224, P0, R214, R4, RZ ;  /* 0x00000004d6e07210 */ /* 0x000fca0007f1e0ff */
[----:B------:R-:W-:Y:S01]  /*75600*/  IMAD.X R225, R8, 0x1, R7, P0 ;  /* 0x0000000108e17824 */ /* 0x000fe200000e0607 */
[----:B------:R-:W-:-:S05]  /*75610*/  IADD3 R226, P0, R214, R5, RZ ;  /* 0x00000005d6e27210 */ /* 0x000fca0007f1e0ff */
[----:B------:R-:W-:Y:S02]  /*75620*/  IMAD.X R227, R8, 0x1, R6, P0 ;  /* 0x0000000108e37824 */ /* 0x000fe400000e0606 */
[----:B------:R-:W-:Y:S01]  /*75630*/  IMAD.MOV.U32 R251, RZ, RZ, R217 ;  /* 0x000000fffffb7224 */ /* 0x000fe200078e00d9 */
        /* <DEDUP_REMOVED lines=8> */
[----:B------:R-:W-:-:S05]  /*756c0*/  IADD3 R212, P0, R213, R5, RZ ;  /* 0x00000005d5d47210 */ /* 0x000fca0007f1e0ff */
[----:B------:R-:W-:Y:S01]  /*756d0*/  IMAD.X R213, R8, 0x1, R6, P0 ;  /* 0x0000000108d57824 */ /* 0x000fe200000e0606 */
[----:B--2---:R-:W-:Y:S02]  /*756e0*/  SHF.R.S32.HI R8, RZ, 0x1f, R215 ;  /* 0x0000001fff087819 */ /* 0x004fe400000114d7 */
[----:B------:R-:W-:-:S05]  /*756f0*/  IADD3 R218, P0, R215, R4, RZ ;  /* 0x00000004d7da7210 */ /* 0x000fca0007f1e0ff */
[----:B------:R-:W-:Y:S01]  /*75700*/  IMAD.X R219, R8, 0x1, R7, P0 ;  /* 0x0000000108db7824 */ /* 0x000fe200000e0607 */
[----:B------:R-:W-:-:S05]  /*75710*/  IADD3 R214, P0, R215, R5, RZ ;  /* 0x00000005d7d67210 */ /* 0x000fca0007f1e0ff */
[----:B------:R-:W-:Y:S01]  /*75720*/  IMAD.X R215, R8, 0x1, R6, P0 ;  /* 0x0000000108d77824 */ /* 0x000fe200000e0606 */
[----:B------:R-:W-:Y:S02]  /*75730*/  SHF.R.S32.HI R8, RZ, 0x1f, R21 ;  /* 0x0000001fff087819 */ /* 0x000fe40000011415 */
[----:B------:R-:W-:-:S05]  /*75740*/  IADD3 R248, P0, R21, R4, RZ ;  /* 0x0000000415f87210 */ /* 0x000fca0007f1e0ff */
[C---:B------:R-:W-:Y:S01]  /*75750*/  IMAD.X R249, R8.reuse, 0x1, R7, P0 ;  /* 0x0000000108f97824 */ /* 0x040fe200000e0607 */
[----:B------:R-:W-:Y:S02]  /*75760*/  IADD3 R246, P0, R21, R5, RZ ;  /* 0x0000000515f67210 */ /* 0x000fe40007f1e0ff */
[----:B------:R-:W2:Y:S03]  /*75770*/  LDL.LU R21, [R1+0x8e8] ;  /* 0x0008e80001157983 */ /* 0x000ea60000300800 */
[----:B------:R-:W-:Y:S01]  /*75780*/  IMAD.X R247, R8, 0x1, R6, P0 ;  /* 0x0000000108f77824 */ /* 0x000fe200000e0606 */
[----:B---3--:R-:W-:Y:S02]  /*75790*/  SHF.R.S32.HI R8, RZ, 0x1f, R20 ;  /* 0x0000001fff087819 */ /* 0x008fe40000011414 */
[----:B------:R-:W-:-:S05]  /*757a0*/  IADD3 R244, P0, R20, R4, RZ ;  /* 0x0000000414f47210 */ /* 0x000fca0007f1e0ff */
[----:B------:R-:W-:Y:S01]  /*757b0*/  IMAD.X R245, R8, 0x1, R7, P0 ;  /* 0x0000000108f57824 */ /* 0x000fe200000e0607 */
[----:B------:R-:W-:Y:S02]  /*757c0*/  IADD3 R242, P0, R20, R5, RZ ;  /* 0x0000000514f27210 */ /* 0x000fe40007f1e0ff */
[----:B------:R-:W3:Y:S03]  /*757d0*/  LDL.LU R20, [R1+0x8ec] ;  /* 0x0008ec0001147983 */ /* 0x000ee60000300800 */
[----:B------:R-:W-:Y:S01]  /*757e0*/  IMAD.X R243, R8, 0x1, R6, P0 ;  /* 0x0000000108f37824 */ /* 0x000fe200000e0606 */
[----:B------:R-:W-:Y:S02]  /*757f0*/  SHF.R.S32.HI R8, RZ, 0x1f, R19 ;  /* 0x0000001fff087819 */ /* 0x000fe40000011413 */
[----:B------:R-:W-:-:S05]  /*75800*/  IADD3 R240, P0, R19, R4, RZ ;  /* 0x0000000413f07210 */ /* 0x000fca0007f1e0ff */
[C---:B------:R-:W-:Y:S01]  /*75810*/  IMAD.X R241, R8.reuse, 0x1, R7, P0 ;  /* 0x0000000108f17824 */ /* 0x040fe200000e0607 */
[----:B------:R-:W-:Y:S02]  /*75820*/  IADD3 R238, P0, R19, R5, RZ ;  /* 0x0000000513ee7210 */ /* 0x000fe40007f1e0ff */
[----:B------:R-:W4:Y:S03]  /*75830*/  LDL.LU R19, [R1+0x8f0] ;  /* 0x0008f00001137983 */ /* 0x000f260000300800 */
[----:B------:R-:W-:Y:S01]  /*75840*/  IMAD.X R239, R8, 0x1, R6, P0 ;  /* 0x0000000108ef7824 */ /* 0x000fe200000e0606 */
[----:B------:R-:W-:Y:S02]  /*75850*/  SHF.R.S32.HI R8, RZ, 0x1f, R18 ;  /* 0x0000001fff087819 */ /* 0x000fe40000011412 */
[----:B------:R-:W-:-:S05]  /*75860*/  IADD3 R234, P0, R18, R4, RZ ;  /* 0x0000000412ea7210 */ /* 0x000fca0007f1e0ff */
[----:B------:R-:W-:Y:S01]  /*75870*/  IMAD.X R235, R8, 0x1, R7, P0 ;  /* 0x0000000108eb7824 */ /* 0x000fe200000e0607 */
        /* <DEDUP_REMOVED lines=11> */
[C---:B------:R-:W-:Y:S01]  /*75930*/  IMAD.X R177, R8.reuse, 0x1, R7, P0 ;  /* 0x0000000108b17824 */ /* 0x040fe200000e0607 */
[----:B------:R-:W-:Y:S02]  /*75940*/  IADD3 R174, P0, R237, R5, RZ ;  /* 0x00000005edae7210 */ /* 0x000fe40007f1e0ff */
[----:B------:R-:W4:Y:S03]  /*75950*/  LDL.LU R237, [R1+0x8fc] ;  /* 0x0008fc0001ed7983 */ /* 0x000f260000300800 */
[----:B------:R-:W-:Y:S01]  /*75960*/  IMAD.X R175, R8, 0x1, R6, P0 ;  /* 0x0000000108af7824 */ /* 0x000fe200000e0606 */
[----:B--2---:R-:W-:Y:S02]  /*75970*/  SHF.R.S32.HI R8, RZ, 0x1f, R21 ;  /* 0x0000001fff087819 */ /* 0x004fe40000011415 */
        /* <DEDUP_REMOVED lines=11> */
[----:B----4-:R-:W-:Y:S02]  /*75a30*/  SHF.R.S32.HI R8, RZ, 0x1f, R19 ;  /* 0x0000001fff087819 */ /* 0x010fe40000011413 */
        /* <DEDUP_REMOVED lines=155> */
[----:B------:R-:W-:Y:S01]  /*763f0*/  SHF.R.S32.HI R8, RZ, 0x1f, R22 ;  /* 0x0000001fff087819 */ /* 0x000fe20000011416 */
[----:B------:R-:W4:Y:S01]  /*76400*/  LDL.LU R144, [R1+0x970] ;  /* 0x0009700001907983 */ /* 0x000f220000300800 */
        /* <DEDUP_REMOVED lines=8> */
[----:B------:R-:W4:Y:S03]  /*76490*/  LDL.LU R237, [R1+0xa40] ;  /* 0x000a400001ed7983 */ /* 0x000f260000300800 */
[----:B------:R-:W-:Y:S01]  /*764a0*/  IMAD.X R31, R8, 0x1, R6, P0 ;  /* 0x00000001081f7824 */ /* 0x000fe200000e0606 */
[----:B------:R-:W4:Y:S04]  /*764b0*/  LDL.LU R153, [R1+0x974] ;  /* 0x0009740001997983 */ /* 0x000f280000300800 */
[----:B------:R-:W4:Y:S04]  /*764c0*/  LDL.LU R152, [R1+0x978] ;  /* 0x0009780001987983 */ /* 0x000f280000300800 */
[----:B------:R-:W4:Y:S04]  /*764d0*/  LDL.LU R154, [R1+0x97c] ;  /* 0x00097c00019a7983 */ /* 0x000f280000300800 */
[----:B------:R-:W4:Y:S01]  /*764e0*/  LDL.LU R145, [R1+0x980] ;  /* 0x0009800001917983 */ /* 0x000f220000300800 */
[----:B------:R-:W-:-:S02]  /*764f0*/  IMAD.MOV.U32 R180, RZ, RZ, R10 ;  /* 0x000000ffffb47224 */ /* 0x000fc400078e000a */
[----:B------:R-:W-:Y:S01]  /*76500*/  IMAD.MOV.U32 R181, RZ, RZ, R11 ;  /* 0x000000ffffb57224 */ /* 0x000fe200078e000b */
[----:B--2---:R-:W-:Y:S02]  /*76510*/  SHF.R.S32.HI R8, RZ, 0x1f, R21 ;  /* 0x0000001fff087819 */ /* 0x004fe40000011415 */
[----:B------:R-:W-:-:S05]  /*76520*/  IADD3 R32, P0, R21, R4, RZ ;  /* 0x0000000415207210 */ /* 0x000fca0007f1e0ff */
[----:B------:R-:W-:Y:S01]  /*76530*/  IMAD.X R33, R8, 0x1, R7, P0 ;  /* 0x0000000108217824 */ /* 0x000fe200000e0607 */
[----:B0-----:R-:W-:-:S05]  /*76540*/  IADD3 R12, P0, R21, R5, RZ ;  /* 0x00000005150c7210 */ /* 0x001fca0007f1e0ff */
[----:B------:R-:W-:Y:S01]  /*76550*/  IMAD.X R13, R8, 0x1, R6, P0 ;  /* 0x00000001080d7824 */ /* 0x000fe200000e0606 */
        /* <DEDUP_REMOVED lines=19> */
[----:B------:R-:W2:Y:S03]  /*76690*/  LDL.LU R144, [R1+0x984] ;  /* 0x0009840001907983 */ /* 0x000ea60000300800 */
[----:B------:R-:W-:Y:S01]  /*766a0*/  IMAD.X R15, R8, 0x1, R6, P0 ;  /* 0x00000001080f7824 */ /* 0x000fe200000e0606 */
[----:B------:R-:W-:Y:S02]  /*766b0*/  SHF.R.S32.HI R9, RZ, 0x1f, R237 ;  /* 0x0000001fff097819 */ /* 0x000fe400000114ed */
[----:B------:R-:W-:-:S05]  /*766c0*/  IADD3 R10, P0, R237, R4, RZ ;  /* 0x00000004ed0a7210 */ /* 0x000fca0007f1e0ff */
[----:B------:R-:W-:Y:S01]  /*766d0*/  IMAD.X R11, R9, 0x1, R7, P0 ;  /* 0x00000001090b7824 */ /* 0x000fe200000e0607 */
[----:B------:R-:W-:Y:S02]  /*766e0*/  IADD3 R8, P0, R237, R5, RZ ;  /* 0x00000005ed087210 */ /* 0x000fe40007f1e0ff */
[----:B------:R-:W3:Y:S01]  /*766f0*/  LDL.LU R237, [R1+0x988] ;  /* 0x0009880001ed7983 */ /* 0x000ee20000300800 */
[----:B------:R-:W-:Y:S02]  /*76700*/  LOP3.LUT P6, RZ, R236, 0x400000, RZ, 0xc0, !PT ;  /* 0x00400000ecff7812 */ /* 0x000fe400078cc0ff */
[----:B------:R-:W-:Y:S01]  /*76710*/  PRMT R178, R178, 0x7773, RZ ;  /* 0x00007773b2b27816 */ /* 0x000fe200000000ff */
[----:B------:R-:W-:Y:S01]  /*76720*/  IMAD.X R9, R9, 0x1, R6, P0 ;  /* 0x0000000109097824 */ /* 0x000fe200000e0606 */
[----:B------:R-:W-:-:S09]  /*76730*/  IADD3 R160, P0, R153, R4, RZ ;  /* 0x0000000499a07210 */ /* 0x000fd20007f1e0ff */
[----:B------:R0:W-:Y:S02]  /*76740*/  @P6 STG.E.U8 desc[UR44][R142.64], R178 ;  /* 0x000000b28e006986 */ /* 0x0001e4000c10112c */
[----:B0-----:R-:W-:-:S05]  /*76750*/  SHF.R.S32.HI R142, RZ, 0x1f, R153 ;  /* 0x0000001fff8e7819 */ /* 0x001fca0000011499 */
[----:B------:R-:W-:Y:S01]  /*76760*/  IMAD.X R161, R142, 0x1, R7, P0 ;  /* 0x000000018ea17824 */ /* 0x000fe200000e0607 */
[----:B------:R-:W-:Y:S02]  /*76770*/  IADD3 R156, P0, R153, R5, RZ ;  /* 0x00000005999c7210 */ /* 0x000fe40007f1e0ff */
[----:B------:R-:W-:-:S03]  /*76780*/  SHF.R.S32.HI R143, RZ, 0x1f, R152 ;  /* 0x0000001fff8f7819 */ /* 0x000fc60000011498 */
[----:B------:R-:W-:Y:S01]  /*76790*/  IMAD.X R157, R142, 0x1, R6, P0 ;  /* 0x000000018e9d7824 */ /* 0x000fe200000e0606 */
[----:B------:R-:W-:-:S05]  /*767a0*/  IADD3 R158, P0, R152, R4, RZ ;  /* 0x00000004989e7210 */ /* 0x000fca0007f1e0ff */
[----:B------:R-:W-:Y:S01]  /*767b0*/  IMAD.X R159, R143, 0x1, R7, P0 ;  /* 0x000000018f9f7824 */ /* 0x000fe200000e0607 */
[----:B------:R-:W-:Y:S01]  /*767c0*/  IADD3 R152, P0, R152, R5, RZ ;  /* 0x0000000598987210 */ /* 0x000fe20007f1e0ff */
[----:B------:R-:W-:Y:S01]  /*767d0*/  IMAD.MOV.U32 R188, RZ, RZ, R148 ;  /* 0x000000ffffbc7224 */ /* 0x000fe200078e0094 */
[----:B------:R-:W-:-:S03]  /*767e0*/  SHF.R.S32.HI R142, RZ, 0x1f, R154 ;  /* 0x0000001fff8e7819 */ /* 0x000fc6000001149a */
[----:B------:R-:W-:Y:S01]  /*767f0*/  IMAD.X R153, R143, 0x1, R6, P0 ;  /* 0x000000018f997824 */ /* 0x000fe200000e0606 */
[----:B------:R-:W-:Y:S01]  /*76800*/  IADD3 R148, P0, R154, R4, RZ ;  /* 0x000000049a947210 */ /* 0x000fe20007f1e0ff */
[----:B------:R-:W-:-:S04]  /*76810*/  IMAD.MOV.U32 R189, RZ, RZ, R149 ;  /* 0x000000ffffbd7224 */ /* 0x000fc800078e0095 */
        /* <DEDUP_REMOVED lines=9> */
[----:B------:R-:W-:-:S04]  /*768b0*/  IMAD.MOV.U32 R190, RZ, RZ, R146 ;  /* 0x000000ffffbe7224 */ /* 0x000fc800078e0092 */
[----:B------:R-:W-:Y:S02]  /*768c0*/  IMAD.X R143, R143, 0x1, R6, P0 ;  /* 0x000000018f8f7824 */ /* 0x000fe400000e0606 */
[----:B------:R-:W-:Y:S02]  /*768d0*/  IMAD.MOV.U32 R191, RZ, RZ, R147 ;  /* 0x000000ffffbf7224 */ /* 0x000fe400078e0093 */
[----:B------:R-:W-:Y:S02]  /*768e0*/  IMAD.MOV.U32 R192, RZ, RZ, R162 ;  /* 0x000000ffffc07224 */ /* 0x000fe400078e00a2 */
[----:B------:R-:W-:Y:S01]  /*768f0*/  IMAD.MOV.U32 R193, RZ, RZ, R163 ;  /* 0x000000ffffc17224 */ /* 0x000fe200078e00a3 */
[C---:B------:R-:W-:Y:S02]  /*76900*/  LOP3.LUT P1, RZ, R236.reuse, 0x800000, RZ, 0xc0, !PT ;  /* 0x00800000ecff7812 */ /* 0x040fe4000782c0ff */
[C---:B------:R-:W-:Y:S02]  /*76910*/  LOP3.LUT P2, RZ, R236.reuse, 0x2000000, RZ, 0xc0, !PT ;  /* 0x02000000ecff7812 */ /* 0x040fe4000784c0ff */
[----:B------:R-:W-:-:S02]  /*76920*/  LOP3.LUT P3, RZ, R236, 0x8000000, RZ, 0xc0, !PT ;  /* 0x08000000ecff7812 */ /* 0x000fc4000786c0ff */
[----:B------:R-:W-:Y:S01]  /*76930*/  LOP3.LUT P4, RZ, R236, 0x10000000, RZ, 0xc0, !PT ;  /* 0x10000000ecff7812 */ /* 0x000fe2000788c0ff */
[----:B------:R-:W-:Y:S02]  /*76940*/  IMAD.MOV.U32 R187, RZ, RZ, R181 ;  /* 0x000000ffffbb7224 */ /* 0x000fe400078e00b5 */
[----:B------:R-:W4:Y:S04]  /*76950*/  LDL.LU R181, [R1+0x50] ;  /* 0x0000500001b57983 */ /* 0x000f280000300800 */
[----:B------:R-:W4:Y:S01]  /*76960*/  LDL.LU.64 R184, [R1+0x7f0] ;  /* 0x0007f00001b87983 */ /* 0x000f220000300a00 */
[----:B--2---:R-:W-:Y:S02]  /*76970*/  SHF.R.S32.HI R145, RZ, 0x1f, R144 ;  /* 0x0000001fff917819 */ /* 0x004fe40000011490 */
[----:B------:R-:W-:-:S05]  /*76980*/  IADD3 R146, P0, R144, R4, RZ ;  /* 0x0000000490927210 */ /* 0x000fca0007f1e0ff */
[----:B------:R-:W-:Y:S01]  /*76990*/  IMAD.X R147, R145, 0x1, R7, P0 ;  /* 0x0000000191937824 */ /* 0x000fe200000e0607 */
[----:B------:R-:W-:-:S05]  /*769a0*/  IADD3 R144, P0, R144, R5, RZ ;  /* 0x0000000590907210 */ /* 0x000fca0007f1e0ff */
[----:B------:R-:W-:Y:S01]  /*769b0*/  IMAD.X R145, R145, 0x1, R6, P0 ;  /* 0x0000000191917824 */ /* 0x000fe200000e0606 */
[----:B---3--:R-:W-:Y:S02]  /*769c0*/  IADD3 R162, P0, R237, R4, RZ ;  /* 0x00000004eda27210 */ /* 0x008fe40007f1e0ff */
[----:B------:R-:W-:-:S05]  /*769d0*/  SHF.R.S32.HI R178, RZ, 0x1f, R237 ;  /* 0x0000001fffb27819 */ /* 0x000fca00000114ed */
[----:B------:R-:W-:Y:S01]  /*769e0*/  IMAD.X R163, R178, 0x1, R7, P0 ;  /* 0x00000001b2a37824 */ /* 0x000fe200000e0607 */
[----:B------:R-:W-:-:S05]  /*769f0*/  IADD3 R4, P0, R237, R5, RZ ;  /* 0x00000005ed047210 */ /* 0x000fca0007f1e0ff */
[----:B------:R-:W-:Y:S02]  /*76a00*/  IMAD.X R5, R178, 0x1, R6, P0 ;  /* 0x00000001b2057824 */ /* 0x000fe400000e0606 */
[----:B------:R-:W-:Y:S01]  /*76a10*/  VIADD R6, R0, 0x159 ;  /* 0x0000015900067836 */ /* 0x000fe20000000000 */
[C---:B------:R-:W-:Y:S02]  /*76a20*/  PRMT R7, R179.reuse, 0x7770, RZ ;  /* 0x00007770b3077816 */ /* 0x040fe400000000ff */
[C---:B------:R-:W-:Y:S02]  /*76a30*/  PRMT R178, R179.reuse, 0x7771, RZ ;  /* 0x00007771b3b27816 */ /* 0x040fe400000000ff */
[----:B------:R-:W-:Y:S02]  /*76a40*/  ISETP.GE.AND P0, PT, R6, UR35, PT ;  /* 0x0000002306007c0c */ /* 0x000fe4000bf06270 */
[C---:B------:R-:W-:Y:S01]  /*76a50*/  PRMT R6, R179.reuse, 0x7772, RZ ;  /* 0x00007772b3067816 */ /* 0x040fe200000000ff */
[----:B------:R0:W-:Y:S01]  /*76a60*/  @P1 STG.E.U8 desc[UR44][R192.64], R7 ;  /* 0x00000007c0001986 */ /* 0x0001e2000c10112c */
[----:B------:R-:W-:-:S03]  /*76a70*/  PRMT R179, R179, 0x7773, RZ ;  /* 0x00007773b3b37816 */ /* 0x000fc600000000ff */
[----:B------:R1:W-:Y:S04]  /*76a80*/  @P2 STG.E.U8 desc[UR44][R188.64], R178 ;  /* 0x000000b2bc002986 */ /* 0x0003e8000c10112c */
[----:B------:R2:W-:Y:S04]  /*76a90*/  @P3 STG.E.U8 desc[UR44][R182.64], R6 ;  /* 0x00000006b6003986 */ /* 0x0005e8000c10112c */
[----:B0-----:R-:W3:Y:S04]  /*76aa0*/  LDL.LU.64 R192, [R1+0x7e0] ;  /* 0x0007e00001c07983 */ /* 0x001ee80000300a00 */
[----:B------:R-:W3:Y:S04]  /*76ab0*/  LDL.LU R237, [R1+0x54] ;  /* 0x0000540001ed7983 */ /* 0x000ee80000300800 */
[----:B-1----:R-:W3:Y:S04]  /*76ac0*/  LDL.LU.64 R188, [R1+0x7d8] ;  /* 0x0007d80001bc7983 */ /* 0x002ee80000300a00 */
[----:B--2---:R-:W2:Y:S04]  /*76ad0*/  LDL.LU.64 R182, [R1+0x7d0] ;  /* 0x0007d00001b67983 */ /* 0x004ea80000300a00 */
[----:B------:R0:W-:Y:S04]  /*76ae0*/  @P4 STG.E.U8 desc[UR44][R2.64], R179 ;  /* 0x000000b302004986 */ /* 0x0001e8000c10112c */
[----:B0-----:R-:W3:Y:S01]  /*76af0*/  LDL.LU.64 R2, [R1+0x1bc0] ;  /* 0x001bc00001027983 */ /* 0x001ee20000300a00 */
[----:B------:R-:W-:Y:S01]  /*76b00*/  LOP3.LUT P5, RZ, R236, 0x40000000, RZ, 0xc0, !PT ;  /* 0x40000000ecff7812 */ /* 0x000fe200078ac0ff */
[----:B------:R-:W-:Y:S01]  /*76b10*/  VIADD R7, R0, 0x15a ;  /* 0x0000015a00077836 */ /* 0x000fe20000000000 */
[----:B------:R-:W-:-:S04]  /*76b20*/  LOP3.LUT P6, RZ, R250, 0x400, RZ, 0xc0, !PT ;  /* 0x00000400faff7812 */ /* 0x000fc800078cc0ff */
[----:B------:R-:W-:Y:S01]  /*76b30*/  ISETP.GE.AND P1, PT, R7, UR57, PT ;  /* 0x0000003907007c0c */ /* 0x000fe2000bf26270 */
[----:B------:R-:W-:-:S05]  /*76b40*/  VIADD R7, R0, 0x15b ;  /* 0x0000015b00077836 */ /* 0x000fca0000000000 */
[----:B------:R-:W-:Y:S01]  /*76b50*/  ISETP.GE.AND P2, PT, R7, UR29, PT ;  /* 0x0000001d07007c0c */ /* 0x000fe2000bf46270 */
[----:B------:R-:W-:Y:S01]  /*76b60*/  VIADD R7, R0, 0x15c ;  /* 0x0000015c00077836 */ /* 0x000fe20000000000 */
[----:B------:R-:W-:Y:S01]  /*76b70*/  ULDC.64 UR28, c[0x0][0x228] ;  /* 0x00008a00001c7ab9 */ /* 0x000fe20000000a00 */
[----:B----4-:R-:W-:-:S05]  /*76b80*/  PRMT R6, R181, 0x7770, RZ ;  /* 0x00007770b5067816 */ /* 0x010fca00000000ff */
[----:B------:R0:W-:Y:S01]  /*76b90*/  @P5 STG.E.U8 desc[UR44][R190.64], R6 ;  /* 0x00000006be005986 */ /* 0x0001e2000c10112c */
[----:B------:R-:W-:Y:S01]  /*76ba0*/  IMAD.MOV.U32 R186, RZ, RZ, R180 ;  /* 0x000000ffffba7224 */ /* 0x000fe200078e00b4 */
[----:B------:R-:W-:Y:S01]  /*76bb0*/  ISETP.GE.AND P3, PT, R7, UR27, PT ;  /* 0x0000001b07007c0c */ /* 0x000fe2000bf66270 */
[----:B------:R-:W-:Y:S01]  /*76bc0*/  VIADD R178, R0, 0x15d ;  /* 0x0000015d00b27836 */ /* 0x000fe20000000000 */
[----:B0-----:R-:W-:Y:S01]  /*76bd0*/  PRMT R6, R181, 0x7771, RZ ;  /* 0x00007771b5067816 */ /* 0x001fe200000000ff */
[----:B------:R-:W-:-:S04]  /*76be0*/  ULDC.64 UR26, c[0x0][0x228] ;  /* 0x00008a00001a7ab9 */ /* 0x000fc80000000a00 */
[----:B------:R0:W-:Y:S01]  /*76bf0*/  @P6 STG.E.U8 desc[UR44][R184.64], R6 ;  /* 0x00000006b8006986 */ /* 0x0001e2000c10112c */
[----:B------:R-:W-:-:S03]  /*76c00*/  PRMT R7, R181, 0x7772, RZ ;  /* 0x00007772b5077816 */ /* 0x000fc600000000ff */
[----:B0-----:R-:W4:Y:S01]  /*76c10*/  LDL.LU.64 R184, [R1+0x7c8] ;  /* 0x0007c80001b87983 */ /* 0x001f220000300a00 */
[----:B------:R-:W-:-:S03]  /*76c20*/  PRMT R6, R181, 0x7773, RZ ;  /* 0x00007773b5067816 */ /* 0x000fc600000000ff */
[----:B------:R-:W4:Y:S04]  /*76c30*/  LDL.LU R180, [R1+0x58] ;  /* 0x0000580001b47983 */ /* 0x000f280000300800 */
[----:B------:R-:W4:Y:S01]  /*76c40*/  LDL.LU.64 R190, [R1+0x7c0] ;  /* 0x0007c00001be7983 */ /* 0x000f220000300a00 */
[C---:B---3--:R-:W-:Y:S01]  /*76c50*/  ISETP.LT.AND P4, PT, R2.reuse, UR8, !P0 ;  /* 0x0000000802007c0c */ /* 0x048fe2000c781270 */
[----:B------:R-:W-:Y:S01]  /*76c60*/  ULDC UR8, c[0x0][0x228] ;  /* 0x00008a0000087ab9 */ /* 0x000fe20000000800 */
[C---:B------:R-:W-:Y:S01]  /*76c70*/  ISETP.LT.AND P0, PT, R3.reuse, UR6, !P0 ;  /* 0x0000000603007c0c */ /* 0x040fe2000c701270 */
[----:B------:R-:W-:Y:S01]  /*76c80*/  ULDC UR6, c[0x0][0x228] ;  /* 0x00008a0000067ab9 */ /* 0x000fe20000000800 */
[----:B------:R-:W-:Y:S02]  /*76c90*/  ISETP.LT.AND P5, PT, R2, UR12, !P1 ;  /* 0x0000000c02007c0c */ /* 0x000fe4000cfa1270 */
[----:B------:R-:W-:-:S07]  /*76ca0*/  ISETP.LT.AND P6, PT, R3, UR10, !P1 ;  /* 0x0000000a03007c0c */ /* 0x000fce000cfc1270 */
[----:B------:R0:W-:Y:S04]  /*76cb0*/  @P4 STG.E.U8 desc[UR44][R186.64], R7 ;  /* 0x00000007ba004986 */ /* 0x0001e8000c10112c */
[----:B------:R1:W-:Y:S04]  /*76cc0*/  @P0 STG.E.U8 desc[UR44][R192.64], R6 ;  /* 0x00000006c0000986 */ /* 0x0003e8000c10112c */
[----:B0-----:R-:W3:Y:S01]  /*76cd0*/  LDL.LU.64 R186, [R1+0x7b8] ;  /* 0x0007b80001ba7983 */ /* 0x001ee20000300a00 */
[C---:B------:R-:W-:Y:S02]  /*76ce0*/  PRMT R7, R237.reuse, 0x7770, RZ ;  /* 0x00007770ed077816 */ /* 0x040fe400000000ff */
[----:B-1----:R-:W-:-:S03]  /*76cf0*/  PRMT R6, R237, 0x7771, RZ ;  /* 0x00007771ed067816 */ /* 0x002fc600000000ff */
[----:B------:R0:W-:Y:S04]  /*76d00*/  @P5 STG.E.U8 desc[UR44][R188.64], R7 ;  /* 0x00000007bc005986 */ /* 0x0001e8000c10112c */
[----:B--2---:R1:W-:Y:S04]  /*76d10*/  @P6 STG.E.U8 desc[UR44][R182.64], R6 ;  /* 0x00000006b6006986 */ /* 0x0043e8000c10112c */
[----:B0-----:R-:W2:Y:S04]  /*76d20*/  LDL.LU.64 R188, [R1+0x7b0] ;  /* 0x0007b00001bc7983 */ /* 0x001ea80000300a00 */
[----:B-1----:R-:W2:Y:S01]  /*76d30*/  LDL.LU.64 R182, [R1+0x7a8] ;  /* 0x0007a80001b67983 */ /* 0x002ea20000300a00 */
[----:B------:R-:W-:-:S02]  /*76d40*/  ISETP.LT.AND P4, PT, R2, UR20, !P2 ;  /* 0x0000001402007c0c */ /* 0x000fc4000d781270 */
[----:B------:R-:W-:Y:S01]  /*76d50*/  ISETP.LT.AND P2, PT, R3, UR18, !P2 ;  /* 0x0000001203007c0c */ /* 0x000fe2000d741270 */
[----:B------:R-:W-:Y:S01]  /*76d60*/  VIADD R7, R0, 0x15e ;  /* 0x0000015e00077836 */ /* 0x000fe20000000000 */
[----:B------:R-:W-:Y:S01]  /*76d70*/  PRMT R6, R237, 0x7772, RZ ;  /* 0x00007772ed067816 */ /* 0x000fe200000000ff */
[----:B------:R-:W2:Y:S01]  /*76d80*/  LDL.LU R181, [R1+0x5c] ;  /* 0x00005c0001b57983 */ /* 0x000ea20000300800 */
[----:B------:R-:W-:Y:S02]  /*76d90*/  ISETP.LT.AND P5, PT, R2, UR14, !P3 ;  /* 0x0000000e02007c0c */ /* 0x000fe4000dfa1270 */
[----:B------:R-:W-:Y:S01]  /*76da0*/  ISETP.GE.AND P0, PT, R7, UR37, PT ;  /* 0x0000002507007c0c */ /* 0x000fe2000bf06270 */
[----:B------:R-:W2:Y:S01]  /*76db0*/  LDL.LU.64 R192, [R1+0x7a0] ;  /* 0x0007a00001c07983 */ /* 0x000ea20000300a00 */
[----:B------:R-:W-:Y:S02]  /*76dc0*/  PRMT R7, R237, 0x7773, RZ ;  /* 0x00007773ed077816 */ /* 0x000fe400000000ff */
[----:B------:R-:W-:Y:S01]  /*76dd0*/  ISETP.GE.AND P1, PT, R178, UR59, PT ;  /* 0x0000003bb2007c0c */ /* 0x000fe2000bf26270 */
[----:B----4-:R0:W-:Y:S01]  /*76de0*/  @P4 STG.E.U8 desc[UR44][R184.64], R6 ;  /* 0x00000006b8004986 */ /* 0x0101e2000c10112c */
[----:B------:R-:W-:-:S03]  /*76df0*/  ISETP.LT.AND P3, PT, R3, UR26, !P3 ;  /* 0x0000001a03007c0c */ /* 0x000fc6000df61270 */
[----:B------:R1:W-:Y:S01]  /*76e00*/  @P2 STG.E.U8 desc[UR44][R190.64], R7 ;  /* 0x00000007be002986 */ /* 0x0003e2000c10112c */
[----:B------:R-:W-:-:S03]  /*76e10*/  ISETP.LT.AND P2, PT, R2, UR24, !P1 ;  /* 0x0000001802007c0c */ /* 0x000fc6000cf41270 */
[----:B0-----:R-:W4:Y:S01]  /*76e20*/  LDL.LU.64 R184, [R1+0x798] ;  /* 0x0007980001b87983 */ /* 0x001f220000300a00 */
[C---:B------:R-:W-:Y:S02]  /*76e30*/  PRMT R6, R180.reuse, 0x7770, RZ ;  /* 0x00007770b4067816 */ /* 0x040fe400000000ff */
[----:B-1----:R-:W-:-:S03]  /*76e40*/  PRMT R7, R180, 0x7771, RZ ;  /* 0x00007771b4077816 */ /* 0x002fc600000000ff */
[----:B---3--:R0:W-:Y:S04]  /*76e50*/  @P5 STG.E.U8 desc[UR44][R186.64], R6 ;  /* 0x00000006ba005986 */ /* 0x0081e8000c10112c */
[----:B0-----:R-:W3:Y:S01]  /*76e60*/  LDL.LU.64 R186, [R1+0x790] ;  /* 0x0007900001ba7983 */ /* 0x001ee20000300a00 */
[----:B------:R-:W-:-:S03]  /*76e70*/  PRMT R6, R180, 0x7772, RZ ;  /* 0x00007772b4067816 */ /* 0x000fc600000000ff */
[----:B------:R-:W3:Y:S04]  /*76e80*/  LDL.LU.64 R190, [R1+0x788] ;  /* 0x0007880001be7983 */ /* 0x000ee80000300a00 */
[----:B--2---:R-:W-:Y:S04]  /*76e90*/  @P3 STG.E.U8 desc[UR44][R188.64], R7 ;  /* 0x00000007bc003986 */ /* 0x004fe8000c10112c */
[----:B------:R-:W2:Y:S04]  /*76ea0*/  LDL.LU R237, [R1+0x40] ;  /* 0x0000400001ed7983 */ /* 0x000ea80000300800 */
[----:B------:R0:W-:Y:S04]  /*76eb0*/  @P2 STG.E.U8 desc[UR44][R182.64], R6 ;  /* 0x00000006b6002986 */ /* 0x0001e8000c10112c */
[----:B0-----:R-:W2:Y:S01]  /*76ec0*/  LDL.LU.64 R182, [R1+0x780] ;  /* 0x0007800001b67983 */ /* 0x001ea20000300a00 */
[----:B------:R-:W-:Y:S01]  /*76ed0*/  VIADD R178, R0, 0x15f ;  /* 0x0000015f00b27836 */ /* 0x000fe20000000000 */
[----:B------:R-:W-:-:S02]  /*76ee0*/  ISETP.LT.AND P1, PT, R3, UR22, !P1 ;  /* 0x0000001603007c0c */ /* 0x000fc4000cf21270 */
[----:B------:R-:W-:Y:S01]  /*76ef0*/  PRMT R7, R180, 0x7773, RZ ;  /* 0x00007773b4077816 */ /* 0x000fe200000000ff */
[----:B------:R-:W2:Y:S01]  /*76f00*/  LDL.LU.64 R188, [R1+0x778] ;  /* 0x0007780001bc7983 */ /* 0x000ea20000300a00 */
[----:B------:R-:W-:Y:S01]  /*76f10*/  ISETP.GE.AND P4, PT, R178, UR5, PT ;  /* 0x00000005b2007c0c */ /* 0x000fe2000bf86270 */
[----:B------:R-:W-:Y:S02]  /*76f20*/  ULDC.64 UR4, c[0x0][0x228] ;  /* 0x00008a0000047ab9 */ /* 0x000fe40000000a00 */
[C---:B------:R-:W-:Y:S01]  /*76f30*/  ISETP.LT.AND P5, PT, R2.reuse, UR4, !P0 ;  /* 0x0000000402007c0c */ /* 0x040fe2000c7a1270 */
[----:B------:R-:W-:Y:S01]  /*76f40*/  ULDC UR4, c[0x0][0x228] ;  /* 0x00008a0000047ab9 */ /* 0x000fe20000000800 */
[----:B------:R-:W-:Y:S02]  /*76f50*/  PRMT R6, R181, 0x7770, RZ ;  /* 0x00007770b5067816 */ /* 0x000fe400000000ff */
[----:B------:R-:W-:Y:S02]  /*76f60*/  ISETP.LT.AND P2, PT, R3, UR28, !P0 ;  /* 0x0000001c03007c0c */ /* 0x000fe4000c741270 */
[----:B------:R0:W-:Y:S07]  /*76f70*/  @P1 STG.E.U8 desc[UR44][R192.64], R7 ;  /* 0x00000007c0001986 */ /* 0x0001ee000c10112c */
[----:B----4-:R1:W-:Y:S01]  /*76f80*/  @P5 STG.E.U8 desc[UR44][R184.64], R6 ;  /* 0x00000006b8005986 */ /* 0x0103e2000c10112c */
[----:B------:R-:W-:Y:S01]  /*76f90*/  ISETP.LT.AND P5, PT, R2, UR4, !P4 ;  /* 0x0000000402007c0c */ /* 0x000fe2000e7a1270 */
[----:B------:R-:W-:-:S02]  /*76fa0*/  ULDC UR4, c[0x0][0x228] ;  /* 0x00008a0000047ab9 */ /* 0x000fc40000000800 */
[----:B------:R-:W-:Y:S01]  /*76fb0*/  ISETP.LT.AND P4, PT, R3, UR4, !P4 ;  /* 0x0000000403007c0c */ /* 0x000fe2000e781270 */
[----:B0-----:R-:W-:Y:S01]  /*76fc0*/  VIADD R7, R0, 0x162 ;  /* 0x0000016200077836 */ /* 0x001fe20000000000 */
[----:B------:R-:W-:Y:S01]  /*76fd0*/  ULDC UR4, c[0x0][0x228] ;  /* 0x00008a0000047ab9 */ /* 0x000fe20000000800 */
[----:B-1----:R-:W4:Y:S01]  /*76fe0*/  LDL.LU.64 R184, [R1+0x770] ;  /* 0x0007700001b87983 */ /* 0x002f220000300a00 */
[----:B------:R-:W-:Y:S02]  /*76ff0*/  PRMT R6, R181, 0x7771, RZ ;  /* 0x00007771b5067816 */ /* 0x000fe400000000ff */
[----:B------:R-:W-:Y:S02]  /*77000*/  ISETP.GE.AND P1, PT, R7, UR39, PT ;  /* 0x0000002707007c0c */ /* 0x000fe4000bf26270 */
[C---:B------:R-:W-:Y:S01]  /*77010*/  PRMT R7, R181.reuse, 0x7773, RZ ;  /* 0x00007773b5077816 */ /* 0x040fe200000000ff */
[----:B---3--:R0:W-:Y:S04]  /*77020*/  @P2 STG.E.U8 desc[UR44][R186.64], R6 ;  /* 0x00000006ba002986 */ /* 0x0081e8000c10112c */
[----:B0-----:R-:W3:Y:S01]  /*77030*/  LDL.LU R187, [R1+0x44] ;  /* 0x0000440001bb7983 */ /* 0x001ee20000300800 */
[----:B------:R-:W-:-:S03]  /*77040*/  PRMT R6, R181, 0x7772, RZ ;  /* 0x00007772b5067816 */ /* 0x000fc600000000ff */
[----:B------:R-:W3:Y:S04]  /*77050*/  LDL.LU.64 R180, [R1+0x768] ;  /* 0x0007680001b47983 */ /* 0x000ee80000300a00 */
[----:B------:R-:W3:Y:S04]  /*77060*/  LDL.LU.64 R192, [R1+0x760] ;  /* 0x0007600001c07983 */ /* 0x000ee80000300a00 */
[----:B------:R0:W-:Y:S04]  /*77070*/  @P5 STG.E.U8 desc[UR44][R190.64], R6 ;  /* 0x00000006be005986 */ /* 0x0001e8000c10112c */
[----:B--2---:R1:W-:Y:S04]  /*77080*/  @P4 STG.E.U8 desc[UR44][R182.64], R7 ;  /* 0x00000007b6004986 */ /* 0x0043e8000c10112c */
[----:B0-----:R-:W2:Y:S04]  /*77090*/  LDL.LU.64 R190, [R1+0x758] ;  /* 0x0007580001be7983 */ /* 0x001ea80000300a00 */
[----:B-1----:R-:W2:Y:S01]  /*770a0*/  LDL.LU.64 R182, [R1+0x750] ;  /* 0x0007500001b67983 */ /* 0x002ea20000300a00 */
[----:B------:R-:W-:-:S05]  /*770b0*/  VIADD R178, R0, 0x160 ;  /* 0x0000016000b27836 */ /* 0x000fca0000000000 */
[----:B------:R-:W-:-:S04]  /*770c0*/  ISETP.GE.AND P3, PT, R178, UR61, PT ;  /* 0x0000003db2007c0c */ /* 0x000fc8000bf66270 */
[----:B------:R-:W-:Y:S01]  /*770d0*/  ISETP.LT.AND P6, PT, R2, UR6, !P3 ;  /* 0x0000000602007c0c */ /* 0x000fe2000dfc1270 */
[C---:B------:R-:W-:Y:S01]  /*770e0*/  VIADD R178, R0.reuse, 0x161 ;  /* 0x0000016100b27836 */ /* 0x040fe20000000000 */
[----:B------:R-:W-:Y:S01]  /*770f0*/  ISETP.LT.AND P3, PT, R3, UR4, !P3 ;  /* 0x0000000403007c0c */ /* 0x000fe2000df61270 */
[----:B------:R-:W-:Y:S01]  /*77100*/  ULDC UR4, c[0x0][0x228] ;  /* 0x00008a0000047ab9 */ /* 0x000fe20000000800 */
[----:B------:R-:W-:Y:S01]  /*77110*/  PRMT R6, R237, 0x7770, RZ ;  /* 0x00007770ed067816 */ /* 0x000fe200000000ff */
[----:B------:R-:W-:Y:S01]  /*77120*/  VIADD R7, R0, 0x1ff ;  /* 0x000001ff00077836 */ /* 0x000fe20000000000 */
[----:B------:R-:W-:Y:S01]  /*77130*/  ISETP.GE.AND P0, PT, R178, UR31, PT ;  /* 0x0000001fb2007c0c */ /* 0x000fe2000bf06270 */
[----:B------:R-:W-:-:S03]  /*77140*/  ULDC UR6, c[0x0][0x228] ;  /* 0x00008a0000067ab9 */ /* 0x000fc60000000800 */
[----:B------:R-:W-:Y:S01]  /*77150*/  ISETP.LT.AND P5, PT, R2, UR4, !P0 ;  /* 0x0000000402007c0c */ /* 0x000fe2000c7a1270 */
[----:B------:R-:W-:Y:S02]  /*77160*/  ULDC UR4, c[0x0][0x228] ;  /* 0x00008a0000047ab9 */ /* 0x000fe40000000800 */
[----:B------:R0:W-:Y:S01]  /*77170*/  @P6 STG.E.U8 desc[UR44][R188.64], R6 ;  /* 0x00000006bc006986 */ /* 0x0001e2000c10112c */
[----:B------:R-:W-:Y:S01]  /*77180*/  ISETP.LT.AND P0, PT, R3, UR4, !P0 ;  /* 0x0000000403007c0c */ /* 0x000fe2000c701270 */
[----:B------:R-:W-:Y:S01]  /*77190*/  ULDC UR4, c[0x0][0x228] ;  /* 0x00008a0000047ab9 */ /* 0x000fe20000000800 */
[----:B0-----:R-:W-:-:S05]  /*771a0*/  PRMT R6, R237, 0x7771, RZ ;  /* 0x00007771ed067816 */ /* 0x001fca00000000ff */
[----:B----4-:R0:W-:Y:S01]  /*771b0*/  @P3 STG.E.U8 desc[UR44][R184.64], R6 ;  /* 0x00000006b8003986 */ /* 0x0101e2000c10112c */
[----:B------:R-:W-:Y:S02]  /*771c0*/  ISETP.LT.AND P3, PT, R2, UR4, !P1 ;  /* 0x0000000402007c0c */ /* 0x000fe4000cf61270 */
[----:B------:R-:W-:Y:S01]  /*771d0*/  ISETP.GE.AND P4, PT, R7, UR29, PT ;  /* 0x0000001d07007c0c */ /* 0x000fe2000bf86270 */
[----:B------:R-:W-:Y:S01]  /*771e0*/  VIADD R178, R0, 0x163 ;  /* 0x0000016300b27836 */ /* 0x000fe20000000000 */
[----:B------:R-:W-:Y:S01]  /*771f0*/  ISETP.LT.AND P6, PT, R3, UR6, !P1 ;  /* 0x0000000603007c0c */ /* 0x000fe2000cfc1270 */
[----:B------:R-:W-:Y:S01]  /*77200*/  ULDC UR4, c[0x0][0x22c] ;  /* 0x00008b0000047ab9 */ /* 0x000fe20000000800 */
[C---:B------:R-:W-:Y:S01]  /*77210*/  PRMT R7, R237.reuse, 0x7772, RZ ;  /* 0x00007772ed077816 */ /* 0x040fe200000000ff */
[----:B------:R-:W-:Y:S01]  /*77220*/  ULDC UR6, c[0x0][0x228] ;  /* 0x00008a0000067ab9 */ /* 0x000fe20000000800 */
[----:B0-----:R-:W4:Y:S01]  /*77230*/  LDL.LU.64 R184, [R1+0x748] ;  /* 0x0007480001b87983 */ /* 0x001f220000300a00 */
[----:B------:R-:W-:-:S03]  /*77240*/  PRMT R6, R237, 0x7773, RZ ;  /* 0x00007773ed067816 */ /* 0x000fc600000000ff */
[----:B------:R-:W4:Y:S04]  /*77250*/  LDL.LU R186, [R1+0x48] ;  /* 0x0000480001ba7983 */ /* 0x000f280000300800 */
[----:B------:R-:W4:Y:S04]  /*77260*/  LDL.LU.64 R188, [R1+0x740] ;  /* 0x0007400001bc7983 */ /* 0x000f280000300a00 */
[----:B---3--:R0:W-:Y:S04]  /*77270*/  @P5 STG.E.U8 desc[UR44][R180.64], R7 ;  /* 0x00000007b4005986 */ /* 0x0081e8000c10112c */
[----:B------:R1:W-:Y:S04]  /*77280*/  @P0 STG.E.U8 desc[UR44][R192.64], R6 ;  /* 0x00000006c0000986 */ /* 0x0003e8000c10112c */
[----:B0-----:R-:W3:Y:S01]  /*77290*/  LDL.LU.64 R180, [R1+0x738] ;  /* 0x0007380001b47983 */ /* 0x001ee20000300a00 */
[----:B------:R-:W-:-:S02]  /*772a0*/  PRMT R7, R187, 0x7770, RZ ;  /* 0x00007770bb077816 */ /* 0x000fc400000000ff */
[----:B-1----:R-:W-:-:S03]  /*772b0*/  PRMT R6, R187, 0x7771, RZ ;  /* 0x00007771bb067816 */ /* 0x002fc600000000ff */
[----:B--2---:R-:W-:Y:S04]  /*772c0*/  @P3 STG.E.U8 desc[UR44][R190.64], R7 ;  /* 0x00000007be003986 */ /* 0x004fe8000c10112c */
[----:B------:R0:W-:Y:S04]  /*772d0*/  @P6 STG.E.U8 desc[UR44][R182.64], R6 ;  /* 0x00000006b6006986 */ /* 0x0001e8000c10112c */
[----:B0-----:R-:W2:Y:S01]  /*772e0*/  LDL.LU.64 R182, [R1+0x730] ;  /* 0x0007300001b67983 */ /* 0x001ea20000300a00 */
[----:B------:R-:W-:Y:S01]  /*772f0*/  ISETP.GE.AND P2, PT, R178, UR17, PT ;  /* 0x00000011b2007c0c */ /* 0x000fe2000bf46270 */
[----:B------:R-:W-:-:S02]  /*77300*/  VIADD R178, R0, 0x164 ;  /* 0x0000016400b27836 */ /* 0x000fc40000000000 */
[----:B------:R-:W-:Y:S01]  /*77310*/  VIADD R6, R0, 0x165 ;  /* 0x0000016500067836 */ /* 0x000fe20000000000 */
[----:B------:R-:W-:Y:S01]  /*77320*/  PRMT R7, R187, 0x7772, RZ ;  /* 0x00007772bb077816 */ /* 0x000fe200000000ff */
[----:B------:R-:W2:Y:S01]  /*77330*/  LDL.LU R237, [R1+0x4c] ;  /* 0x00004c0001ed7983 */ /* 0x000ea20000300800 */
[----:B------:R-:W-:Y:S01]  /*77340*/  ISETP.GE.AND P1, PT, R178, UR4, PT ;  /* 0x00000004b2007c0c */ /* 0x000fe2000bf26270 */
[----:B------:R-:W-:Y:S02]  /*77350*/  ULDC UR4, c[0x0][0x228] ;  /* 0x00008a0000047ab9 */ /* 0x000fe40000000800 */
[----:B------:R-:W-:Y:S01]  /*77360*/  ISETP.LT.AND P3, PT, R2, UR4, !P2 ;  /* 0x0000000402007c0c */ /* 0x000fe2000d761270 */
[----:B------:R-:W-:Y:S01]  /*77370*/  ULDC UR4, c[0x0][0x22c] ;  /* 0x00008b0000047ab9 */ /* 0x000fe20000000800 */
[----:B------:R-:W-:Y:S01]  /*77380*/  ISETP.LT.AND P2, PT, R3, UR6, !P2 ;  /* 0x0000000603007c0c */ /* 0x000fe2000d741270 */
[----:B------:R-:W-:Y:S01]  /*77390*/  ULDC UR6, c[0x0][0x228] ;  /* 0x00008a0000067ab9 */ /* 0x000fe20000000800 */
[----:B------:R-:W-:Y:S01]  /*773a0*/  ISETP.GE.AND P0, PT, R6, UR4, PT ;  /* 0x0000000406007c0c */ /* 0x000fe2000bf06270 */
[----:B------:R-:W-:Y:S01]  /*773b0*/  VIADD R6, R0, 0x166 ;  /* 0x0000016600067836 */ /* 0x000fe20000000000 */
[----:B------:R-:W-:Y:S01]  /*773c0*/  ISETP.LT.AND P5, PT, R2, UR8, !P1 ;  /* 0x0000000802007c0c */ /* 0x000fe2000cfa1270 */
[----:B------:R-:W-:Y:S01]  /*773d0*/  ULDC UR4, c[0x0][0x22c] ;  /* 0x00008b0000047ab9 */ /* 0x000fe20000000800 */
[----:B------:R-:W-:Y:S01]  /*773e0*/  VIADD R178, R0, 0x168 ;  /* 0x0000016800b27836 */ /* 0x000fe20000000000 */
[----:B------:R-:W-:-:S04]  /*773f0*/  ULDC UR8, c[0x0][0x228] ;  /* 0x00008a0000087ab9 */ /* 0x000fc80000000800 */
[----:B----4-:R0:W-:Y:S01]  /*77400*/  @P3 STG.E.U8 desc[UR44][R184.64], R7 ;  /* 0x00000007b8003986 */ /* 0x0101e2000c10112c */
[----:B------:R-:W-:Y:S01]  /*77410*/  ISETP.GE.AND P3, PT, R6, UR4, PT ;  /* 0x0000000406007c0c */ /* 0x000fe2000bf66270 */
[----:B------:R-:W-:Y:S02]  /*77420*/  ULDC UR4, c[0x0][0x228] ;  /* 0x00008a0000047ab9 */ /* 0x000fe40000000800 */
[----:B------:R-:W-:Y:S01]  /*77430*/  ISETP.LT.AND P1, PT, R3, UR4, !P1 ;  /* 0x0000000403007c0c */ /* 0x000fe2000cf21270 */
[----:B------:R-:W-:Y:S01]  /*77440*/  ULDC UR4, c[0x0][0x22c] ;  /* 0x00008b0000047ab9 */ /* 0x000fe20000000800 */
[----:B------:R-:W-:Y:S01]  /*77450*/  PRMT R6, R186, 0x7770, RZ ;  /* 0x00007770ba067816 */ /* 0x000fe200000000ff */
[----:B0-----:R-:W4:Y:S01]  /*77460*/  LDL.LU.64 R184, [R1+0x728] ;  /* 0x0007280001b87983 */ /* 0x001f220000300a00 */
[----:B------:R-:W-:-:S03]  /*77470*/  PRMT R7, R187, 0x7773, RZ ;  /* 0x00007773bb077816 */ /* 0x000fc600000000ff */
[----:B------:R-:W4:Y:S04]  /*77480*/  LDL.LU.64 R192, [R1+0x720] ;  /* 0x0007200001c07983 */ /* 0x000f280000300a00 */
[----:B------:R-:W-:Y:S04]  /*77490*/  @P2 STG.E.U8 desc[UR44][R188.64], R7 ;  /* 0x00000007bc002986 */ /* 0x000fe8000c10112c */
[----:B------:R-:W4:Y:S04]  /*774a0*/  LDL.LU.64 R190, [R1+0x718] ;  /* 0x0007180001be7983 */ /* 0x000f280000300a00 */
[----:B---3--:R0:W-:Y:S04]  /*774b0*/  @P5 STG.E.U8 desc[UR44][R180.64], R6 ;  /* 0x00000006b4005986 */ /* 0x0081e8000c10112c */
[----:B0-----:R-:W3:Y:S01]  /*774c0*/  LDL.LU.64 R180, [R1+0x710] ;  /* 0x0007100001b47983 */ /* 0x001ee20000300a00 */
[----:B------:R-:W-:-:S05]  /*774d0*/  PRMT R6, R186, 0x7771, RZ ;  /* 0x00007771ba067816 */ /* 0x000fca00000000ff */
[----:B--2---:R0:W-:Y:S04]  /*774e0*/  @P1 STG.E.U8 desc[UR44][R182.64], R6 ;  /* 0x00000006b6001986 */ /* 0x0041e8000c10112c */
[----:B0-----:R-:W2:Y:S01]  /*774f0*/  LDL.LU.64 R182, [R1+0x708] ;  /* 0x0007080001b67983 */ /* 0x001ea20000300a00 */
[----:B------:R-:W-:Y:S01]  /*77500*/  ISETP.LT.AND P5, PT, R2, UR6, !P0 ;  /* 0x0000000602007c0c */ /* 0x000fe2000c7a1270 */
[----:B------:R-:W-:Y:S01]  /*77510*/  VIADD R7, R0, 0x167 ;  /* 0x0000016700077836 */ /* 0x000fe20000000000 */
[----:B------:R-:W-:Y:S01]  /*77520*/  ULDC UR6, c[0x0][0x228] ;  /* 0x00008a0000067ab9 */ /* 0x000fe20000000800 */
[----:B------:R-:W2:Y:S01]  /*77530*/  LDL.LU R187, [R1+0x30] ;  /* 0x0000300001bb7983 */ /* 0x000ea20000300800 */
[----:B------:R-:W-:Y:S01]  /*77540*/  ISETP.LT.AND P0, PT, R3, UR6, !P0 ;  /* 0x0000000603007c0c */ /* 0x000fe2000c701270 */
[----:B------:R-:W-:Y:S01]  /*77550*/  ULDC UR6, c[0x0][0x228] ;  /* 0x00008a0000067ab9 */ /* 0x000fe20000000800 */
[----:B------:R-:W-:Y:S01]  /*77560*/  ISETP.GE.AND P2, PT, R7, UR4, PT ;  /* 0x0000000407007c0c */ /* 0x000fe2000bf46270 */
[----:B------:R-:W-:Y:S01]  /*77570*/  ULDC UR4, c[0x0][0x228] ;  /* 0x00008a0000047ab9 */ /* 0x000fe20000000800 */
[----:B------:R-:W-:Y:S01]  /*77580*/  PRMT R7, R186, 0x7772, RZ ;  /* 0x00007772ba077816 */ /* 0x000fe200000000ff */
[----:B------:R-:W2:Y:S01]  /*77590*/  LDL.LU.64 R188, [R1+0x700] ;  /* 0x0007000001bc7983 */ /* 0x000ea20000300a00 */
[----:B------:R-:W-:Y:S01]  /*775a0*/  ISETP.LT.AND P6, PT, R2, UR4, !P3 ;  /* 0x0000000402007c0c */ /* 0x000fe2000dfc1270 */
[----:B------:R-:W-:Y:S01]  /*775b0*/  ULDC UR4, c[0x0][0x22c] ;  /* 0x00008b0000047ab9 */ /* 0x000fe20000000800 */
[----:B------:R-:W-:Y:S01]  /*775c0*/  ISETP.LT.AND P3, PT, R3, UR6, !P3 ;  /* 0x0000000603007c0c */ /* 0x000fe2000df61270 */
[----:B------:R-:W-:Y:S01]  /*775d0*/  ULDC UR6, c[0x0][0x228] ;  /* 0x00008a0000067ab9 */ /* 0x000fe20000000800 */
[----:B------:R-:W-:-:S02]  /*775e0*/  PRMT R6, R186, 0x7773, RZ ;  /* 0x00007773ba067816 */ /* 0x000fc400000000ff */
[----:B------:R-:W-:Y:S01]  /*775f0*/  ISETP.GE.AND P1, PT, R178, UR4, PT ;  /* 0x00000004b2007c0c */ /* 0x000fe2000bf26270 */
[----:B------:R-:W-:Y:S01]  /*77600*/  ULDC UR4, c[0x0][0x228] ;  /* 0x00008a0000047ab9 */ /* 0x000fe20000000800 */
[----:B----4-:R0:W-:Y:S01]  /*77610*/  @P5 STG.E.U8 desc[UR44][R184.64], R7 ;  /* 0x00000007b8005986 */ /* 0x0101e2000c10112c */
[----:B------:R-:W-:Y:S01]  /*77620*/  ISETP.LT.AND P5, PT, R2, UR4, !P2 ;  /* 0x0000000402007c0c */ /* 0x000fe2000d7a1270 */
[----:B------:R-:W-:Y:S02]  /*77630*/  ULDC UR4, c[0x0][0x22c] ;  /* 0x00008b0000047ab9 */ /* 0x000fe40000000800 */
[----:B------:R1:W-:Y:S04]  /*77640*/  @P0 STG.E.U8 desc[UR44][R192.64], R6 ;  /* 0x00000006c0000986 */ /* 0x0003e8000c10112c */
[----:B0-----:R-:W4:Y:S01]  /*77650*/  LDL.LU.64 R184, [R1+0x6f8] ;  /* 0x0006f80001b87983 */ /* 0x001f220000300a00 */
[----:B------:R-:W-:-:S02]  /*77660*/  PRMT R7, R237, 0x7770, RZ ;  /* 0x00007770ed077816 */ /* 0x000fc400000000ff */
[----:B-1----:R-:W-:-:S03]  /*77670*/  PRMT R6, R237, 0x7771, RZ ;  /* 0x00007771ed067816 */ /* 0x002fc600000000ff */
[----:B------:R0:W-:Y:S02]  /*77680*/  @P6 STG.E.U8 desc[UR44][R190.64], R7 ;  /* 0x00000007be006986 */ /* 0x0001e4000c10112c */
[----:B0-----:R-:W-:Y:S02]  /*77690*/  PRMT R7, R237, 0x7772, RZ ;  /* 0x00007772ed077816 */ /* 0x001fe400000000ff */
[----:B---3--:R0:W-:Y:S04]  /*776a0*/  @P3 STG.E.U8 desc[UR44][R180.64], R6 ;  /* 0x00000006b4003986 */ /* 0x0081e8000c10112c */
[----:B0-----:R-:W3:Y:S04]  /*776b0*/  LDL.LU.64 R180, [R1+0x6f0] ;  /* 0x0006f00001b47983 */ /* 0x001ee80000300a00 */
[----:B--2---:R0:W-:Y:S04]  /*776c0*/  @P5 STG.E.U8 desc[UR44][R182.64], R7 ;  /* 0x00000007b6005986 */ /* 0x0041e8000c10112c */
[----:B0-----:R-:W2:Y:S01]  /*776d0*/  LDL.LU.64 R182, [R1+0x6e8] ;  /* 0x0006e80001b67983 */ /* 0x001ea20000300a00 */
[----:B------:R-:W-:Y:S01]  /*776e0*/  VIADD R6, R0, 0x169 ;  /* 0x0000016900067836 */ /* 0x000fe20000000000 */
[----:B------:R-:W-:Y:S01]  /*776f0*/  ISETP.LT.AND P2, PT, R3, UR6, !P2 ;  /* 0x0000000603007c0c */ /* 0x000fe2000d741270 */
[----:B------:R-:W-:Y:S01]  /*77700*/  ULDC UR6, c[0x0][0x228] ;  /* 0x00008a0000067ab9 */ /* 0x000fe20000000800 */
[----:B------:R-:W-:Y:S01]  /*77710*/  ISETP.LT.AND P6, PT, R2, UR8, !P1 ;  /* 0x0000000802007c0c */ /* 0x000fe2000cfc1270 */
[----:B------:R-:W2:Y:S01]  /*77720*/  LDL.LU R186, [R1+0x34] ;  /* 0x0000340001ba7983 */ /* 0x000ea20000300800 */
[----:B------:R-:W-:Y:S01]  /*77730*/  ISETP.GE.AND P0, PT, R6, UR4, PT ;  /* 0x0000000406007c0c */ /* 0x000fe2000bf06270 */
[C---:B------:R-:W-:Y:S01]  /*77740*/  VIADD R6, R0.reuse, 0x16a ;  /* 0x0000016a00067836 */ /* 0x040fe20000000000 */
[----:B------:R-:W-:Y:S01]  /*77750*/  ULDC UR4, c[0x0][0x22c] ;  /* 0x00008b0000047ab9 */ /* 0x000fe20000000800 */
[----:B------:R-:W-:Y:S01]  /*77760*/  PRMT R7, R237, 0x7773, RZ ;  /* 0x00007773ed077816 */ /* 0x000fe200000000ff */
[----:B------:R-:W2:Y:S01]  /*77770*/  LDL.LU.64 R192, [R1+0x6e0] ;  /* 0x0006e00001c07983 */ /* 0x000ea20000300a00 */
[----:B------:R-:W-:Y:S01]  /*77780*/  VIADD R178, R0, 0x16c ;  /* 0x0000016c00b27836 */ /* 0x000fe20000000000 */
[----:B------:R-:W-:Y:S01]  /*77790*/  ISETP.GE.AND P3, PT, R6, UR4, PT ;  /* 0x0000000406007c0c */ /* 0x000fe2000bf66270 */
[----:B------:R-:W-:Y:S01]  /*777a0*/  ULDC UR4, c[0x0][0x228] ;  /* 0x00008a0000047ab9 */ /* 0x000fe20000000800 */
[----:B------:R-:W-:Y:S01]  /*777b0*/  PRMT R6, R187, 0x7770, RZ ;  /* 0x00007770bb067816 */ /* 0x000fe200000000ff */
[----:B------:R0:W-:Y:S01]  /*777c0*/  @P2 STG.E.U8 desc[UR44][R188.64], R7 ;  /* 0x00000007bc002986 */ /* 0x0001e2000c10112c */
[----:B------:R-:W-:Y:S01]  /*777d0*/  ISETP.LT.AND P1, PT, R3, UR4, !P1 ;  /* 0x0000000403007c0c */ /* 0x000fe2000cf21270 */
[----:B------:R-:W-:Y:S01]  /*777e0*/  ULDC UR4, c[0x0][0x22c] ;  /* 0x00008b0000047ab9 */ /* 0x000fe20000000800 */
[----:B------:R-:W-:Y:S01]  /*777f0*/  ULDC UR8, c[0x0][0x228] ;  /* 0x00008a0000087ab9 */ /* 0x000fe20000000800 */
[----:B------:R-:W2:Y:S01]  /*77800*/  LDL.LU.64 R190, [R1+0x6d8] ;  /* 0x0006d80001be7983 */ /* 0x000ea20000300a00 */
[----:B------:R-:W-:Y:S01]  /*77810*/  ISETP.LT.AND P5, PT, R2, UR6, !P0 ;  /* 0x0000000602007c0c */ /* 0x000fe2000c7a1270 */
[----:B------:R-:W-:Y:S01]  /*77820*/  ULDC UR6, c[0x0][0x228] ;  /* 0x00008a0000067ab9 */ /* 0x000fe20000000800 */
[----:B0-----:R-:W-:Y:S01]  /*77830*/  VIADD R7, R0, 0x16b ;  /* 0x0000016b00077836 */ /* 0x001fe20000000000 */
[----:B----4-:R0:W-:Y:S04]  /*77840*/  @P6 STG.E.U8 desc[UR44][R184.64], R6 ;  /* 0x00000006b8006986 */ /* 0x0101e8000c10112c */
[----:B------:R-:W-:Y:S01]  /*77850*/  ISETP.GE.AND P2, PT, R7, UR4, PT ;  /* 0x0000000407007c0c */ /* 0x000fe2000bf46270 */
[----:B------:R-:W-:Y:S01]  /*77860*/  ULDC UR4, c[0x0][0x228] ;  /* 0x00008a0000047ab9 */ /* 0x000fe20000000800 */
[----:B0-----:R-:W4:Y:S01]  /*77870*/  LDL.LU.64 R184, [R1+0x6d0] ;  /* 0x0006d00001b87983 */ /* 0x001f220000300a00 */
[----:B------:R-:W-:-:S02]  /*77880*/  PRMT R6, R187, 0x7771, RZ ;  /* 0x00007771bb067816 */ /* 0x000fc400000000ff */
[----:B------:R-:W-:-:S03]  /*77890*/  PRMT R7, R187, 0x7772, RZ ;  /* 0x00007772bb077816 */ /* 0x000fc600000000ff */
[----:B---3--:R0:W-:Y:S04]  /*778a0*/  @P1 STG.E.U8 desc[UR44][R180.64], R6 ;  /* 0x00000006b4001986 */ /* 0x0081e8000c10112c */
[----:B0-----:R-:W3:Y:S04]  /*778b0*/  LDL.LU.64 R180, [R1+0x6c8] ;  /* 0x0006c80001b47983 */ /* 0x001ee80000300a00 */
[----:B------:R-:W3:Y:S04]  /*778c0*/  LDL.LU R237, [R1+0x38] ;  /* 0x0000380001ed7983 */ /* 0x000ee80000300800 */
[----:B------:R-:W3:Y:S04]  /*778d0*/  LDL.LU.64 R188, [R1+0x6c0] ;  /* 0x0006c00001bc7983 */ /* 0x000ee80000300a00 */
[----:B--2---:R0:W-:Y:S04]  /*778e0*/  @P5 STG.E.U8 desc[UR44][R182.64], R7 ;  /* 0x00000007b6005986 */ /* 0x0041e8000c10112c */
[----:B0-----:R-:W2:Y:S01]  /*778f0*/  LDL.LU.64 R182, [R1+0x6b8] ;  /* 0x0006b80001b67983 */ /* 0x001ea20000300a00 */
[C---:B------:R-:W-:Y:S01]  /*77900*/  ISETP.LT.AND P0, PT, R3.reuse, UR6, !P0 ;  /* 0x0000000603007c0c */ /* 0x040fe2000c701270 */
[----:B------:R-:W-:Y:S01]  /*77910*/  ULDC UR6, c[0x0][0x228] ;  /* 0x00008a0000067ab9 */ /* 0x000fe20000000800 */
[----:B------:R-:W-:Y:S01]  /*77920*/  ISETP.LT.AND P6, PT, R2, UR4, !P3 ;  /* 0x0000000402007c0c */ /* 0x000fe2000dfc1270 */
[----:B------:R-:W-:Y:S01]  /*77930*/  ULDC UR4, c[0x0][0x22c] ;  /* 0x00008b0000047ab9 */ /* 0x000fe20000000800 */
[----:B------:R-:W-:Y:S01]  /*77940*/  ISETP.LT.AND P3, PT, R3, UR6, !P3 ;  /* 0x0000000603007c0c */ /* 0x000fe2000df61270 */
[----:B------:R-:W-:Y:S01]  /*77950*/  ULDC UR6, c[0x0][0x228] ;  /* 0x00008a0000067ab9 */ /* 0x000fe20000000800 */
[----:B------:R-:W-:-:S02]  /*77960*/  PRMT R6, R187, 0x7773, RZ ;  /* 0x00007773bb067816 */ /* 0x000fc400000000ff */
[----:B------:R-:W-:Y:S02]  /*77970*/  PRMT R7, R186, 0x7770, RZ ;  /* 0x00007770ba077816 */ /* 0x000fe400000000ff */
[----:B------:R-:W-:Y:S01]  /*77980*/  ISETP.GE.AND P1, PT, R178, UR4, PT ;  /* 0x00000004b2007c0c */ /* 0x000fe2000bf26270 */
[----:B------:R-:W-:Y:S02]  /*77990*/  ULDC UR4, c[0x0][0x228] ;  /* 0x00008a0000047ab9 */ /* 0x000fe40000000800 */
[----:B------:R0:W-:Y:S01]  /*779a0*/  @P0 STG.E.U8 desc[UR44][R192.64], R6 ;  /* 0x00000006c0000986 */ /* 0x0001e2000c10112c */
[----:B------:R-:W-:Y:S01]  /*779b0*/  ISETP.LT.AND P5, PT, R2, UR4, !P2 ;  /* 0x0000000402007c0c */ /* 0x000fe2000d7a1270 */
[----:B------:R-:W-:Y:S02]  /*779c0*/  ULDC UR4, c[0x0][0x22c] ;  /* 0x00008b0000047ab9 */ /* 0x000fe40000000800 */
[----:B------:R1:W-:Y:S01]  /*779d0*/  @P6 STG.E.U8 desc[UR44][R190.64], R7 ;  /* 0x00000007be006986 */ /* 0x0003e2000c10112c */
[----:B0-----:R-:W-:-:S02]  /*779e0*/  PRMT R6, R186, 0x7771, RZ ;  /* 0x00007771ba067816 */ /* 0x001fc400000000ff */
[----:B------:R-:W-:Y:S01]  /*779f0*/  ISETP.LT.AND P2, PT, R3, UR6, !P2 ;  /* 0x0000000603007c0c */ /* 0x000fe2000d741270 */
[----:B------:R-:W-:Y:S01]  /*77a00*/  ULDC UR6, c[0x0][0x228] ;  /* 0x00008a0000067ab9 */ /* 0x000fe20000000800 */
[----:B------:R-:W-:Y:S01]  /*77a10*/  ISETP.LT.AND P6, PT, R2, UR8, !P1 ;  /* 0x0000000802007c0c */ /* 0x000fe2000cfc1270 */
[----:B------:R-:W-:Y:S01]  /*77a20*/  VIADD R178, R0, 0x170 ;  /* 0x0000017000b27836 */ /* 0x000fe20000000000 */
[----:B-1----:R-:W-:Y:S01]  /*77a30*/  PRMT R7, R186, 0x7772, RZ ;  /* 0x00007772ba077816 */ /* 0x002fe200000000ff */
[----:B------:R-:W-:Y:S01]  /*77a40*/  ULDC UR8, c[0x0][0x228] ;  /* 0x00008a0000087ab9 */ /* 0x000fe20000000800 */
[----:B----4-:R0:W-:Y:S04]  /*77a50*/  @P3 STG.E.U8 desc[UR44][R184.64], R6 ;  /* 0x00000006b8003986 */ /* 0x0101e8000c10112c */
[----:B0-----:R-:W4:Y:S01]  /*77a60*/  LDL.LU.64 R184, [R1+0x6b0] ;  /* 0x0006b00001b87983 */ /* 0x001f220000300a00 */
[----:B------:R-:W-:-:S03]  /*77a70*/  VIADD R6, R0, 0x16d ;  /* 0x0000016d00067836 */ /* 0x000fc60000000000 */
[----:B------:R-:W4:Y:S02]  /*77a80*/  LDL.LU R187, [R1+0x3c] ;  /* 0x00003c0001bb7983 */ /* 0x000f240000300800 */
[----:B------:R-:W-:Y:S01]  /*77a90*/  ISETP.GE.AND P0, PT, R6, UR4, PT ;  /* 0x0000000406007c0c */ /* 0x000fe2000bf06270 */
[----:B------:R-:W-:Y:S01]  /*77aa0*/  VIADD R6, R0, 0x16e ;  /* 0x0000016e00067836 */ /* 0x000fe20000000000 */
[----:B------:R-:W-:-:S04]  /*77ab0*/  ULDC UR4, c[0x0][0x22c] ;  /* 0x00008b0000047ab9 */ /* 0x000fc80000000800 */
[----:B------:R-:W-:Y:S01]  /*77ac0*/  ISETP.GE.AND P3, PT, R6, UR4, PT ;  /* 0x0000000406007c0c */ /* 0x000fe2000bf66270 */
[----:B------:R-:W-:Y:S01]  /*77ad0*/  ULDC UR4, c[0x0][0x228] ;  /* 0x00008a0000047ab9 */ /* 0x000fe20000000800 */
[----:B---3--:R0:W-:Y:S01]  /*77ae0*/  @P5 STG.E.U8 desc[UR44][R180.64], R7 ;  /* 0x00000007b4005986 */ /* 0x0081e2000c10112c */
[----:B------:R-:W-:-:S03]  /*77af0*/  PRMT R6, R237, 0x7770, RZ ;  /* 0x00007770ed067816 */ /* 0x000fc600000000ff */
[----:B0-----:R-:W3:Y:S01]  /*77b00*/  LDL.LU.64 R180, [R1+0x6a8] ;  /* 0x0006a80001b47983 */ /* 0x001ee20000300a00 */
[----:B------:R-:W-:-:S03]  /*77b10*/  PRMT R7, R186, 0x7773, RZ ;  /* 0x00007773ba077816 */ /* 0x000fc600000000ff */
[----:B------:R-:W3:Y:S04]  /*77b20*/  LDL.LU.64 R192, [R1+0x6a0] ;  /* 0x0006a00001c07983 */ /* 0x000ee80000300a00 */
[----:B------:R-:W-:Y:S04]  /*77b30*/  @P2 STG.E.U8 desc[UR44][R188.64], R7 ;  /* 0x00000007bc002986 */ /* 0x000fe8000c10112c */
[----:B------:R-:W3:Y:S04]  /*77b40*/  LDL.LU.64 R190, [R1+0x698] ;  /* 0x0006980001be7983 */ /* 0x000ee80000300a00 */
[----:B--2---:R0:W-:Y:S04]  /*77b50*/  @P6 STG.E.U8 desc[UR44][R182.64], R6 ;  /* 0x00000006b6006986 */ /* 0x0041e8000c10112c */
[----:B0-----:R-:W2:Y:S01]  /*77b60*/  LDL.LU.64 R182, [R1+0x690] ;  /* 0x0006900001b67983 */ /* 0x001ea20000300a00 */
[----:B------:R-:W-:Y:S01]  /*77b70*/  ISETP.LT.AND P1, PT, R3, UR4, !P1 ;  /* 0x0000000403007c0c */ /* 0x000fe2000cf21270 */
[----:B------:R-:W-:Y:S01]  /*77b80*/  VIADD R7, R0, 0x16f ;  /* 0x0000016f00077836 */ /* 0x000fe20000000000 */
[----:B------:R-:W-:Y:S01]  /*77b90*/  PRMT R6, R237, 0x7771, RZ ;  /* 0x00007771ed067816 */ /* 0x000fe200000000ff */
[----:B------:R-:W-:Y:S01]  /*77ba0*/  ULDC UR4, c[0x0][0x22c] ;  /* 0x00008b0000047ab9 */ /* 0x000fe20000000800 */
[----:B------:R-:W-:Y:S01]  /*77bb0*/  ISETP.LT.AND P5, PT, R2, UR6, !P0 ;  /* 0x0000000602007c0c */ /* 0x000fe2000c7a1270 */
[----:B------:R-:W-:-:S02]  /*77bc0*/  ULDC UR6, c[0x0][0x228] ;  /* 0x00008a0000067ab9 */ /* 0x000fc40000000800 */
[----:B------:R-:W-:Y:S01]  /*77bd0*/  ISETP.LT.AND P0, PT, R3, UR6, !P0 ;  /* 0x0000000603007c0c */ /* 0x000fe2000c701270 */
[----:B------:R-:W-:Y:S01]  /*77be0*/  ULDC UR6, c[0x0][0x228] ;  /* 0x00008a0000067ab9 */ /* 0x000fe20000000800 */
[----:B------:R-:W-:Y:S01]  /*77bf0*/  ISETP.GE.AND P2, PT, R7, UR4, PT ;  /* 0x0000000407007c0c */ /* 0x000fe2000bf46270 */
[----:B------:R-:W-:Y:S02]  /*77c00*/  ULDC UR4, c[0x0][0x228] ;  /* 0x00008a0000047ab9 */ /* 0x000fe40000000800 */
[----:B------:R-:W-:Y:S01]  /*77c10*/  ISETP.LT.AND P6, PT, R2, UR4, !P3 ;  /* 0x0000000402007c0c */ /* 0x000fe2000dfc1270 */
[----:B------:R-:W-:Y:S01]  /*77c20*/  ULDC UR4, c[0x0][0x22c] ;  /* 0x00008b0000047ab9 */ /* 0x000fe20000000800 */
[----:B------:R-:W-:Y:S01]  /*77c30*/  ISETP.LT.AND P3, PT, R3, UR6, !P3 ;  /* 0x0000000603007c0c */ /* 0x000fe2000df61270 */
[----:B------:R-:W-:Y:S01]  /*77c40*/  ULDC UR6, c[0x0][0x228] ;  /* 0x00008a0000067ab9 */ /* 0x000fe20000000800 */
[C---:B------:R-:W-:Y:S01]  /*77c50*/  PRMT R7, R237.reuse, 0x7772, RZ ;  /* 0x00007772ed077816 */ /* 0x040fe200000000ff */
[----:B----4-:R0:W-:Y:S04]  /*77c60*/  @P1 STG.E.U8 desc[UR44][R184.64], R6 ;  /* 0x00000006b8001986 */ /* 0x0101e8000c10112c */
        /* <DEDUP_REMOVED lines=9> */
[----:B------:R-:W-:Y:S04]  /*77d00*/  @P6 STG.E.U8 desc[UR44][R190.64], R7 ;  /* 0x00000007be006986 */ /* 0x000fe8000c10112c */
[----:B--2---:R0:W-:Y:S04]  /*77d10*/  @P3 STG.E.U8 desc[UR44][R182.64], R6 ;  /* 0x00000006b6003986 */ /* 0x0041e8000c10112c */
[----:B0-----:R-:W2:Y:S01]  /*77d20*/  LDL.LU.64 R182, [R1+0x670] ;  /* 0x0006700001b67983 */ /* 0x001ea20000300a00 */
[----:B------:R-:W-:Y:S01]  /*77d30*/  ISETP.GE.AND P1, PT, R178, UR4, PT ;  /* 0x00000004b2007c0c */ /* 0x000fe2000bf26270 */
[----:B------:R-:W-:-:S02]  /*77d40*/  ULDC UR4, c[0x0][0x228] ;  /* 0x00008a0000047ab9 */ /* 0x000fc40000000800 */
[----:B------:R-:W-:Y:S01]  /*77d50*/  ISETP.LT.AND P5, PT, R2, UR4, !P2 ;  /* 0x0000000402007c0c */ /* 0x000fe2000d7a1270 */
[----:B------:R-:W-:Y:S01]  /*77d60*/  VIADD R6, R0, 0x171 ;  /* 0x0000017100067836 */ /* 0x000fe20000000000 */
[----:B------:R-:W-:Y:S01]  /*77d70*/  ULDC UR4, c[0x0][0x22c] ;  /* 0x00008b0000047ab9 */ /* 0x000fe20000000800 */
[----:B------:R-:W-:Y:S01]  /*77d80*/  PRMT R7, R187, 0x7772, RZ ;  /* 0x00007772bb077816 */ /* 0x000fe200000000ff */
[----:B------:R-:W2:Y:S01]  /*77d90*/  LDL.LU R237, [R1+0x24] ;  /* 0x0000240001ed7983 */ /* 0x000ea20000300800 */
[----:B------:R-:W-:Y:S01]  /*77da0*/  ISETP.LT.AND P2, PT, R3, UR6, !P2 ;  /* 0x0000000603007c0c */ /* 0x000fe2000d741270 */
[----:B------:R-:W-:Y:S01]  /*77db0*/  ULDC UR6, c[0x0][0x228] ;  /* 0x00008a0000067ab9 */ /* 0x000fe20000000800 */
[----:B------:R-:W-:Y:S01]  /*77dc0*/  ISETP.GE.AND P0, PT, R6, UR4, PT ;  /* 0x0000000406007c0c */ /* 0x000fe2000bf06270 */
[----:B------:R-:W-:Y:S01]  /*77dd0*/  VIADD R6, R0, 0x172 ;  /* 0x0000017200067836 */ /* 0x000fe20000000000 */
[----:B------:R-:W-:Y:S01]  /*77de0*/  ISETP.LT.AND P6, PT, R2, UR8, !P1 ;  /* 0x0000000802007c0c */ /* 0x000fe2000cfc1270 */
[----:B------:R-:W-:Y:S01]  /*77df0*/  ULDC UR4, c[0x0][0x22c] ;  /* 0x00008b0000047ab9 */ /* 0x000fe20000000800 */
[----:B------:R-:W-:Y:S01]  /*77e00*/  VIADD R178, R0, 0x174 ;  /* 0x0000017400b27836 */ /* 0x000fe20000000000 */
[----:B------:R-:W-:Y:S01]  /*77e10*/  ULDC UR8, c[0x0][0x228] ;  /* 0x00008a0000087ab9 */ /* 0x000fe20000000800 */
[----:B------:R-:W-:Y:S01]  /*77e20*/  ISETP.GE.AND P3, PT, R6, UR4, PT ;  /* 0x0000000406007c0c */ /* 0x000fe2000bf66270 */
[----:B------:R-:W-:-:S02]  /*77e30*/  ULDC UR4, c[0x0][0x228] ;  /* 0x00008a0000047ab9 */ /* 0x000fc40000000800 */
[----:B------:R-:W-:Y:S01]  /*77e40*/  ISETP.LT.AND P1, PT, R3, UR4, !P1 ;  /* 0x0000000403007c0c */ /* 0x000fe2000cf21270 */
[----:B------:R-:W-:Y:S01]  /*77e50*/  ULDC UR4, c[0x0][0x22c] ;  /* 0x00008b0000047ab9 */ /* 0x000fe20000000800 */
[----:B----4-:R0:W-:Y:S01]  /*77e60*/  @P5 STG.E.U8 desc[UR44][R184.64], R7 ;  /* 0x00000007b8005986 */ /* 0x0101e2000c10112c */
[----:B------:R-:W-:-:S03]  /*77e70*/  PRMT R6, R186, 0x7770, RZ ;  /* 0x00007770ba067816 */ /* 0x000fc600000000ff */
        /* <DEDUP_REMOVED lines=44> */
[----:B------:R-:W2:Y:S01]  /*78140*/  LDL.LU.64 R192, [R1+0x620] ;  /* 0x0006200001c07983 */ /* 0x000ea20000300a00 */
[----:B------:R-:W-:Y:S01]  /*78150*/  ISETP.GE.AND P0, PT, R6, UR4, PT ;  /* 0x0000000406007c0c */ /* 0x000fe2000bf06270 */
[C---:B------:R-:W-:Y:S01]  /*78160*/  VIADD R6, R0.reuse, 0x176 ;  /* 0x0000017600067836 */ /* 0x040fe20000000000 */
[----:B------:R-:W-:Y:S01]  /*78170*/  ULDC UR4, c[0x0][0x22c] ;  /* 0x00008b0000047ab9 */ /* 0x000fe20000000800 */
[----:B------:R-:W-:Y:S01]  /*78180*/  PRMT R7, R237, 0x7773, RZ ;  /* 0x00007773ed077816 */ /* 0x000fe200000000ff */
[----:B------:R-:W2:Y:S01]  /*78190*/  LDL.LU R186, [R1+0x2c] ;  /* 0x00002c0001ba7983 */ /* 0x000ea20000300800 */
        /* <DEDUP_REMOVED lines=45> */
[----:B----4-:R0:W-:Y:S02]  /*78470*/  @P3 STG.E.U8 desc[UR44][R184.64], R6 ;  /* 0x00000006b8003986 */ /* 0x0101e4000c10112c */
[----:B0-----:R-:W-:Y:S02]  /*78480*/  VIADD R6, R0, 0x179 ;  /* 0x0000017900067836 */ /* 0x001fe40000000000 */
[----:B------:R-:W4:Y:S03]  /*78490*/  LDL.LU.64 R184, [R1+0x5f0] ;  /* 0x0005f00001b87983 */ /* 0x000f260000300a00 */
[----:B------:R-:W-:Y:S01]  /*784a0*/  ISETP.GE.AND P0, PT, R6, UR4, PT ;  /* 0x0000000406007c0c */ /* 0x000fe2000bf06270 */
[----:B------:R-:W-:Y:S01]  /*784b0*/  VIADD R6, R0, 0x17a ;  /* 0x0000017a00067836 */ /* 0x000fe20000000000 */
[----:B------:R-:W-:Y:S01]  /*784c0*/  ULDC UR4, c[0x0][0x22c] ;  /* 0x00008b0000047ab9 */ /* 0x000fe20000000800 */
[----:B------:R-:W4:Y:S03]  /*784d0*/  LDL.LU R187, [R1+0x14] ;  /* 0x0000140001bb7983 */ /* 0x000f260000300800 */
        /* <DEDUP_REMOVED lines=11> */
[C---:B------:R-:W-:Y:S01]  /*78590*/  ISETP.LT.AND P1, PT, R3.reuse, UR4, !P1 ;  /* 0x0000000403007c0c */ /* 0x040fe2000cf21270 */
[----:B------:R-:W-:Y:S01]  /*785a0*/  VIADD R7, R0, 0x17b ;  /* 0x0000017b00077836 */ /* 0x000fe20000000000 */
[C---:B------:R-:W-:Y:S01]  /*785b0*/  ISETP.LT.AND P5, PT, R2.reuse, UR6, !P0 ;  /* 0x0000000602007c0c */ /* 0x040fe2000c7a1270 */
[----:B------:R-:W-:Y:S01]  /*785c0*/  ULDC UR6, c[0x0][0x228] ;  /* 0x00008a0000067ab9 */ /* 0x000fe20000000800 */
[----:B------:R-:W-:Y:S01]  /*785d0*/  ULDC UR4, c[0x0][0x22c] ;  /* 0x00008b0000047ab9 */ /* 0x000fe20000000800 */
[----:B------:R-:W-:Y:S01]  /*785e0*/  ISETP.LT.AND P0, PT, R3, UR6, !P0 ;  /* 0x0000000603007c0c */ /* 0x000fe2000c701270 */
[----:B------:R-:W2:Y:S01]  /*785f0*/  LDL.LU.64 R188, [R1+0x5c8] ;  /* 0x0005c80001bc7983 */ /* 0x000ea20000300a00 */
[----:B------:R-:W-:Y:S01]  /*78600*/  PRMT R6, R237, 0x7771, RZ ;  /* 0x00007771ed067816 */ /* 0x000fe200000000ff */
[----:B------:R-:W-:Y:S01]  /*78610*/  ULDC UR6, c[0x0][0x228] ;  /* 0x00008a0000067ab9 */ /* 0x000fe20000000800 */
[----:B------:R-:W-:Y:S01]  /*78620*/  ISETP.GE.AND P2, PT, R7, UR4, PT ;  /* 0x0000000407007c0c */ /* 0x000fe2000bf46270 */
[----:B------:R-:W-:Y:S01]  /*78630*/  ULDC UR4, c[0x0][0x228] ;  /* 0x00008a0000047ab9 */ /* 0x000fe20000000800 */
[----:B------:R-:W2:Y:S01]  /*78640*/  LDL.LU R186, [R1+0x18] ;  /* 0x0000180001ba7983 */ /* 0x000ea20000300800 */
[----:B------:R-:W-:Y:S01]  /*78650*/  ISETP.LT.AND P6, PT, R2, UR4, !P3 ;  /* 0x0000000402007c0c */ /* 0x000fe2000dfc1270 */
[----:B------:R-:W-:Y:S01]  /*78660*/  ULDC UR4, c[0x0][0x22c] ;  /* 0x00008b0000047ab9 */ /* 0x000fe20000000800 */
[----:B------:R-:W-:Y:S01]  /*78670*/  ISETP.LT.AND P3, PT, R3, UR6, !P3 ;  /* 0x0000000603007c0c */ /* 0x000fe2000df61270 */
[----:B------:R-:W-:Y:S01]  /*78680*/  ULDC UR6, c[0x0][0x228] ;  /* 0x00008a0000067ab9 */ /* 0x000fe20000000800 */
[C---:B------:R-:W-:Y:S01]  /*78690*/  PRMT R7, R237.reuse, 0x7772, RZ ;  /* 0x00007772ed077816 */ /* 0x040fe200000000ff */
[----:B----4-:R0:W-:Y:S02]  /*786a0*/  @P1 STG.E.U8 desc[UR44][R184.64], R6 ;  /* 0x00000006b8001986 */ /* 0x0101e4000c10112c */
[----:B0-----:R-:W-:-:S02]  /*786b0*/  PRMT R6, R237, 0x7773, RZ ;  /* 0x00007773ed067816 */ /* 0x001fc400000000ff */
[----:B------:R-:W4:Y:S04]  /*786c0*/  LDL.LU.64 R184, [R1+0x5c0] ;  /* 0x0005c00001b87983 */ /* 0x000f280000300a00 */
[----:B---3--:R0:W-:Y:S04]  /*786d0*/  @P5 STG.E.U8 desc[UR44][R180.64], R7 ;  /* 0x00000007b4005986 */ /* 0x0081e8000c10112c */
[----:B------:R1:W-:Y:S01]  /*786e0*/  @P0 STG.E.U8 desc[UR44][R192.64], R6 ;  /* 0x00000006c0000986 */ /* 0x0003e2000c10112c */
[----:B0-----:R-:W-:-:S03]  /*786f0*/  PRMT R7, R187, 0x7770, RZ ;  /* 0x00007770bb077816 */ /* 0x001fc600000000ff */
[----:B------:R-:W3:Y:S01]  /*78700*/  LDL.LU.64 R180, [R1+0x5b8] ;  /* 0x0005b80001b47983 */ /* 0x000ee20000300a00 */
[----:B-1----:R-:W-:-:S03]  /*78710*/  PRMT R6, R187, 0x7771, RZ ;  /* 0x00007771bb067816 */ /* 0x002fc600000000ff */
[----:B------:R-:W-:Y:S04]  /*78720*/  @P6 STG.E.U8 desc[UR44][R190.64], R7 ;  /* 0x00000007be006986 */ /* 0x000fe8000c10112c */
[----:B--2---:R0:W-:Y:S04]  /*78730*/  @P3 STG.E.U8 desc[UR44][R182.64], R6 ;  /* 0x00000006b6003986 */ /* 0x0041e8000c10112c */
[----:B0-----:R-:W2:Y:S04]  /*78740*/  LDL.LU.64 R182, [R1+0x5b0] ;  /* 0x0005b00001b67983 */ /* 0x001ea80000300a00 */
[----:B------:R-:W2:Y:S01]  /*78750*/  LDL.LU.64 R192, [R1+0x5a8] ;  /* 0x0005a80001c07983 */ /* 0x000ea20000300a00 */
[----:B------:R-:W-:Y:S01]  /*78760*/  ISETP.GE.AND P1, PT, R178, UR4, PT ;  /* 0x00000004b2007c0c */ /* 0x000fe2000bf26270 */
[----:B------:R-:W-:-:S02]  /*78770*/  ULDC UR4, c[0x0][0x228] ;  /* 0x00008a0000047ab9 */ /* 0x000fc40000000800 */
[----:B------:R-:W-:Y:S01]  /*78780*/  ISETP.LT.AND P5, PT, R2, UR4, !P2 ;  /* 0x0000000402007c0c */ /* 0x000fe2000d7a1270 */
[----:B------:R-:W-:Y:S01]  /*78790*/  VIADD R6, R0, 0x17d ;  /* 0x0000017d00067836 */ /* 0x000fe20000000000 */
[----:B------:R-:W-:Y:S01]  /*787a0*/  ULDC UR4, c[0x0][0x22c] ;  /* 0x00008b0000047ab9 */ /* 0x000fe20000000800 */
[----:B------:R-:W-:Y:S01]  /*787b0*/  ISETP.LT.AND P2, PT, R3, UR6, !P2 ;  /* 0x0000000603007c0c */ /* 0x000fe2000d741270 */
[----:B------:R-:W-:Y:S01]  /*787c0*/  ULDC UR6, c[0x0][0x228] ;  /* 0x00008a0000067ab9 */ /* 0x000fe20000000800 */
[----:B------:R-:W-:Y:S01]  /*787d0*/  PRMT R7, R187, 0x7772, RZ ;  /* 0x00007772bb077816 */ /* 0x000fe200000000ff */
[----:B------:R-:W2:Y:S01]  /*787e0*/  LDL.LU.64 R190, [R1+0x5a0] ;  /* 0x0005a00001be7983 */ /* 0x000ea20000300a00 */
[----:B------:R-:W-:Y:S01]  /*787f0*/  ISETP.GE.AND P0, PT, R6, UR4, PT ;  /* 0x0000000406007c0c */ /* 0x000fe2000bf06270 */
[----:B------:R-:W-:Y:S01]  /*78800*/  VIADD R6, R0, 0x17e ;  /* 0x0000017e00067836 */ /* 0x000fe20000000000 */
[----:B------:R-:W-:Y:S01]  /*78810*/  ISETP.LT.AND P6, PT, R2, UR8, !P1 ;  /* 0x0000000802007c0c */ /* 0x000fe2000cfc1270 */
[----:B------:R-:W-:Y:S01]  /*78820*/  ULDC UR4, c[0x0][0x22c] ;  /* 0x00008b0000047ab9 */ /* 0x000fe20000000800 */
[----:B------:R-:W2:Y:S01]  /*78830*/  LDL.LU R237, [R1+0x1c] ;  /* 0x00001c0001ed7983 */ /* 0x000ea20000300800 */
[----:B------:R-:W-:Y:S01]  /*78840*/  VIADD R178, R0, 0x180 ;  /* 0x0000018000b27836 */ /* 0x000fe20000000000 */
[----:B------:R-:W-:Y:S01]  /*78850*/  ISETP.GE.AND P3, PT, R6, UR4, PT ;  /* 0x0000000406007c0c */ /* 0x000fe2000bf66270 */
[----:B------:R-:W-:Y:S01]  /*78860*/  ULDC UR4, c[0x0][0x228] ;  /* 0x00008a0000047ab9 */ /* 0x000fe20000000800 */
[----:B------:R0:W-:Y:S01]  /*78870*/  @P5 STG.E.U8 desc[UR44][R188.64], R7 ;  /* 0x00000007bc005986 */ /* 0x0001e2000c10112c */
[----:B------:R-:W-:Y:S01]  /*78880*/  ISETP.LT.AND P1, PT, R3, UR4, !P1 ;  /* 0x0000000403007c0c */ /* 0x000fe2000cf21270 */
[----:B------:R-:W-:Y:S01]  /*78890*/  ULDC UR4, c[0x0][0x22c] ;  /* 0x00008b0000047ab9 */ /* 0x000fe20000000800 */
[----:B------:R-:W-:Y:S01]  /*788a0*/  PRMT R6, R186, 0x7770, RZ ;  /* 0x00007770ba067816 */ /* 0x000fe200000000ff */
[----:B------:R-:W-:Y:S01]  /*788b0*/  ULDC UR8, c[0x0][0x228] ;  /* 0x00008a0000087ab9 */ /* 0x000fe20000000800 */
[----:B------:R-:W-:Y:S01]  /*788c0*/  ISETP.LT.AND P5, PT, R2, UR6, !P0 ;  /* 0x0000000602007c0c */ /* 0x000fe2000c7a1270 */
[----:B------:R-:W-:Y:S01]  /*788d0*/  ULDC UR6, c[0x0][0x228] ;  /* 0x00008a0000067ab9 */ /* 0x000fe20000000800 */
[----:B0-----:R-:W-:-:S05]  /*788e0*/  PRMT R7, R187, 0x7773, RZ ;  /* 0x00007773bb077816 */ /* 0x001fca00000000ff */
[----:B----4-:R0:W-:Y:S02]  /*788f0*/  @P2 STG.E.U8 desc[UR44][R184.64], R7 ;  /* 0x00000007b8002986 */ /* 0x0101e4000c10112c */
[----:B0-----:R-:W-:-:S05]  /*78900*/  VIADD R7, R0, 0x17f ;  /* 0x0000017f00077836 */ /* 0x001fca0000000000 */
[----:B------:R-:W-:Y:S01]  /*78910*/  ISETP.GE.AND P2, PT, R7, UR4, PT ;  /* 0x0000000407007c0c */ /* 0x000fe2000bf46270 */
[----:B------:R-:W-:Y:S01]  /*78920*/  ULDC UR4, c[0x0][0x228] ;  /* 0x00008a0000047ab9 */ /* 0x000fe20000000800 */
[----:B------:R-:W-:Y:S01]  /*78930*/  PRMT R7, R186, 0x7772, RZ ;  /* 0x00007772ba077816 */ /* 0x000fe200000000ff */
[----:B---3--:R0:W-:Y:S01]  /*78940*/  @P6 STG.E.U8 desc[UR44][R180.64], R6 ;  /* 0x00000006b4006986 */ /* 0x0081e2000c10112c */
[----:B------:R-:W-:Y:S01]  /*78950*/  ISETP.LT.AND P6, PT, R2, UR4, !P3 ;  /* 0x0000000402007c0c */ /* 0x000fe2000dfc1270 */
[----:B------:R-:W-:Y:S01]  /*78960*/  ULDC UR4, c[0x0][0x22c] ;  /* 0x00008b0000047ab9 */ /* 0x000fe20000000800 */
[----:B0-----:R-:W-:Y:S01]  /*78970*/  PRMT R6, R186, 0x7771, RZ ;  /* 0x00007771ba067816 */ /* 0x001fe200000000ff */
[----:B------:R-:W3:Y:S04]  /*78980*/  LDL.LU.64 R180, [R1+0x590] ;  /* 0x0005900001b47983 */ /* 0x000ee80000300a00 */
[----:B------:R-:W4:Y:S04]  /*78990*/  LDL.LU.64 R184, [R1+0x588] ;  /* 0x0005880001b87983 */ /* 0x000f280000300a00 */
[----:B------:R-:W4:Y:S04]  /*789a0*/  LDL.LU.64 R188, [R1+0x580] ;  /* 0x0005800001bc7983 */ /* 0x000f280000300a00 */
[----:B--2---:R0:W-:Y:S01]  /*789b0*/  @P1 STG.E.U8 desc[UR44][R182.64], R6 ;  /* 0x00000006b6001986 */ /* 0x0041e2000c10112c */
[----:B------:R-:W-:Y:S01]  /*789c0*/  ISETP.GE.AND P1, PT, R178, UR4, PT ;  /* 0x00000004b2007c0c */ /* 0x000fe2000bf26270 */
[----:B------:R-:W-:-:S02]  /*789d0*/  ULDC UR4, c[0x0][0x228] ;  /* 0x00008a0000047ab9 */ /* 0x000fc40000000800 */
[----:B------:R1:W-:Y:S04]  /*789e0*/  @P5 STG.E.U8 desc[UR44][R192.64], R7 ;  /* 0x00000007c0005986 */ /* 0x0003e8000c10112c */
[----:B0-----:R-:W2:Y:S04]  /*789f0*/  LDL.LU.64 R182, [R1+0x578] ;  /* 0x0005780001b67983 */ /* 0x001ea80000300a00 */
[----:B------:R-:W2:Y:S04]  /*78a00*/  LDL.LU R187, [R1+0x70] ;  /* 0x0000700001bb7983 */ /* 0x000ea80000300800 */
[----:B-1----:R-:W2:Y:S04]  /*78a10*/  LDL.LU.64 R192, [R1+0x1bb8] ;  /* 0x001bb80001c07983 */ /* 0x002ea80000300a00 */
[----:B------:R-:W3:Y:S01]  /*78a20*/  LDL.LU.64 R178, [R1+0x598] ;  /* 0x0005980001b27983 */ /* 0x000ee20000300a00 */
[----:B------:R-:W-:Y:S01]  /*78a30*/  ISETP.LT.AND P0, PT, R3, UR6, !P0 ;  /* 0x0000000603007c0c */ /* 0x000fe2000c701270 */
[----:B------:R-:W-:-:S02]  /*78a40*/  ULDC UR6, c[0x0][0x228] ;  /* 0x00008a0000067ab9 */ /* 0x000fc40000000800 */
[----:B------:R-:W-:Y:S01]  /*78a50*/  ISETP.LT.AND P3, PT, R3, UR6, !P3 ;  /* 0x0000000603007c0c */ /* 0x000fe2000df61270 */
[----:B------:R-:W-:Y:S01]  /*78a60*/  ULDC UR6, c[0x0][0x228] ;  /* 0x00008a0000067ab9 */ /* 0x000fe20000000800 */
[----:B------:R-:W-:Y:S02]  /*78a70*/  PRMT R6, R186, 0x7773, RZ ;  /* 0x00007773ba067816 */ /* 0x000fe400000000ff */
[----:B------:R-:W-:Y:S01]  /*78a80*/  ISETP.LT.AND P5, PT, R2, UR4, !P2 ;  /* 0x0000000402007c0c */ /* 0x000fe2000d7a1270 */
[----:B------:R-:W-:Y:S01]  /*78a90*/  ULDC UR4, c[0x0][0x22c] ;  /* 0x00008b0000047ab9 */ /* 0x000fe20000000800 */
[----:B------:R-:W-:-:S04]  /*78aa0*/  PRMT R7, R237, 0x7770, RZ ;  /* 0x00007770ed077816 */ /* 0x000fc800000000ff */
[----:B------:R0:W-:Y:S02]  /*78ab0*/  @P0 STG.E.U8 desc[UR44][R190.64], R6 ;  /* 0x00000006be000986 */ /* 0x0001e4000c10112c */
[C---:B0-----:R-:W-:Y:S02]  /*78ac0*/  PRMT R6, R237.reuse, 0x7771, RZ ;  /* 0x00007771ed067816 */ /* 0x041fe400000000ff */
[----:B------:R-:W2:Y:S04]  /*78ad0*/  LDL.LU.64 R190, [R1+0x1bb0] ;  /* 0x001bb00001be7983 */ /* 0x000ea80000300a00 */
[----:B---3--:R0:W-:Y:S04]  /*78ae0*/  @P6 STG.E.U8 desc[UR44][R178.64], R7 ;  /* 0x00000007b2006986 */ /* 0x0081e8000c10112c */
[----:B------:R1:W-:Y:S01]  /*78af0*/  @P3 STG.E.U8 desc[UR44][R180.64], R6 ;  /* 0x00000006b4003986 */ /* 0x0003e2000c10112c */
[----:B0-----:R-:W-:-:S03]  /*78b00*/  PRMT R7, R237, 0x7772, RZ ;  /* 0x00007772ed077816 */ /* 0x001fc600000000ff */
[----:B-1----:R-:W3:Y:S04]  /*78b10*/  LDL.LU.64 R180, [R1+0x570] ;  /* 0x0005700001b47983 */ /* 0x002ee80000300a00 */
[----:B----4-:R0:W-:Y:S04]  /*78b20*/  @P5 STG.E.U8 desc[UR44][R184.64], R7 ;  /* 0x00000007b8005986 */ /* 0x0101e8000c10112c */
[----:B0-----:R-:W4:Y:S01]  /*78b30*/  LDL.LU.64 R184, [R1+0x568] ;  /* 0x0005680001b87983 */ /* 0x001f220000300a00 */
[----:B------:R-:W-:Y:S01]  /*78b40*/  VIADD R6, R0, 0x181 ;  /* 0x0000018100067836 */ /* 0x000fe20000000000 */
[----:B------:R-:W-:Y:S01]  /*78b50*/  ISETP.LT.AND P2, PT, R3, UR6, !P2 ;  /* 0x0000000603007c0c */ /* 0x000fe2000d741270 */
[----:B------:R-:W-:-:S03]  /*78b60*/  ULDC UR6, c[0x0][0x228] ;  /* 0x00008a0000067ab9 */ /* 0x000fc60000000800 */
[----:B------:R-:W-:Y:S01]  /*78b70*/  ISETP.GE.AND P0, PT, R6, UR4, PT ;  /* 0x0000000406007c0c */ /* 0x000fe2000bf06270 */
[----:B------:R-:W-:Y:S01]  /*78b80*/  VIADD R6, R0, 0x182 ;  /* 0x0000018200067836 */ /* 0x000fe20000000000 */
[----:B------:R-:W-:Y:S01]  /*78b90*/  ISETP.LT.AND P6, PT, R2, UR8, !P1 ;  /* 0x0000000802007c0c */ /* 0x000fe2000cfc1270 */
[----:B------:R-:W-:Y:S01]  /*78ba0*/  ULDC UR4, c[0x0][0x22c] ;  /* 0x00008b0000047ab9 */ /* 0x000fe20000000800 */
[----:B------:R-:W-:Y:S01]  /*78bb0*/  PRMT R7, R237, 0x7773, RZ ;  /* 0x00007773ed077816 */ /* 0x000fe200000000ff */
[----:B------:R-:W-:Y:S01]  /*78bc0*/  VIADD R178, R0, 0x184 ;  /* 0x0000018400b27836 */ /* 0x000fe20000000000 */
[----:B------:R-:W-:Y:S01]  /*78bd0*/  ISETP.GE.AND P3, PT, R6, UR4, PT ;  /* 0x0000000406007c0c */ /* 0x000fe2000bf66270 */
[----:B------:R-:W-:Y:S01]  /*78be0*/  ULDC UR4, c[0x0][0x228] ;  /* 0x00008a0000047ab9 */ /* 0x000fe20000000800 */
[----:B------:R-:W-:Y:S01]  /*78bf0*/  ISETP.LT.AND P5, PT, R2, UR6, !P0 ;  /* 0x0000000602007c0c */ /* 0x000fe2000c7a1270 */
[----:B------:R0:W-:Y:S01]  /*78c00*/  @P2 STG.E.U8 desc[UR44][R188.64], R7 ;  /* 0x00000007bc002986 */ /* 0x0001e2000c10112c */
[----:B------:R-:W-:Y:S01]  /*78c10*/  ISETP.LT.AND P1, PT, R3, UR4, !P1 ;  /* 0x0000000403007c0c */ /* 0x000fe2000cf21270 */
[----:B------:R-:W-:Y:S01]  /*78c20*/  ULDC UR4, c[0x0][0x22c] ;  /* 0x00008b0000047ab9 */ /* 0x000fe20000000800 */
[----:B--2---:R-:W-:Y:S01]  /*78c30*/  PRMT R6, R187, 0x7770, RZ ;  /* 0x00007770bb067816 */ /* 0x004fe200000000ff */
[----:B------:R-:W2:Y:S01]  /*78c40*/  LDL.LU.64 R236, [R1+0x560] ;  /* 0x0005600001ec7983 */ /* 0x000ea20000300a00 */
[----:B------:R-:W-:Y:S01]  /*78c50*/  ULDC UR6, c[0x0][0x228] ;  /* 0x00008a0000067ab9 */ /* 0x000fe20000000800 */
[----:B------:R-:W-:-:S02]  /*78c60*/  ULDC UR8, c[0x0][0x228] ;  /* 0x00008a0000087ab9 */ /* 0x000fc40000000800 */
[----:B------:R1:W-:Y:S01]  /*78c70*/  @P6 STG.E.U8 desc[UR44][R182.64], R6 ;  /* 0x00000006b6006986 */ /* 0x0003e2000c10112c */
[----:B0-----:R-:W-:-:S03]  /*78c80*/  VIADD R7, R0, 0x183 ;  /* 0x0000018300077836 */ /* 0x001fc60000000000 */
[----:B------:R-:W2:Y:S02]  /*78c90*/  LDL.LU.64 R188, [R1+0x558] ;  /* 0x0005580001bc7983 */ /* 0x000ea40000300a00 */
[----:B------:R-:W-:Y:S01]  /*78ca0*/  ISETP.GE.AND P2, PT, R7, UR4, PT ;  /* 0x0000000407007c0c */ /* 0x000fe2000bf46270 */
[----:B------:R-:W-:Y:S01]  /*78cb0*/  ULDC UR4, c[0x0][0x228] ;  /* 0x00008a0000047ab9 */ /* 0x000fe20000000800 */
[C---:B-1----:R-:W-:Y:S01]  /*78cc0*/  PRMT R6, R187.reuse, 0x7771, RZ ;  /* 0x00007771bb067816 */ /* 0x042fe200000000ff */
[----:B------:R-:W2:Y:S01]  /*78cd0*/  LDL.LU.64 R182, [R1+0x550] ;  /* 0x0005500001b67983 */ /* 0x000ea20000300a00 */
[----:B------:R-:W-:Y:S02]  /*78ce0*/  PRMT R7, R187, 0x7772, RZ ;  /* 0x00007772bb077816 */ /* 0x000fe400000000ff */
[----:B------:R-:W-:Y:S01]  /*78cf0*/  ISETP.LT.AND P6, PT, R2, UR4, !P3 ;  /* 0x0000000402007c0c */ /* 0x000fe2000dfc1270 */
[----:B------:R-:W-:Y:S01]  /*78d00*/  ULDC UR4, c[0x0][0x22c] ;  /* 0x00008b0000047ab9 */ /* 0x000fe20000000800 */
[----:B---3--:R0:W-:Y:S01]  /*78d10*/  @P1 STG.E.U8 desc[UR44][R180.64], R6 ;  /* 0x00000006b4001986 */ /* 0x0081e2000c10112c */
[----:B------:R-:W-:Y:S01]  /*78d20*/  ISETP.GE.AND P1, PT, R178, UR4, PT ;  /* 0x00000004b2007c0c */ /* 0x000fe2000bf26270 */
[----:B------:R-:W-:-:S02]  /*78d30*/  ULDC UR4, c[0x0][0x228] ;  /* 0x00008a0000047ab9 */ /* 0x000fc40000000800 */
[----:B0-----:R-:W3:Y:S01]  /*78d40*/  LDL.LU.64 R180, [R1+0x548] ;  /* 0x0005480001b47983 */ /* 0x001ee20000300a00 */
[----:B------:R-:W-:-:S03]  /*78d50*/  PRMT R6, R187, 0x7773, RZ ;  /* 0x00007773bb067816 */ /* 0x000fc600000000ff */
[----:B------:R-:W3:Y:S04]  /*78d60*/  LDL.LU R179, [R1+0x78] ;  /* 0x0000780001b37983 */ /* 0x000ee80000300800 */
[----:B----4-:R0:W-:Y:S04]  /*78d70*/  @P5 STG.E.U8 desc[UR44][R184.64], R7 ;  /* 0x00000007b8005986 */ /* 0x0101e8000c10112c */
[----:B------:R-:W4:Y:S04]  /*78d80*/  LDL.LU.64 R186, [R1+0x540] ;  /* 0x0005400001ba7983 */ /* 0x000f280000300a00 */
[----:B0-----:R-:W4:Y:S04]  /*78d90*/  LDL.LU.64 R184, [R1+0x538] ;  /* 0x0005380001b87983 */ /* 0x001f280000300a00 */
[----:B------:R-:W3:Y:S01]  /*78da0*/  LDL.LU R178, [R1+0x74] ;  /* 0x0000740001b27983 */ /* 0x000ee20000300800 */
[----:B------:R-:W-:Y:S01]  /*78db0*/  ISETP.LT.AND P0, PT, R3, UR6, !P0 ;  /* 0x0000000603007c0c */ /* 0x000fe2000c701270 */
[----:B------:R-:W-:-:S02]  /*78dc0*/  ULDC UR6, c[0x0][0x228] ;  /* 0x00008a0000067ab9 */ /* 0x000fc40000000800 */
[----:B------:R-:W-:Y:S01]  /*78dd0*/  ISETP.LT.AND P3, PT, R3, UR6, !P3 ;  /* 0x0000000603007c0c */ /* 0x000fe2000df61270 */
[----:B------:R-:W-:-:S09]  /*78de0*/  ULDC UR6, c[0x0][0x228] ;  /* 0x00008a0000067ab9 */ /* 0x000fd20000000800 */
[----:B--2---:R0:W-:Y:S01]  /*78df0*/  @P0 STG.E.U8 desc[UR44][R236.64], R6 ;  /* 0x00000006ec000986 */ /* 0x0041e2000c10112c */
[----:B------:R-:W-:Y:S01]  /*78e00*/  ISETP.LT.AND P5, PT, R2, UR4, !P2 ;  /* 0x0000000402007c0c */ /* 0x000fe2000d7a1270 */
[----:B------:R-:W-:Y:S01]  /*78e10*/  ULDC UR4, c[0x0][0x22c] ;  /* 0x00008b0000047ab9 */ /* 0x000fe20000000800 */
[----:B------:R-:W-:Y:S01]  /*78e20*/  ISETP.LT.AND P2, PT, R3, UR6, !P2 ;  /* 0x0000000603007c0c */ /* 0x000fe2000d741270 */
[----:B------:R-:W-:Y:S01]  /*78e30*/  ULDC UR6, c[0x0][0x228] ;  /* 0x00008a0000067ab9 */ /* 0x000fe20000000800 */
[C---:B---3--:R-:W-:Y:S02]  /*78e40*/  PRMT R7, R178.reuse, 0x7770, RZ ;  /* 0x00007770b2077816 */ /* 0x048fe400000000ff */
[----:B0-----:R-:W-:-:S03]  /*78e50*/  PRMT R6, R178, 0x7771, RZ ;  /* 0x00007771b2067816 */ /* 0x001fc600000000ff */
[----:B------:R-:W-:Y:S04]  /*78e60*/  @P6 STG.E.U8 desc[UR44][R188.64], R7 ;  /* 0x00000007bc006986 */ /* 0x000fe8000c10112c */
[----:B------:R0:W-:Y:S04]  /*78e70*/  @P3 STG.E.U8 desc[UR44][R182.64], R6 ;  /* 0x00000006b6003986 */ /* 0x0001e8000c10112c */
[----:B0-----:R-:W2:Y:S01]  /*78e80*/  LDL.LU.64 R182, [R1+0x530] ;  /* 0x0005300001b67983 */ /* 0x001ea20000300a00 */
[----:B------:R-:W-:Y:S01]  /*78e90*/  VIADD R6, R0, 0x185 ;  /* 0x0000018500067836 */ /* 0x000fe20000000000 */
[----:B------:R-:W-:Y:S01]  /*78ea0*/  ISETP.LT.AND P6, PT, R2, UR8, !P1 ;  /* 0x0000000802007c0c */ /* 0x000fe2000cfc1270 */
[----:B------:R-:W-:Y:S01]  /*78eb0*/  ULDC UR8, c[0x0][0x228] ;  /* 0x00008a0000087ab9 */ /* 0x000fe20000000800 */
[----:B------:R-:W3:Y:S01]  /*78ec0*/  LDL.LU.64 R236, [R1+0x528] ;  /* 0x0005280001ec7983 */ /* 0x000ee20000300a00 */
[----:B------:R-:W-:-:S02]  /*78ed0*/  PRMT R7, R178, 0x7772, RZ ;  /* 0x00007772b2077816 */ /* 0x000fc400000000ff */
[----:B------:R-:W-:Y:S01]  /*78ee0*/  ISETP.GE.AND P0, PT, R6, UR4, PT ;  /* 0x0000000406007c0c */ /* 0x000fe2000bf06270 */
[----:B------:R-:W3:Y:S01]  /*78ef0*/  LDL.LU.64 R188, [R1+0x520] ;  /* 0x0005200001bc7983 */ /* 0x000ee20000300a00 */
[----:B------:R-:W-:Y:S01]  /*78f00*/  VIADD R6, R0, 0x186 ;  /* 0x0000018600067836 */ /* 0x000fe20000000000 */
[----:B------:R-:W-:Y:S02]  /*78f10*/  ULDC UR4, c[0x0][0x22c] ;  /* 0x00008b0000047ab9 */ /* 0x000fe40000000800 */
[----:B------:R0:W-:Y:S02]  /*78f20*/  @P5 STG.E.U8 desc[UR44][R180.64], R7 ;  /* 0x00000007b4005986 */ /* 0x0001e4000c10112c */
[----:B------:R-:W-:Y:S01]  /*78f30*/  ISETP.GE.AND P3, PT, R6, UR4, PT ;  /* 0x0000000406007c0c */ /* 0x000fe2000bf66270 */
[----:B------:R-:W-:Y:S01]  /*78f40*/  ULDC UR4, c[0x0][0x228] ;  /* 0x00008a0000047ab9 */ /* 0x000fe20000000800 */
[----:B------:R-:W-:Y:S01]  /*78f50*/  PRMT R6, R179, 0x7770, RZ ;  /* 0x00007770b3067816 */ /* 0x000fe200000000ff */
[----:B0-----:R-:W3:Y:S01]  /*78f60*/  LDL.LU.64 R180, [R1+0x1ba8] ;  /* 0x001ba80001b47983 */ /* 0x001ee20000300a00 */
[----:B------:R-:W-:-:S03]  /*78f70*/  PRMT R7, R178, 0x7773, RZ ;  /* 0x00007773b2077816 */ /* 0x000fc600000000ff */
[----:B------:R-:W3:Y:S04]  /*78f80*/  LDL.LU R250, [R1+0x7c] ;  /* 0x00007c0001fa7983 */ /* 0x000ee80000300800 */
[----:B----4-:R0:W-:Y:S04]  /*78f90*/  @P2 STG.E.U8 desc[UR44][R186.64], R7 ;  /* 0x00000007ba002986 */ /* 0x0101e8000c10112c */
[----:B------:R1:W-:Y:S04]  /*78fa0*/  @P6 STG.E.U8 desc[UR44][R184.64], R6 ;  /* 0x00000006b8006986 */ /* 0x0003e8000c10112c */
[----:B0-----:R-:W4:Y:S04]  /*78fb0*/  LDL.LU.64 R186, [R1+0x518] ;  /* 0x0005180001ba7983 */ /* 0x001f280000300a00 */
[----:B-1----:R-:W4:Y:S01]  /*78fc0*/  LDL.LU.64 R184, [R1+0x510] ;  /* 0x0005100001b87983 */ /* 0x002f220000300a00 */
[----:B------:R-:W-:Y:S01]  /*78fd0*/  ISETP.LT.AND P1, PT, R3, UR4, !P1 ;  /* 0x0000000403007c0c */ /* 0x000fe2000cf21270 */
[----:B------:R-:W-:Y:S01]  /*78fe0*/  ULDC UR4, c[0x0][0x228] ;  /* 0x00008a0000047ab9 */ /* 0x000fe20000000800 */
[----:B------:R-:W-:-:S02]  /*78ff0*/  PRMT R6, R179, 0x7771, RZ ;  /* 0x00007771b3067816 */ /* 0x000fc400000000ff */
[----:B------:R-:W-:Y:S01]  /*79000*/  ISETP.LT.AND P5, PT, R2, UR4, !P0 ;  /* 0x0000000402007c0c */ /* 0x000fe2000c7a1270 */
[C---:B------:R-:W-:Y:S01]  /*79010*/  VIADD R7, R0.reuse, 0x187 ;  /* 0x0000018700077836 */ /* 0x040fe20000000000 */
[----:B------:R-:W-:Y:S01]  /*79020*/  ISETP.LT.AND P2, PT, R3, UR6, !P0 ;  /* 0x0000000603007c0c */ /* 0x000fe2000c741270 */
[----:B------:R-:W-:Y:S01]  /*79030*/  ULDC UR4, c[0x0][0x22c] ;  /* 0x00008b0000047ab9 */ /* 0x000fe20000000800 */
[----:B------:R-:W-:Y:S01]  /*79040*/  VIADD R178, R0, 0x188 ;  /* 0x0000018800b27836 */ /* 0x000fe20000000000 */
[----:B------:R-:W-:-:S04]  /*79050*/  ULDC UR6, c[0x0][0x228] ;  /* 0x00008a0000067ab9 */ /* 0x000fc80000000800 */
[----:B--2---:R0:W-:Y:S04]  /*79060*/  @P1 STG.E.U8 desc[UR44][R182.64], R6 ;  /* 0x00000006b6001986 */ /* 0x0041e8000c10112c */
[----:B0-----:R-:W2:Y:S01]  /*79070*/  LDL.LU.64 R182, [R1+0x500] ;  /* 0x0005000001b67983 */ /* 0x001ea20000300a00 */
[----:B------:R-:W-:Y:S01]  /*79080*/  ISETP.GE.AND P0, PT, R7, UR4, PT ;  /* 0x0000000407007c0c */ /* 0x000fe2000bf06270 */
[----:B------:R-:W-:Y:S01]  /*79090*/  ULDC UR4, c[0x0][0x22c] ;  /* 0x00008b0000047ab9 */ /* 0x000fe20000000800 */
[C---:B------:R-:W-:Y:S02]  /*790a0*/  PRMT R7, R179.reuse, 0x7772, RZ ;  /* 0x00007772b3077816 */ /* 0x040fe400000000ff */
[----:B------:R-:W-:Y:S02]  /*790b0*/  PRMT R6, R179, 0x7773, RZ ;  /* 0x00007773b3067816 */ /* 0x000fe400000000ff */
[----:B------:R-:W-:Y:S01]  /*790c0*/  ISETP.GE.AND P1, PT, R178, UR4, PT ;  /* 0x00000004b2007c0c */ /* 0x000fe2000bf26270 */
[----:B------:R-:W-:Y:S01]  /*790d0*/  ULDC UR4, c[0x0][0x228] ;  /* 0x00008a0000047ab9 */ /* 0x000fe20000000800 */
[C---:B------:R-:W-:Y:S01]  /*790e0*/  ISETP.LT.AND P6, PT, R2.reuse, UR6, !P3 ;  /* 0x0000000602007c0c */ /* 0x040fe2000dfc1270 */
[----:B---3--:R0:W-:Y:S01]  /*790f0*/  @P5 STG.E.U8 desc[UR44][R236.64], R7 ;  /* 0x00000007ec005986 */ /* 0x0081e2000c10112c */
[----:B------:R-:W-:Y:S01]  /*79100*/  ULDC UR6, c[0x0][0x228] ;  /* 0x00008a0000067ab9 */ /* 0x000fe20000000800 */
[C---:B------:R-:W-:Y:S01]  /*79110*/  ISETP.LT.AND P3, PT, R3.reuse, UR4, !P3 ;  /* 0x0000000403007c0c */ /* 0x040fe2000df61270 */
[----:B------:R-:W-:Y:S01]  /*79120*/  ULDC UR4, c[0x0][0x228] ;  /* 0x00008a0000047ab9 */ /* 0x000fe20000000800 */
[----:B------:R1:W-:Y:S01]  /*79130*/  @P2 STG.E.U8 desc[UR44][R188.64], R6 ;  /* 0x00000006bc002986 */ /* 0x0003e2000c10112c */
[----:B------:R-:W-:Y:S01]  /*79140*/  ISETP.LT.AND P2, PT, R2, UR6, !P0 ;  /* 0x0000000602007c0c */ /* 0x000fe2000c741270 */
[----:B------:R-:W-:Y:S01]  /*79150*/  ULDC UR6, c[0x0][0x228] ;  /* 0x00008a0000067ab9 */ /* 0x000fe20000000800 */
[----:B------:R-:W-:Y:S01]  /*79160*/  ISETP.LT.AND P5, PT, R3, UR4, !P0 ;  /* 0x0000000403007c0c */ /* 0x000fe2000c7a1270 */
[----:B------:R-:W-:Y:S01]  /*79170*/  ULDC UR4, c[0x0][0x22c] ;  /* 0x00008b0000047ab9 */ /* 0x000fe20000000800 */
[----:B0-----:R-:W-:Y:S01]  /*79180*/  VIADD R7, R0, 0x189 ;  /* 0x0000018900077836 */ /* 0x001fe20000000000 */
[C---:B------:R-:W-:Y:S01]  /*79190*/  PRMT R178, R250.reuse, 0x7771, RZ ;  /* 0x00007771fab27816 */ /* 0x040fe200000000ff */
[----:B------:R-:W3:Y:S01]  /*791a0*/  LDL.LU.64 R236, [R1+0x4f8] ;  /* 0x0004f80001ec7983 */ /* 0x000ee20000300a00 */
[----:B-1----:R-:W-:-:S02]  /*791b0*/  PRMT R6, R250, 0x7770, RZ ;  /* 0x00007770fa067816 */ /* 0x002fc400000000ff */
[----:B------:R-:W-:Y:S01]  /*791c0*/  ISETP.GE.AND P0, PT, R7, UR4, PT ;  /* 0x0000000407007c0c */ /* 0x000fe2000bf06270 */
[----:B------:R-:W-:Y:S01]  /*791d0*/  ULDC UR4, c[0x0][0x228] ;  /* 0x00008a0000047ab9 */ /* 0x000fe20000000800 */
[C---:B------:R-:W-:Y:S01]  /*791e0*/  PRMT R7, R250.reuse, 0x7772, RZ ;  /* 0x00007772fa077816 */ /* 0x040fe200000000ff */
[----:B----4-:R0:W-:Y:S04]  /*791f0*/  @P6 STG.E.U8 desc[UR44][R186.64], R6 ;  /* 0x00000006ba006986 */ /* 0x0101e8000c10112c */
[----:B------:R-:W-:Y:S04]  /*79200*/  @P3 STG.E.U8 desc[UR44][R184.64], R178 ;  /* 0x000000b2b8003986 */ /* 0x000fe8000c10112c */
[----:B------:R1:W-:Y:S04]  /*79210*/  @P2 STG.E.U8 desc[UR44][R180.64], R7 ;  /* 0x00000007b4002986 */ /* 0x0003e8000c10112c */
[----:B0-----:R-:W4:Y:S04]  /*79220*/  LDL.LU.64 R186, [R1+0x4f0] ;  /* 0x0004f00001ba7983 */ /* 0x001f280000300a00 */
[----:B------:R-:W4:Y:S04]  /*79230*/  LDL.LU.64 R188, [R1+0x4e8] ;  /* 0x0004e80001bc7983 */ /* 0x000f280000300a00 */
[----:B-1----:R-:W3:Y:S01]  /*79240*/  LDL.LU.64 R180, [R1+0x1ba0] ;  /* 0x001ba00001b47983 */ /* 0x002ee20000300a00 */
[----:B------:R-:W-:-:S03]  /*79250*/  PRMT R6, R250, 0x7773, RZ ;  /* 0x00007773fa067816 */ /* 0x000fc600000000ff */
[----:B------:R-:W4:Y:S04]  /*79260*/  LDL.LU.64 R184, [R1+0x4e0] ;  /* 0x0004e00001b87983 */ /* 0x000f280000300a00 */
[----:B--2---:R0:W-:Y:S04]  /*79270*/  @P5 STG.E.U8 desc[UR44][R182.64], R6 ;  /* 0x00000006b6005986 */ /* 0x0041e8000c10112c */
[----:B0-----:R-:W2:Y:S01]  /*79280*/  LDL.LU.64 R182, [R1+0x4d8] ;  /* 0x0004d80001b67983 */ /* 0x001ea20000300a00 */
[----:B------:R-:W-:Y:S01]  /*79290*/  ISETP.LT.AND P3, PT, R2, UR4, !P1 ;  /* 0x0000000402007c0c */ /* 0x000fe2000cf61270 */
[----:B------:R-:W-:Y:S01]  /*792a0*/  VIADD R6, R0, 0x18a ;  /* 0x0000018a00067836 */ /* 0x000fe20000000000 */
[----:B------:R-:W-:Y:S01]  /*792b0*/  ULDC UR4, c[0x0][0x22c] ;  /* 0x00008b0000047ab9 */ /* 0x000fe20000000800 */
[----:B------:R-:W-:Y:S01]  /*792c0*/  ISETP.LT.AND P2, PT, R3, UR6, !P1 ;  /* 0x0000000603007c0c */ /* 0x000fe2000cf41270 */
[----:B------:R-:W-:Y:S01]  /*792d0*/  ULDC UR6, c[0x0][0x228] ;  /* 0x00008a0000067ab9 */ /* 0x000fe20000000800 */
[----:B------:R-:W-:Y:S01]  /*792e0*/  ISETP.LT.AND P5, PT, R2, UR8, !P0 ;  /* 0x0000000802007c0c */ /* 0x000fe2000c7a1270 */
[----:B------:R-:W-:Y:S01]  /*792f0*/  VIADD R178, R0, 0x18d ;  /* 0x0000018d00b27836 */ /* 0x000fe20000000000 */
[----:B------:R-:W-:Y:S01]  /*79300*/  ISETP.GE.AND P1, PT, R6, UR4, PT ;  /* 0x0000000406007c0c */ /* 0x000fe2000bf26270 */
[----:B------:R-:W-:Y:S01]  /*79310*/  VIADD R6, R0, 0x18b ;  /* 0x0000018b00067836 */ /* 0x000fe20000000000 */
[----:B------:R-:W-:Y:S01]  /*79320*/  ULDC UR4, c[0x0][0x22c] ;  /* 0x00008b0000047ab9 */ /* 0x000fe20000000800 */
[----:B------:R-:W-:Y:S01]  /*79330*/  ULDC UR8, c[0x0][0x228] ;  /* 0x00008a0000087ab9 */ /* 0x000fe20000000800 */
[----:B---3--:R-:W-:-:S05]  /*79340*/  PRMT R7, R180, 0x7770, RZ ;  /* 0x00007770b4077816 */ /* 0x008fca00000000ff */
[----:B------:R0:W-:Y:S01]  /*79350*/  @P3 STG.E.U8 desc[UR44][R236.64], R7 ;  /* 0x00000007ec003986 */ /* 0x0001e2000c10112c */
[----:B------:R-:W-:Y:S01]  /*79360*/  ISETP.GE.AND P3, PT, R6, UR4, PT ;  /* 0x0000000406007c0c */ /* 0x000fe2000bf66270 */
[----:B------:R-:W-:Y:S01]  /*79370*/  ULDC UR4, c[0x0][0x228] ;  /* 0x00008a0000047ab9 */ /* 0x000fe20000000800 */
[C---:B------:R-:W-:Y:S02]  /*79380*/  PRMT R6, R180.reuse, 0x7772, RZ ;  /* 0x00007772b4067816 */ /* 0x040fe400000000ff */
[----:B------:R-:W-:Y:S01]  /*79390*/  ISETP.LT.AND P0, PT, R3, UR4, !P0 ;  /* 0x0000000403007c0c */ /* 0x000fe2000c701270 */
[----:B------:R-:W-:Y:S01]  /*793a0*/  ULDC UR4, c[0x0][0x22c] ;  /* 0x00008b0000047ab9 */ /* 0x000fe20000000800 */
[----:B0-----:R-:W-:-:S05]  /*793b0*/  PRMT R7, R180, 0x7771, RZ ;  /* 0x00007771b4077816 */ /* 0x001fca00000000ff */
[----:B----4-:R0:W-:Y:S04]  /*793c0*/  @P2 STG.E.U8 desc[UR44][R186.64], R7 ;  /* 0x00000007ba002986 */ /* 0x0101e8000c10112c */
[----:B------:R1:W-:Y:S01]  /*793d0*/  @P5 STG.E.U8 desc[UR44][R188.64], R6 ;  /* 0x00000006bc005986 */ /* 0x0003e2000c10112c */
[----:B------:R-:W-:Y:S01]  /*793e0*/  ISETP.LT.AND P5, PT, R2, UR6, !P1 ;  /* 0x0000000602007c0c */ /* 0x000fe2000cfa1270 */
[----:B------:R-:W-:Y:S01]  /*793f0*/  IMAD.MOV.U32 R237, RZ, RZ, R251 ;  /* 0x000000ffffed7224 */ /* 0x000fe200078e00fb */
[----:B------:R-:W-:Y:S01]  /*79400*/  PRMT R180, R180, 0x7773, RZ ;  /* 0x00007773b4b47816 */ /* 0x000fe200000000ff */
[----:B------:R-:W-:Y:S01]  /*79410*/  ULDC UR6, c[0x0][0x228] ;  /* 0x00008a0000067ab9 */ /* 0x000fe20000000800 */
[----:B0-----:R-:W-:Y:S01]  /*79420*/  PRMT R7, R181, 0x7770, RZ ;  /* 0x00007770b5077816 */ /* 0x001fe200000000ff */
[----:B------:R-:W3:Y:S01]  /*79430*/  LDL.LU.64 R186, [R1+0x4c0] ;  /* 0x0004c00001ba7983 */ /* 0x000ee20000300a00 */
[----:B-1----:R-:W-:-:S03]  /*79440*/  VIADD R6, R0, 0x18c ;  /* 0x0000018c00067836 */ /* 0x002fc60000000000 */
[----:B------:R-:W4:Y:S02]  /*79450*/  LDL.LU.64 R250, [R1+0x4b8] ;  /* 0x0004b80001fa7983 */ /* 0x000f240000300a00 */
[----:B------:R-:W-:Y:S01]  /*79460*/  ISETP.GE.AND P2, PT, R6, UR4, PT ;  /* 0x0000000406007c0c */ /* 0x000fe2000bf46270 */
[----:B------:R-:W-:Y:S01]  /*79470*/  ULDC UR4, c[0x0][0x228] ;  /* 0x00008a0000047ab9 */ /* 0x000fe20000000800 */
[----:B------:R0:W-:Y:S01]  /*79480*/  @P0 STG.E.U8 desc[UR44][R184.64], R180 ;  /* 0x000000b4b8000986 */ /* 0x0001e2000c10112c */
[----:B------:R-:W-:Y:S01]  /*79490*/  ISETP.LT.AND P6, PT, R2, UR4, !P3 ;  /* 0x0000000402007c0c */ /* 0x000fe2000dfc1270 */
[----:B------:R-:W-:Y:S02]  /*794a0*/  ULDC UR4, c[0x0][0x22c] ;  /* 0x00008b0000047ab9 */ /* 0x000fe40000000800 */
[----:B------:R-:W4:Y:S01]  /*794b0*/  LDL.LU.64 R188, [R1+0x4b0] ;  /* 0x0004b00001bc7983 */ /* 0x000f220000300a00 */
[----:B------:R-:W-:Y:S01]  /*794c0*/  ISETP.GE.AND P0, PT, R178, UR4, PT ;  /* 0x00000004b2007c0c */ /* 0x000fe2000bf06270 */
[----:B------:R-:W-:-:S02]  /*794d0*/  ULDC UR4, c[0x0][0x228] ;  /* 0x00008a0000047ab9 */ /* 0x000fc40000000800 */
[----:B0-----:R-:W4:Y:S04]  /*794e0*/  LDL.LU.64 R184, [R1+0x4a8] ;  /* 0x0004a80001b87983 */ /* 0x001f280000300a00 */
[----:B--2---:R0:W-:Y:S04]  /*794f0*/  @P5 STG.E.U8 desc[UR44][R182.64], R7 ;  /* 0x00000007b6005986 */ /* 0x0041e8000c10112c */
[----:B0-----:R-:W2:Y:S04]  /*79500*/  LDL.LU.64 R182, [R1+0x1b98] ;  /* 0x001b980001b67983 */ /* 0x001ea80000300a00 */
[----:B------:R-:W3:Y:S01]  /*79510*/  LDL.LU.64 R178, [R1+0x4d0] ;  /* 0x0004d00001b27983 */ /* 0x000ee20000300a00 */
[----:B------:R-:W-:Y:S01]  /*79520*/  ISETP.LT.AND P1, PT, R3, UR8, !P1 ;  /* 0x0000000803007c0c */ /* 0x000fe2000cf21270 */
[----:B------:R-:W-:Y:S01]  /*79530*/  ULDC UR8, c[0x0][0x228] ;  /* 0x00008a0000087ab9 */ /* 0x000fe20000000800 */
[----:B------:R-:W-:-:S02]  /*79540*/  PRMT R6, R181, 0x7771, RZ ;  /* 0x00007771b5067816 */ /* 0x000fc400000000ff */
[----:B------:R-:W-:Y:S01]  /*79550*/  ISETP.LT.AND P3, PT, R3, UR6, !P3 ;  /* 0x0000000603007c0c */ /* 0x000fe2000df61270 */
[----:B------:R-:W-:-:S08]  /*79560*/  ULDC UR6, c[0x0][0x228] ;  /* 0x00008a0000067ab9 */ /* 0x000fd00000000800 */
[----:B---3--:R0:W-:Y:S02]  /*79570*/  @P1 STG.E.U8 desc[UR44][R178.64], R6 ;  /* 0x00000006b2001986 */ /* 0x0081e4000c10112c */
[----:B0-----:R-:W-:-:S05]  /*79580*/  PRMT R6, R181, 0x7772, RZ ;  /* 0x00007772b5067816 */ /* 0x001fca00000000ff */
[----:B--2---:R0:W-:Y:S04]  /*79590*/  @P6 STG.E.U8 desc[UR44][R182.64], R6 ;  /* 0x00000006b6006986 */ /* 0x0041e8000c10112c */
[----:B0-----:R-:W2:Y:S01]  /*795a0*/  LDL.LU.64 R182, [R1+0x1b90] ;  /* 0x001b900001b67983 */ /* 0x001ea20000300a00 */
[----:B------:R-:W-:Y:S02]  /*795b0*/  PRMT R181, R181, 0x7773, RZ ;  /* 0x00007773b5b57816 */ /* 0x000fe400000000ff */
[----:B------:R-:W-:Y:S01]  /*795c0*/  ISETP.LT.AND P5, PT, R2, UR4, !P2 ;  /* 0x0000000402007c0c */ /* 0x000fe2000d7a1270 */
[----:B------:R-:W3:Y:S01]  /*795d0*/  LDL.LU.64 R178, [R1+0x4a0] ;  /* 0x0004a00001b27983 */ /* 0x000ee20000300a00 */
[----:B------:R-:W-:Y:S01]  /*795e0*/  VIADD R6, R0, 0x1f4 ;  /* 0x000001f400067836 */ /* 0x000fe20000000000 */
[----:B------:R-:W-:-:S02]  /*795f0*/  ULDC UR4, c[0x0][0x228] ;  /* 0x00008a0000047ab9 */ /* 0x000fc40000000800 */
[----:B------:R0:W-:Y:S01]  /*79600*/  @P3 STG.E.U8 desc[UR44][R186.64], R181 ;  /* 0x000000b5ba003986 */ /* 0x0001e2000c10112c */
[----:B------:R-:W-:Y:S01]  /*79610*/  ISETP.LT.AND P2, PT, R3, UR4, !P2 ;  /* 0x0000000403007c0c */ /* 0x000fe2000d741270 */
[----:B------:R-:W-:Y:S01]  /*79620*/  ULDC UR4, c[0x0][0x22c] ;  /* 0x00008b0000047ab9 */ /* 0x000fe20000000800 */
[----:B------:R-:W-:Y:S01]  /*79630*/  ISETP.LT.AND P3, PT, R2, UR6, !P0 ;  /* 0x0000000602007c0c */ /* 0x000fe2000c761270 */
[----:B------:R-:W-:Y:S01]  /*79640*/  ULDC UR6, c[0x0][0x228] ;  /* 0x00008a0000067ab9 */ /* 0x000fe20000000800 */
[----:B------:R-:W-:Y:S01]  /*79650*/  ISETP.GE.AND P1, PT, R6, UR9, PT ;  /* 0x0000000906007c0c */ /* 0x000fe2000bf26270 */
[----:B------:R-:W-:Y:S01]  /*79660*/  VIADD R6, R0, 0x18e ;  /* 0x0000018e00067836 */ /* 0x000fe20000000000 */
[----:B0-----:R-:W3:Y:S04]  /*79670*/  LDL.LU.64 R180, [R1+0x498] ;  /* 0x0004980001b47983 */ /* 0x001ee80000300a00 */
[----:B------:R-:W3:Y:S01]  /*79680*/  LDL.LU.64 R186, [R1+0x490] ;  /* 0x0004900001ba7983 */ /* 0x000ee20000300a00 */
[----:B--2---:R-:W-:-:S05]  /*79690*/  PRMT R7, R182, 0x7770, RZ ;  /* 0x00007770b6077816 */ /* 0x004fca00000000ff */
[----:B----4-:R0:W-:Y:S01]  /*796a0*/  @P5 STG.E.U8 desc[UR44][R250.64], R7 ;  /* 0x00000007fa005986 */ /* 0x0101e2000c10112c */
[----:B------:R-:W-:Y:S01]  /*796b0*/  ISETP.GE.AND P5, PT, R6, UR4, PT ;  /* 0x0000000406007c0c */ /* 0x000fe2000bfa6270 */
[----:B------:R-:W-:Y:S01]  /*796c0*/  ULDC UR4, c[0x0][0x228] ;  /* 0x00008a0000047ab9 */ /* 0x000fe20000000800 */
[C---:B------:R-:W-:Y:S02]  /*796d0*/  PRMT R6, R182.reuse, 0x7772, RZ ;  /* 0x00007772b6067816 */ /* 0x040fe400000000ff */
[----:B0-----:R-:W-:-:S05]  /*796e0*/  PRMT R7, R182, 0x7771, RZ ;  /* 0x00007771b6077816 */ /* 0x001fca00000000ff */
[----:B------:R0:W-:Y:S04]  /*796f0*/  @P2 STG.E.U8 desc[UR44][R188.64], R7 ;  /* 0x00000007bc002986 */ /* 0x0001e8000c10112c */
[----:B------:R1:W-:Y:S04]  /*79700*/  @P3 STG.E.U8 desc[UR44][R184.64], R6 ;  /* 0x00000006b8003986 */ /* 0x0003e8000c10112c */
[----:B0-----:R-:W2:Y:S04]  /*79710*/  LDL.LU.64 R188, [R1+0x488] ;  /* 0x0004880001bc7983 */ /* 0x001ea80000300a00 */
[----:B-1----:R-:W4:Y:S01]  /*79720*/  LDL.LU.64 R184, [R1+0x480] ;  /* 0x0004800001b87983 */ /* 0x002f220000300a00 */
[C---:B------:R-:W-:Y:S01]  /*79730*/  ISETP.LT.AND P0, PT, R3.reuse, UR4, !P0 ;  /* 0x0000000403007c0c */ /* 0x040fe2000c701270 */
[----:B------:R-:W-:Y:S01]  /*79740*/  ULDC UR4, c[0x0][0x228] ;  /* 0x00008a0000047ab9 */ /* 0x000fe20000000800 */
[----:B------:R-:W-:Y:S01]  /*79750*/  VIADD R6, R0, 0x18f ;  /* 0x0000018f00067836 */ /* 0x000fe20000000000 */
[----:B------:R-:W-:Y:S01]  /*79760*/  ISETP.LT.AND P3, PT, R2, UR4, !P5 ;  /* 0x0000000402007c0c */ /* 0x000fe2000ef61270 */
[----:B------:R-:W-:Y:S01]  /*79770*/  ULDC UR4, c[0x0][0x22c] ;  /* 0x00008b0000047ab9 */ /* 0x000fe20000000800 */
[----:B------:R-:W-:Y:S01]  /*79780*/  PRMT R182, R182, 0x7773, RZ ;  /* 0x00007773b6b67816 */ /* 0x000fe200000000ff */
[----:B------:R-:W4:Y:S01]  /*79790*/  LDL.LU R251, [R1] ;  /* 0x0000000001fb7983 */ /* 0x000f220000300800 */
[----:B------:R-:W-:Y:S01]  /*797a0*/  ISETP.GE.AND P2, PT, R6, UR4, PT ;  /* 0x0000000406007c0c */ /* 0x000fe2000bf46270 */
[----:B------:R-:W-:Y:S01]  /*797b0*/  VIADD R6, R0, 0x190 ;  /* 0x0000019000067836 */ /* 0x000fe20000000000 */
[----:B------:R-:W-:Y:S01]  /*797c0*/  ISETP.LT.AND P5, PT, R3, UR6, !P5 ;  /* 0x0000000603007c0c */ /* 0x000fe2000efa1270 */
[----:B------:R-:W-:Y:S01]  /*797d0*/  ULDC UR4, c[0x0][0x22c] ;  /* 0x00008b0000047ab9 */ /* 0x000fe20000000800 */
[C---:B------:R-:W-:Y:S01]  /*797e0*/  PRMT R7, R183.reuse, 0x7770, RZ ;  /* 0x00007770b7077816 */ /* 0x040fe200000000ff */
[----:B------:R-:W-:Y:S01]  /*797f0*/  ULDC UR6, c[0x0][0x228] ;  /* 0x00008a0000067ab9 */ /* 0x000fe20000000800 */
[----:B---3--:R0:W-:Y:S01]  /*79800*/  @P0 STG.E.U8 desc[UR44][R178.64], R182 ;  /* 0x000000b6b2000986 */ /* 0x0081e2000c10112c */
[----:B------:R-:W-:Y:S01]  /*79810*/  ISETP.GE.AND P0, PT, R6, UR4, PT ;  /* 0x0000000406007c0c */ /* 0x000fe2000bf06270 */
[----:B------:R-:W-:Y:S01]  /*79820*/  ULDC UR4, c[0x0][0x228] ;  /* 0x00008a0000047ab9 */ /* 0x000fe20000000800 */
[----:B------:R-:W-:Y:S01]  /*79830*/  PRMT R6, R183, 0x7771, RZ ;  /* 0x00007771b7067816 */ /* 0x000fe200000000ff */
[----:B------:R1:W-:Y:S01]  /*79840*/  @P3 STG.E.U8 desc[UR44][R180.64], R7 ;  /* 0x00000007b4003986 */ /* 0x0003e2000c10112c */
[----:B------:R-:W-:Y:S01]  /*79850*/  ISETP.LT.AND P3, PT, R2, UR4, !P2 ;  /* 0x0000000402007c0c */ /* 0x000fe2000d761270 */
[----:B------:R-:W-:Y:S01]  /*79860*/  ULDC UR4, c[0x0][0x22c] ;  /* 0x00008b0000047ab9 */ /* 0x000fe20000000800 */
[----:B------:R-:W-:Y:S01]  /*79870*/  ISETP.LT.AND P2, PT, R3, UR6, !P2 ;  /* 0x0000000603007c0c */ /* 0x000fe2000d741270 */
[----:B------:R-:W-:Y:S01]  /*79880*/  ULDC UR6, c[0x0][0x228] ;  /* 0x00008a0000067ab9 */ /* 0x000fe20000000800 */
[----:B0-----:R-:W3:Y:S04]  /*79890*/  LDL.LU.64 R178, [R1+0x478] ;  /* 0x0004780001b27983 */ /* 0x001ee80000300a00 */
[----:B------:R0:W-:Y:S01]  /*798a0*/  @P5 STG.E.U8 desc[UR44][R186.64], R6 ;  /* 0x00000006ba005986 */ /* 0x0001e2000c10112c */
[----:B-1----:R-:W-:-:S02]  /*798b0*/  PRMT R7, R183, 0x7772, RZ ;  /* 0x00007772b7077816 */ /* 0x002fc400000000ff */
[----:B------:R-:W-:Y:S01]  /*798c0*/  PRMT R183, R183, 0x7773, RZ ;  /* 0x00007773b7b77816 */ /* 0x000fe200000000ff */
[----:B0-----:R-:W3:Y:S04]  /*798d0*/  LDL.LU.64 R186, [R1+0x470] ;  /* 0x0004700001ba7983 */ /* 0x001ee80000300a00 */
[----:B--2---:R0:W-:Y:S04]  /*798e0*/  @P3 STG.E.U8 desc[UR44][R188.64], R7 ;  /* 0x00000007bc003986 */ /* 0x0041e8000c10112c */
[----:B----4-:R1:W-:Y:S04]  /*798f0*/  @P2 STG.E.U8 desc[UR44][R184.64], R183 ;  /* 0x000000b7b8002986 */ /* 0x0103e8000c10112c */
[----:B0-----:R-:W2:Y:S04]  /*79900*/  LDL.LU.64 R188, [R1+0x460] ;  /* 0x0004600001bc7983 */ /* 0x001ea80000300a00 */
[----:B------:R-:W4:Y:S04]  /*79910*/  LDL.LU.64 R180, [R1+0x458] ;  /* 0x0004580001b47983 */ /* 0x000f280000300a00 */
[----:B-1----:R-:W2:Y:S04]  /*79920*/  LDL.LU.64 R182, [R1+0x468] ;  /* 0x0004680001b67983 */ /* 0x002ea80000300a00 */
[----:B------:R-:W4:Y:S01]  /*79930*/  LDL.LU.64 R184, [R1+0x450] ;  /* 0x0004500001b87983 */ /* 0x000f220000300a00 */
[----:B------:R-:W-:Y:S01]  /*79940*/  VIADD R6, R0, 0x191 ;  /* 0x0000019100067836 */ /* 0x000fe20000000000 */
[----:B------:R-:W-:Y:S01]  /*79950*/  ISETP.LT.AND P6, PT, R2, UR8, !P0 ;  /* 0x0000000802007c0c */ /* 0x000fe2000c7c1270 */
[----:B------:R-:W-:Y:S01]  /*79960*/  VIADD R7, R0, 0x193 ;  /* 0x0000019300077836 */ /* 0x000fe20000000000 */
[----:B------:R-:W-:-:S02]  /*79970*/  ULDC UR8, c[0x0][0x228] ;  /* 0x00008a0000087ab9 */ /* 0x000fc40000000800 */
[----:B------:R-:W-:Y:S01]  /*79980*/  ISETP.GE.AND P5, PT, R6, UR4, PT ;  /* 0x0000000406007c0c */ /* 0x000fe2000bfa6270 */
[----:B------:R-:W-:Y:S01]  /*79990*/  VIADD R6, R0, 0x192 ;  /* 0x0000019200067836 */ /* 0x000fe20000000000 */
[----:B------:R-:W-:-:S04]  /*799a0*/  ULDC UR4, c[0x0][0x22c] ;  /* 0x00008b0000047ab9 */ /* 0x000fc80000000800 */
[----:B------:R-:W-:Y:S01]  /*799b0*/  ISETP.GE.AND P3, PT, R6, UR4, PT ;  /* 0x0000000406007c0c */ /* 0x000fe2000bf66270 */
[----:B------:R-:W-:Y:S02]  /*799c0*/  ULDC UR4, c[0x0][0x228] ;  /* 0x00008a0000047ab9 */ /* 0x000fe40000000800 */
[----:B------:R-:W-:Y:S01]  /*799d0*/  ISETP.LT.AND P0, PT, R3, UR4, !P0 ;  /* 0x0000000403007c0c */ /* 0x000fe2000c701270 */
[----:B------:R-:W-:Y:S01]  /*799e0*/  ULDC UR4, c[0x0][0x22c] ;  /* 0x00008b0000047ab9 */ /* 0x000fe20000000800 */
[----:B------:R-:W-:-:S05]  /*799f0*/  PRMT R6, R251, 0x7770, RZ ;  /* 0x00007770fb067816 */ /* 0x000fca00000000ff */
[----:B---3--:R0:W-:Y:S01]  /*79a00*/  @P6 STG.E.U8 desc[UR44][R178.64], R6 ;  /* 0x00000006b2006986 */ /* 0x0081e2000c10112c */
[----:B------:R-:W-:Y:S01]  /*79a10*/  ISETP.LT.AND P6, PT, R2, UR6, !P5 ;  /* 0x0000000602007c0c */ /* 0x000fe2000efc1270 */
[----:B------:R-:W-:Y:S01]  /*79a20*/  ULDC UR6, c[0x0][0x228] ;  /* 0x00008a0000067ab9 */ /* 0x000fe20000000800 */
[----:B------:R-:W-:Y:S01]  /*79a30*/  ISETP.GE.AND P2, PT, R7, UR4, PT ;  /* 0x0000000407007c0c */ /* 0x000fe2000bf46270 */
[----:B------:R-:W-:Y:S01]  /*79a40*/  ULDC UR4, c[0x0][0x228] ;  /* 0x00008a0000047ab9 */ /* 0x000fe20000000800 */
[----:B0-----:R-:W-:-:S05]  /*79a50*/  PRMT R6, R251, 0x7771, RZ ;  /* 0x00007771fb067816 */ /* 0x001fca00000000ff */
[----:B------:R0:W-:Y:S01]  /*79a60*/  @P0 STG.E.U8 desc[UR44][R186.64], R6 ;  /* 0x00000006ba000986 */ /* 0x0001e2000c10112c */
[----:B------:R-:W-:Y:S01]  /*79a70*/  PRMT R7, R251, 0x7772, RZ ;  /* 0x00007772fb077816 */ /* 0x000fe200000000ff */
[----:B------:R-:W-:Y:S01]  /*79a80*/  VIADD R178, R0, 0x194 ;  /* 0x0000019400b27836 */ /* 0x000fe20000000000 */
[C---:B------:R-:W-:Y:S01]  /*79a90*/  ISETP.LT.AND P5, PT, R3.reuse, UR6, !P5 ;  /* 0x0000000603007c0c */ /* 0x040fe2000efa1270 */
[----:B------:R-:W-:Y:S01]  /*79aa0*/  ULDC UR6, c[0x0][0x228] ;  /* 0x00008a0000067ab9 */ /* 0x000fe20000000800 */
[----:B------:R-:W-:Y:S01]  /*79ab0*/  ISETP.LT.AND P0, PT, R2, UR4, !P3 ;  /* 0x0000000402007c0c */ /* 0x000fe2000df01270 */
[----:B------:R-:W-:Y:S01]  /*79ac0*/  ULDC UR4, c[0x0][0x22c] ;  /* 0x00008b0000047ab9 */ /* 0x000fe20000000800 */
[----:B0-----:R-:W3:Y:S04]  /*79ad0*/  LDL.LU.64 R186, [R1+0x448] ;  /* 0x0004480001ba7983 */ /* 0x001ee80000300a00 */
[----:B------:R-:W3:Y:S01]  /*79ae0*/  LDL.LU R250, [R1+0x8] ;  /* 0x0000080001fa7983 */ /* 0x000ee20000300800 */
[----:B------:R-:W-:Y:S01]  /*79af0*/  ISETP.LT.AND P3, PT, R3, UR6, !P3 ;  /* 0x0000000603007c0c */ /* 0x000fe2000df61270 */
[----:B------:R-:W-:Y:S01]  /*79b00*/  ULDC UR6, c[0x0][0x228] ;  /* 0x00008a0000067ab9 */ /* 0x000fe20000000800 */
[----:B------:R-:W-:Y:S01]  /*79b10*/  PRMT R6, R251, 0x7773, RZ ;  /* 0x00007773fb067816 */ /* 0x000fe200000000ff */
[----:B--2---:R0:W-:Y:S01]  /*79b20*/  @P6 STG.E.U8 desc[UR44][R182.64], R7 ;  /* 0x00000007b6006986 */ /* 0x0041e2000c10112c */
[----:B------:R-:W-:Y:S01]  /*79b30*/  ISETP.GE.AND P6, PT, R178, UR4, PT ;  /* 0x00000004b2007c0c */ /* 0x000fe2000bfc6270 */
[----:B------:R-:W-:-:S02]  /*79b40*/  ULDC UR4, c[0x0][0x228] ;  /* 0x00008a0000047ab9 */ /* 0x000fc40000000800 */
[----:B0-----:R-:W2:Y:S04]  /*79b50*/  LDL.LU.64 R182, [R1+0x438] ;  /* 0x0004380001b67983 */ /* 0x001ea80000300a00 */
[----:B------:R-:W2:Y:S01]  /*79b60*/  LDL.LU.64 R178, [R1+0x440] ;  /* 0x0004400001b27983 */ /* 0x000ea20000300a00 */
[----:B------:R-:W-:-:S03]  /*79b70*/  PRMT R7, R237, 0x7770, RZ ;  /* 0x00007770ed077816 */ /* 0x000fc600000000ff */
[----:B------:R0:W-:Y:S04]  /*79b80*/  @P5 STG.E.U8 desc[UR44][R188.64], R6 ;  /* 0x00000006bc005986 */ /* 0x0001e8000c10112c */
[----:B----4-:R1:W-:Y:S01]  /*79b90*/  @P0 STG.E.U8 desc[UR44][R180.64], R7 ;  /* 0x00000007b4000986 */ /* 0x0103e2000c10112c */
[----:B0-----:R-:W-:-:S03]  /*79ba0*/  PRMT R6, R237, 0x7771, RZ ;  /* 0x00007771ed067816 */ /* 0x001fc600000000ff */
[----:B------:R-:W4:Y:S04]  /*79bb0*/  LDL.LU.64 R188, [R1+0x1b88] ;  /* 0x001b880001bc7983 */ /* 0x000f280000300a00 */
[----:B------:R0:W-:Y:S04]  /*79bc0*/  @P3 STG.E.U8 desc[UR44][R184.64], R6 ;  /* 0x00000006b8003986 */ /* 0x0001e8000c10112c */
[----:B-1----:R-:W4:Y:S04]  /*79bd0*/  LDL.LU.64 R180, [R1+0x430] ;  /* 0x0004300001b47983 */ /* 0x002f280000300a00 */
[----:B0-----:R-:W4:Y:S01]  /*79be0*/  LDL.LU.64 R184, [R1+0x428] ;  /* 0x0004280001b87983 */ /* 0x001f220000300a00 */
[----:B------:R-:W-:Y:S01]  /*79bf0*/  ISETP.LT.AND P0, PT, R2, UR4, !P2 ;  /* 0x0000000402007c0c */ /* 0x000fe2000d701270 */
[----:B------:R-:W-:Y:S01]  /*79c00*/  VIADD R6, R0, 0x195 ;  /* 0x0000019500067836 */ /* 0x000fe20000000000 */
[----:B------:R-:W-:Y:S01]  /*79c10*/  PRMT R7, R237, 0x7772, RZ ;  /* 0x00007772ed077816 */ /* 0x000fe200000000ff */
[----:B------:R-:W-:Y:S01]  /*79c20*/  ULDC UR4, c[0x0][0x22c] ;  /* 0x00008b0000047ab9 */ /* 0x000fe20000000800 */
[----:B------:R-:W-:Y:S01]  /*79c30*/  ISETP.LT.AND P2, PT, R3, UR6, !P2 ;  /* 0x0000000603007c0c */ /* 0x000fe2000d741270 */
[----:B------:R-:W-:Y:S01]  /*79c40*/  ULDC UR6, c[0x0][0x228] ;  /* 0x00008a0000067ab9 */ /* 0x000fe20000000800 */
[----:B------:R-:W-:Y:S01]  /*79c50*/  ISETP.LT.AND P5, PT, R2, UR8, !P6 ;  /* 0x0000000802007c0c */ /* 0x000fe2000f7a1270 */
[----:B------:R-:W4:Y:S01]  /*79c60*/  LDL.LU R251, [R1+0xc] ;  /* 0x00000c0001fb7983 */ /* 0x000f220000300800 */
[----:B------:R-:W-:Y:S01]  /*79c70*/  ISETP.GE.AND P3, PT, R6, UR4, PT ;  /* 0x0000000406007c0c */ /* 0x000fe2000bf66270 */
[----:B------:R-:W-:Y:S01]  /*79c80*/  VIADD R6, R0, 0x196 ;  /* 0x0000019600067836 */ /* 0x000fe20000000000 */
[----:B------:R-:W-:Y:S01]  /*79c90*/  ULDC UR4, c[0x0][0x22c] ;  /* 0x00008b0000047ab9 */ /* 0x000fe20000000800 */
[----:B------:R-:W-:-:S02]  /*79ca0*/  ULDC UR8, c[0x0][0x228] ;  /* 0x00008a0000087ab9 */ /* 0x000fc40000000800 */
[----:B---3--:R0:W-:Y:S01]  /*79cb0*/  @P0 STG.E.U8 desc[UR44][R186.64], R7 ;  /* 0x00000007ba000986 */ /* 0x0081e2000c10112c */
[----:B------:R-:W-:Y:S01]  /*79cc0*/  ISETP.GE.AND P0, PT, R6, UR4, PT ;  /* 0x0000000406007c0c */ /* 0x000fe2000bf06270 */
[----:B------:R-:W-:Y:S01]  /*79cd0*/  ULDC UR4, c[0x0][0x228] ;  /* 0x00008a0000047ab9 */ /* 0x000fe20000000800 */
[----:B------:R-:W-:Y:S01]  /*79ce0*/  PRMT R6, R250, 0x7770, RZ ;  /* 0x00007770fa067816 */ /* 0x000fe200000000ff */
[----:B0-----:R-:W-:Y:S01]  /*79cf0*/  IMAD.MOV.U32 R7, RZ, RZ, R237 ;  /* 0x000000ffff077224 */ /* 0x001fe200078e00ed */
[----:B------:R-:W-:Y:S01]  /*79d00*/  ISETP.LT.AND P6, PT, R3, UR4, !P6 ;  /* 0x0000000403007c0c */ /* 0x000fe2000f7c1270 */
[----:B------:R-:W-:Y:S01]  /*79d10*/  ULDC UR4, c[0x0][0x22c] ;  /* 0x00008b0000047ab9 */ /* 0x000fe20000000800 */
[----:B------:R-:W3:Y:S02]  /*79d20*/  LDL.LU.64 R236, [R1+0x420] ;  /* 0x0004200001ec7983 */ /* 0x000ee40000300a00 */
[----:B------:R-:W-:Y:S02]  /*79d30*/  PRMT R7, R7, 0x7773, RZ ;  /* 0x0000777307077816 */ /* 0x000fe400000000ff */
[----:B------:R-:W3:Y:S04]  /*79d40*/  LDL.LU.64 R186, [R1+0x418] ;  /* 0x0004180001ba7983 */ /* 0x000ee80000300a00 */
[----:B--2---:R0:W-:Y:S04]  /*79d50*/  @P2 STG.E.U8 desc[UR44][R178.64], R7 ;  /* 0x00000007b2002986 */ /* 0x0041e8000c10112c */
[----:B------:R1:W-:Y:S01]  /*79d60*/  @P5 STG.E.U8 desc[UR44][R182.64], R6 ;  /* 0x00000006b6005986 */ /* 0x0003e2000c10112c */
[----:B------:R-:W-:Y:S01]  /*79d70*/  ISETP.LT.AND P5, PT, R2, UR6, !P3 ;  /* 0x0000000602007c0c */ /* 0x000fe2000dfa1270 */
[----:B------:R-:W-:Y:S01]  /*79d80*/  ULDC UR6, c[0x0][0x228] ;  /* 0x00008a0000067ab9 */ /* 0x000fe20000000800 */
[----:B0-----:R-:W-:Y:S01]  /*79d90*/  VIADD R7, R0, 0x197 ;  /* 0x0000019700077836 */ /* 0x001fe20000000000 */
[C---:B-1----:R-:W-:Y:S01]  /*79da0*/  PRMT R6, R250.reuse, 0x7771, RZ ;  /* 0x00007771fa067816 */ /* 0x042fe200000000ff */
[----:B------:R-:W2:Y:S03]  /*79db0*/  LDL.LU.64 R182, [R1+0x408] ;  /* 0x0004080001b67983 */ /* 0x000ea60000300a00 */
[----:B------:R-:W-:Y:S01]  /*79dc0*/  ISETP.GE.AND P2, PT, R7, UR4, PT ;  /* 0x0000000407007c0c */ /* 0x000fe2000bf46270 */
[----:B------:R-:W-:Y:S01]  /*79dd0*/  ULDC UR4, c[0x0][0x228] ;  /* 0x00008a0000047ab9 */ /* 0x000fe20000000800 */
[----:B------:R-:W-:Y:S01]  /*79de0*/  PRMT R7, R250, 0x7772, RZ ;  /* 0x00007772fa077816 */ /* 0x000fe200000000ff */
[----:B----4-:R0:W-:Y:S04]  /*79df0*/  @P6 STG.E.U8 desc[UR44][R180.64], R6 ;  /* 0x00000006b4006986 */ /* 0x0101e8000c10112c */
[----:B------:R1:W-:Y:S04]  /*79e00*/  @P5 STG.E.U8 desc[UR44][R184.64], R7 ;  /* 0x00000007b8005986 */ /* 0x0003e8000c10112c */
[----:B0-----:R-:W4:Y:S04]  /*79e10*/  LDL.LU.64 R180, [R1+0x3f8] ;  /* 0x0003f80001b47983 */ /* 0x001f280000300a00 */
[----:B-1----:R-:W2:Y:S01]  /*79e20*/  LDL.LU.64 R184, [R1+0x1b80] ;  /* 0x001b800001b87983 */ /* 0x002ea20000300a00 */
[C---:B------:R-:W-:Y:S01]  /*79e30*/  ISETP.LT.AND P3, PT, R3.reuse, UR6, !P3 ;  /* 0x0000000603007c0c */ /* 0x040fe2000df61270 */
[----:B------:R-:W-:Y:S01]  /*79e40*/  ULDC UR6, c[0x0][0x228] ;  /* 0x00008a0000067ab9 */ /* 0x000fe20000000800 */
[----:B------:R-:W-:Y:S01]  /*79e50*/  ISETP.LT.AND P6, PT, R2, UR4, !P0 ;  /* 0x0000000402007c0c */ /* 0x000fe2000c7c1270 */
[----:B------:R-:W-:Y:S01]  /*79e60*/  VIADD R178, R0, 0x198 ;  /* 0x0000019800b27836 */ /* 0x000fe20000000000 */
[----:B------:R-:W-:Y:S01]  /*79e70*/  ISETP.LT.AND P0, PT, R3, UR6, !P0 ;  /* 0x0000000603007c0c */ /* 0x000fe2000c701270 */
[----:B------:R-:W-:Y:S01]  /*79e80*/  ULDC UR4, c[0x0][0x22c] ;  /* 0x00008b0000047ab9 */ /* 0x000fe20000000800 */
[----:B------:R-:W-:Y:S01]  /*79e90*/  PRMT R6, R250, 0x7773, RZ ;  /* 0x00007773fa067816 */ /* 0x000fe200000000ff */
[----:B------:R-:W-:Y:S01]  /*79ea0*/  ULDC UR6, c[0x0][0x228] ;  /* 0x00008a0000067ab9 */ /* 0x000fe20000000800 */
[----:B------:R-:W-:-:S02]  /*79eb0*/  PRMT R7, R251, 0x7770, RZ ;  /* 0x00007770fb077816 */ /* 0x000fc400000000ff */
[----:B------:R-:W-:Y:S01]  /*79ec0*/  ISETP.GE.AND P5, PT, R178, UR4, PT ;  /* 0x00000004b2007c0c */ /* 0x000fe2000bfa6270 */
[----:B------:R-:W-:Y:S01]  /*79ed0*/  ULDC UR4, c[0x0][0x228] ;  /* 0x00008a0000047ab9 */ /* 0x000fe20000000800 */
[----:B------:R-:W4:Y:S04]  /*79ee0*/  LDL.LU.64 R178, [R1+0x400] ;  /* 0x0004000001b27983 */ /* 0x000f280000300a00 */
[----:B---3--:R0:W-:Y:S04]  /*79ef0*/  @P3 STG.E.U8 desc[UR44][R236.64], R6 ;  /* 0x00000006ec003986 */ /* 0x0081e8000c10112c */
[----:B------:R-:W-:Y:S01]  /*79f00*/  @P6 STG.E.U8 desc[UR44][R186.64], R7 ;  /* 0x00000007ba006986 */ /* 0x000fe2000c10112c */
[----:B0-----:R-:W-:-:S03]  /*79f10*/  PRMT R6, R251, 0x7771, RZ ;  /* 0x00007771fb067816 */ /* 0x001fc600000000ff */
[----:B------:R-:W3:Y:S04]  /*79f20*/  LDL.LU.64 R236, [R1+0x3f0] ;  /* 0x0003f00001ec7983 */ /* 0x000ee80000300a00 */
[----:B--2---:R0:W-:Y:S04]  /*79f30*/  @P0 STG.E.U8 desc[UR44][R184.64], R6 ;  /* 0x00000006b8000986 */ /* 0x0041e8000c10112c */
[----:B0-----:R-:W2:Y:S04]  /*79f40*/  LDL.LU.64 R184, [R1+0x1b78] ;  /* 0x001b780001b87983 */ /* 0x001ea80000300a00 */
[----:B------:R-:W3:Y:S01]  /*79f50*/  LDL.LU.64 R186, [R1+0x3e8] ;  /* 0x0003e80001ba7983 */ /* 0x000ee20000300a00 */
[----:B------:R-:W-:Y:S01]  /*79f60*/  ISETP.LT.AND P3, PT, R2, UR4, !P2 ;  /* 0x0000000402007c0c */ /* 0x000fe2000d761270 */
[----:B------:R-:W-:Y:S01]  /*79f70*/  VIADD R6, R0, 0x199 ;  /* 0x0000019900067836 */ /* 0x000fe20000000000 */
[----:B------:R-:W-:Y:S01]  /*79f80*/  ULDC UR4, c[0x0][0x22c] ;  /* 0x00008b0000047ab9 */ /* 0x000fe20000000800 */
[----:B------:R-:W-:Y:S01]  /*79f90*/  ISETP.LT.AND P2, PT, R3, UR6, !P2 ;  /* 0x0000000603007c0c */ /* 0x000fe2000d741270 */
[----:B------:R-:W-:Y:S01]  /*79fa0*/  ULDC UR6, c[0x0][0x228] ;  /* 0x00008a0000067ab9 */ /* 0x000fe20000000800 */
[----:B------:R-:W-:-:S02]  /*79fb0*/  PRMT R7, R251, 0x7772, RZ ;  /* 0x00007772fb077816 */ /* 0x000fc400000000ff */
[----:B------:R-:W-:Y:S01]  /*79fc0*/  ISETP.GE.AND P0, PT, R6, UR4, PT ;  /* 0x0000000406007c0c */ /* 0x000fe2000bf06270 */
[----:B------:R-:W-:Y:S01]  /*79fd0*/  VIADD R6, R0, 0x19a ;  /* 0x0000019a00067836 */ /* 0x000fe20000000000 */
[----:B------:R-:W-:Y:S01]  /*79fe0*/  ISETP.LT.AND P6, PT, R2, UR8, !P5 ;  /* 0x0000000802007c0c */ /* 0x000fe2000efc1270 */
[----:B------:R-:W-:Y:S01]  /*79ff0*/  ULDC UR4, c[0x0][0x22c] ;  /* 0x00008b0000047ab9 */ /* 0x000fe20000000800 */
[----:B------:R-:W-:Y:S02]  /*7a000*/  ULDC UR8, c[0x0][0x228] ;  /* 0x00008a0000087ab9 */ /* 0x000fe40000000800 */
[----:B------:R0:W-:Y:S01]  /*7a010*/  @P3 STG.E.U8 desc[UR44][R182.64], R7 ;  /* 0x00000007b6003986 */ /* 0x0001e2000c10112c */
[----:B------:R-:W-:Y:S01]  /*7a020*/  ISETP.GE.AND P3, PT, R6, UR4, PT ;  /* 0x0000000406007c0c */ /* 0x000fe2000bf66270 */
[----:B------:R-:W-:Y:S02]  /*7a030*/  ULDC UR4, c[0x0][0x228] ;  /* 0x00008a0000047ab9 */ /* 0x000fe40000000800 */
[----:B------:R-:W-:Y:S01]  /*7a040*/  ISETP.LT.AND P5, PT, R3, UR4, !P5 ;  /* 0x0000000403007c0c */ /* 0x000fe2000efa1270 */
[----:B------:R-:W-:Y:S01]  /*7a050*/  ULDC UR4, c[0x0][0x22c] ;  /* 0x00008b0000047ab9 */ /* 0x000fe20000000800 */
[----:B0-----:R-:W-:Y:S01]  /*7a060*/  PRMT R7, R251, 0x7773, RZ ;  /* 0x00007773fb077816 */ /* 0x001fe200000000ff */
[----:B------:R-:W3:Y:S04]  /*7a070*/  LDL.LU.64 R182, [R1+0x3e0] ;  /* 0x0003e00001b67983 */ /* 0x000ee80000300a00 */
[----:B----4-:R0:W-:Y:S04]  /*7a080*/  @P2 STG.E.U8 desc[UR44][R178.64], R7 ;  /* 0x00000007b2002986 */ /* 0x0101e8000c10112c */
[----:B------:R-:W4:Y:S01]  /*7a090*/  LDL.LU.64 R250, [R1+0x3d8] ;  /* 0x0003d80001fa7983 */ /* 0x000f220000300a00 */
[----:B--2---:R-:W-:-:S05]  /*7a0a0*/  PRMT R6, R184, 0x7770, RZ ;  /* 0x00007770b8067816 */ /* 0x004fca00000000ff */
[----:B------:R1:W-:Y:S01]  /*7a0b0*/  @P6 STG.E.U8 desc[UR44][R180.64], R6 ;  /* 0x00000006b4006986 */ /* 0x0003e2000c10112c */
[----:B------:R-:W-:Y:S01]  /*7a0c0*/  ISETP.LT.AND P6, PT, R2, UR6, !P0 ;  /* 0x0000000602007c0c */ /* 0x000fe2000c7c1270 */
[----:B0-----:R-:W-:Y:S01]  /*7a0d0*/  VIADD R7, R0, 0x19b ;  /* 0x0000019b00077836 */ /* 0x001fe20000000000 */
[----:B------:R-:W-:Y:S01]  /*7a0e0*/  ULDC UR6, c[0x0][0x228] ;  /* 0x00008a0000067ab9 */ /* 0x000fe20000000800 */
[----:B-1----:R-:W-:-:S05]  /*7a0f0*/  PRMT R6, R184, 0x7771, RZ ;  /* 0x00007771b8067816 */ /* 0x002fca00000000ff */
[----:B---3--:R0:W-:Y:S02]  /*7a100*/  @P5 STG.E.U8 desc[UR44][R236.64], R6 ;  /* 0x00000006ec005986 */ /* 0x0081e4000c10112c */
[----:B0-----:R-:W-:Y:S02]  /*7a110*/  PRMT R6, R184, 0x7772, RZ ;  /* 0x00007772b8067816 */ /* 0x001fe400000000ff */
[----:B------:R-:W2:Y:S04]  /*7a120*/  LDL.LU.64 R236, [R1+0x3c8] ;  /* 0x0003c80001ec7983 */ /* 0x000ea80000300a00 */
[----:B------:R-:W3:Y:S04]  /*7a130*/  LDL.LU.64 R178, [R1+0x3c0] ;  /* 0x0003c00001b27983 */ /* 0x000ee80000300a00 */
[----:B------:R-:W3:Y:S04]  /*7a140*/  LDL.LU.64 R180, [R1+0x3b8] ;  /* 0x0003b80001b47983 */ /* 0x000ee80000300a00 */
[----:B------:R0:W-:Y:S04]  /*7a150*/  @P6 STG.E.U8 desc[UR44][R186.64], R6 ;  /* 0x00000006ba006986 */ /* 0x0001e8000c10112c */
[----:B0-----:R-:W2:Y:S01]  /*7a160*/  LDL.LU.64 R186, [R1+0x1b70] ;  /* 0x001b700001ba7983 */ /* 0x001ea20000300a00 */
[----:B------:R-:W-:Y:S01]  /*7a170*/  ISETP.GE.AND P2, PT, R7, UR4, PT ;  /* 0x0000000407007c0c */ /* 0x000fe2000bf46270 */
[----:B------:R-:W-:Y:S01]  /*7a180*/  ULDC UR4, c[0x0][0x228] ;  /* 0x00008a0000047ab9 */ /* 0x000fe20000000800 */
        /* <DEDUP_REMOVED lines=8> */
[----:B------:R-:W-:Y:S01]  /*7a210*/  ISETP.GE.AND P6, PT, R7, UR4, PT ;  /* 0x0000000407007c0c */ /* 0x000fe2000bfc6270 */
[----:B------:R-:W-:Y:S01]  /*7a220*/  ULDC UR4, c[0x0][0x228] ;  /* 0x00008a0000047ab9 */ /* 0x000fe20000000800 */
[----:B------:R-:W-:-:S02]  /*7a230*/  PRMT R7, R185, 0x7770, RZ ;  /* 0x00007770b9077816 */ /* 0x000fc400000000ff */
[----:B------:R-:W-:Y:S01]  /*7a240*/  PRMT R6, R185, 0x7771, RZ ;  /* 0x00007771b9067816 */ /* 0x000fe200000000ff */
[----:B------:R-:W-:Y:S04]  /*7a250*/  @P0 STG.E.U8 desc[UR44][R182.64], R184 ;  /* 0x000000b8b6000986 */ /* 0x000fe8000c10112c */
[----:B----4-:R0:W-:Y:S04]  /*7a260*/  @P5 STG.E.U8 desc[UR44][R250.64], R7 ;  /* 0x00000007fa005986 */ /* 0x0101e8000c10112c */
[----:B0-----:R-:W4:Y:S01]  /*7a270*/  LDL.LU.64 R250, [R1+0x3b0] ;  /* 0x0003b00001fa7983 */ /* 0x001f220000300a00 */
[----:B------:R-:W-:Y:S01]  /*7a280*/  ISETP.LT.AND P0, PT, R2, UR4, !P2 ;  /* 0x0000000402007c0c */ /* 0x000fe2000d701270 */
[----:B------:R-:W-:Y:S01]  /*7a290*/  ULDC UR4, c[0x0][0x22c] ;  /* 0x00008b0000047ab9 */ /* 0x000fe20000000800 */
[----:B------:R-:W-:Y:S01]  /*7a2a0*/  ISETP.LT.AND P2, PT, R3, UR6, !P2 ;  /* 0x0000000603007c0c */ /* 0x000fe2000d741270 */
[----:B------:R-:W-:Y:S01]  /*7a2b0*/  ULDC UR6, c[0x0][0x228] ;  /* 0x00008a0000067ab9 */ /* 0x000fe20000000800 */
[----:B--2---:R0:W-:Y:S04]  /*7a2c0*/  @P3 STG.E.U8 desc[UR44][R186.64], R6 ;  /* 0x00000006ba003986 */ /* 0x0041e8000c10112c */
[----:B0-----:R-:W2:Y:S01]  /*7a2d0*/  LDL.LU.64 R186, [R1+0x1b68] ;  /* 0x001b680001ba7983 */ /* 0x001ea20000300a00 */
[----:B------:R-:W-:-:S02]  /*7a2e0*/  PRMT R7, R185, 0x7772, RZ ;  /* 0x00007772b9077816 */ /* 0x000fc400000000ff */
[----:B------:R-:W-:Y:S01]  /*7a2f0*/  PRMT R185, R185, 0x7773, RZ ;  /* 0x00007773b9b97816 */ /* 0x000fe200000000ff */
[----:B------:R-:W4:Y:S04]  /*7a300*/  LDL.LU.64 R182, [R1+0x3a0] ;  /* 0x0003a00001b67983 */ /* 0x000f280000300a00 */
[----:B------:R0:W-:Y:S04]  /*7a310*/  @P0 STG.E.U8 desc[UR44][R236.64], R7 ;  /* 0x00000007ec000986 */ /* 0x0001e8000c10112c */
[----:B---3--:R1:W-:Y:S04]  /*7a320*/  @P2 STG.E.U8 desc[UR44][R178.64], R185 ;  /* 0x000000b9b2002986 */ /* 0x0083e8000c10112c */
[----:B0-----:R-:W3:Y:S04]  /*7a330*/  LDL.LU.64 R236, [R1+0x398] ;  /* 0x0003980001ec7983 */ /* 0x001ee80000300a00 */
[----:B-1----:R-:W3:Y:S01]  /*7a340*/  LDL.LU.64 R184, [R1+0x3a8] ;  /* 0x0003a80001b87983 */ /* 0x002ee20000300a00 */
        /* <DEDUP_REMOVED lines=11> */
[----:B--2---:R-:W-:-:S05]  /*7a400*/  PRMT R6, R186, 0x7770, RZ ;  /* 0x00007770ba067816 */ /* 0x004fca00000000ff */
[----:B------:R0:W-:Y:S02]  /*7a410*/  @P5 STG.E.U8 desc[UR44][R180.64], R6 ;  /* 0x00000006b4005986 */ /* 0x0001e4000c10112c */
[----:B0-----:R-:W-:-:S05]  /*7a420*/  PRMT R6, R186, 0x7771, RZ ;  /* 0x00007771ba067816 */ /* 0x001fca00000000ff */
[----:B----4-:R0:W-:Y:S04]  /*7a430*/  @P6 STG.E.U8 desc[UR44][R250.64], R6 ;  /* 0x00000006fa006986 */ /* 0x0101e8000c10112c */
[----:B0-----:R-:W2:Y:S01]  /*7a440*/  LDL.LU.64 R250, [R1+0x388] ;  /* 0x0003880001fa7983 */ /* 0x001ea20000300a00 */
[C---:B------:R-:W-:Y:S01]  /*7a450*/  ISETP.LT.AND P5, PT, R2.reuse, UR6, !P3 ;  /* 0x0000000602007c0c */ /* 0x040fe2000dfa1270 */
[----:B------:R-:W-:Y:S01]  /*7a460*/  ULDC UR6, c[0x0][0x228] ;  /* 0x00008a0000067ab9 */ /* 0x000fe20000000800 */
[----:B------:R-:W-:Y:S01]  /*7a470*/  ISETP.GE.AND P2, PT, R7, UR4, PT ;  /* 0x0000000407007c0c */ /* 0x000fe2000bf46270 */
[----:B------:R-:W-:Y:S01]  /*7a480*/  ULDC UR4, c[0x0][0x228] ;  /* 0x00008a0000047ab9 */ /* 0x000fe20000000800 */
[C---:B------:R-:W-:Y:S01]  /*7a490*/  ISETP.LT.AND P3, PT, R3.reuse, UR6, !P3 ;  /* 0x0000000603007c0c */ /* 0x040fe2000df61270 */
[----:B------:R-:W-:Y:S01]  /*7a4a0*/  ULDC UR6, c[0x0][0x228] ;  /* 0x00008a0000067ab9 */ /* 0x000fe20000000800 */
[----:B------:R-:W-:Y:S01]  /*7a4b0*/  ISETP.LT.AND P6, PT, R2, UR4, !P0 ;  /* 0x0000000402007c0c */ /* 0x000fe2000c7c1270 */
[----:B------:R-:W-:Y:S01]  /*7a4c0*/  VIADD R7, R0, 0x1a0 ;  /* 0x000001a000077836 */ /* 0x000fe20000000000 */
[C---:B------:R-:W-:Y:S01]  /*7a4d0*/  PRMT R6, R186.reuse, 0x7772, RZ ;  /* 0x00007772ba067816 */ /* 0x040fe200000000ff */
[----:B------:R-:W-:Y:S01]  /*7a4e0*/  ULDC UR4, c[0x0][0x22c] ;  /* 0x00008b0000047ab9 */ /* 0x000fe20000000800 */
[----:B------:R-:W-:Y:S01]  /*7a4f0*/  ISETP.LT.AND P0, PT, R3, UR6, !P0 ;  /* 0x0000000603007c0c */ /* 0x000fe2000c701270 */
[----:B------:R-:W4:Y:S01]  /*7a500*/  LDL.LU.64 R178, [R1+0x380] ;  /* 0x0003800001b27983 */ /* 0x000f220000300a00 */
[----:B------:R-:W-:Y:S01]  /*7a510*/  PRMT R186, R186, 0x7773, RZ ;  /* 0x00007773baba7816 */ /* 0x000fe200000000ff */
[----:B------:R-:W-:-:S02]  /*7a520*/  ULDC UR6, c[0x0][0x228] ;  /* 0x00008a0000067ab9 */ /* 0x000fc40000000800 */
[----:B---3--:R0:W-:Y:S01]  /*7a530*/  @P5 STG.E.U8 desc[UR44][R184.64], R6 ;  /* 0x00000006b8005986 */ /* 0x0081e2000c10112c */
[----:B------:R-:W-:Y:S01]  /*7a540*/  ISETP.GE.AND P5, PT, R7, UR4, PT ;  /* 0x0000000407007c0c */ /* 0x000fe2000bfa6270 */
[----:B------:R-:W-:Y:S01]  /*7a550*/  ULDC UR4, c[0x0][0x228] ;  /* 0x00008a0000047ab9 */ /* 0x000fe20000000800 */
[C---:B------:R-:W-:Y:S01]  /*7a560*/  PRMT R7, R187.reuse, 0x7770, RZ ;  /* 0x00007770bb077816 */ /* 0x040fe200000000ff */
[----:B------:R-:W-:Y:S04]  /*7a570*/  @P3 STG.E.U8 desc[UR44][R182.64], R186 ;  /* 0x000000bab6003986 */ /* 0x000fe8000c10112c */
[----:B------:R-:W3:Y:S01]  /*7a580*/  LDL.LU.64 R180, [R1+0x378] ;  /* 0x0003780001b47983 */ /* 0x000ee20000300a00 */
[----:B0-----:R-:W-:-:S03]  /*7a590*/  PRMT R6, R187, 0x7771, RZ ;  /* 0x00007771bb067816 */ /* 0x001fc600000000ff */
[----:B------:R0:W-:Y:S04]  /*7a5a0*/  @P6 STG.E.U8 desc[UR44][R236.64], R7 ;  /* 0x00000007ec006986 */ /* 0x0001e8000c10112c */
[----:B------:R1:W-:Y:S04]  /*7a5b0*/  @P0 STG.E.U8 desc[UR44][R188.64], R6 ;  /* 0x00000006bc000986 */ /* 0x0003e8000c10112c */
[----:B0-----:R-:W3:Y:S04]  /*7a5c0*/  LDL.LU.64 R236, [R1+0x370] ;  /* 0x0003700001ec7983 */ /* 0x001ee80000300a00 */
[----:B-1----:R-:W3:Y:S01]  /*7a5d0*/  LDL.LU.64 R188, [R1+0x1b60] ;  /* 0x001b600001bc7983 */ /* 0x002ee20000300a00 */
[----:B------:R-:W-:-:S02]  /*7a5e0*/  ISETP.LT.AND P3, PT, R2, UR4, !P2 ;  /* 0x0000000402007c0c */ /* 0x000fc4000d761270 */
[----:B------:R-:W-:Y:S01]  /*7a5f0*/  PRMT R7, R187, 0x7772, RZ ;  /* 0x00007772bb077816 */ /* 0x000fe200000000ff */
[----:B------:R-:W3:Y:S01]  /*7a600*/  LDL.LU.64 R184, [R1+0x368] ;  /* 0x0003680001b87983 */ /* 0x000ee20000300a00 */
[----:B------:R-:W-:Y:S01]  /*7a610*/  VIADD R6, R0, 0x1a1 ;  /* 0x000001a100067836 */ /* 0x000fe20000000000 */
[----:B------:R-:W-:Y:S02]  /*7a620*/  ULDC UR4, c[0x0][0x22c] ;  /* 0x00008b0000047ab9 */ /* 0x000fe40000000800 */
[----:B------:R-:W3:Y:S06]  /*7a630*/  LDL.LU.64 R182, [R1+0x360] ;  /* 0x0003600001b67983 */ /* 0x000eec0000300a00 */
[----:B--2---:R0:W-:Y:S04]  /*7a640*/  @P3 STG.E.U8 desc[UR44][R250.64], R7 ;  /* 0x00000007fa003986 */ /* 0x0041e8000c10112c */
[----:B0-----:R-:W2:Y:S01]  /*7a650*/  LDL.LU.64 R250, [R1+0x358] ;  /* 0x0003580001fa7983 */ /* 0x001ea20000300a00 */
[----:B------:R-:W-:Y:S01]  /*7a660*/  ISETP.GE.AND P0, PT, R6, UR4, PT ;  /* 0x0000000406007c0c */ /* 0x000fe2000bf06270 */
[----:B------:R-:W-:Y:S01]  /*7a670*/  VIADD R6, R0, 0x1a2 ;  /* 0x000001a200067836 */ /* 0x000fe20000000000 */
[----:B------:R-:W-:Y:S01]  /*7a680*/  ISETP.LT.AND P2, PT, R3, UR6, !P2 ;  /* 0x0000000603007c0c */ /* 0x000fe2000d741270 */
[----:B------:R-:W-:Y:S01]  /*7a690*/  ULDC UR4, c[0x0][0x22c] ;  /* 0x00008b0000047ab9 */ /* 0x000fe20000000800 */
[----:B------:R-:W-:Y:S01]  /*7a6a0*/  ISETP.LT.AND P6, PT, R2, UR8, !P5 ;  /* 0x0000000802007c0c */ /* 0x000fe2000efc1270 */
[----:B------:R-:W-:Y:S01]  /*7a6b0*/  ULDC UR6, c[0x0][0x228] ;  /* 0x00008a0000067ab9 */ /* 0x000fe20000000800 */
[----:B------:R-:W-:Y:S01]  /*7a6c0*/  ISETP.GE.AND P3, PT, R6, UR4, PT ;  /* 0x0000000406007c0c */ /* 0x000fe2000bf66270 */
[----:B------:R-:W-:Y:S01]  /*7a6d0*/  ULDC UR4, c[0x0][0x228] ;  /* 0x00008a0000047ab9 */ /* 0x000fe20000000800 */
[----:B------:R-:W-:Y:S01]  /*7a6e0*/  PRMT R187, R187, 0x7773, RZ ;  /* 0x00007773bbbb7816 */ /* 0x000fe200000000ff */
[----:B------:R-:W-:Y:S01]  /*7a6f0*/  VIADD R7, R0, 0x1a3 ;  /* 0x000001a300077836 */ /* 0x000fe20000000000 */
[----:B------:R-:W-:Y:S01]  /*7a700*/  ISETP.LT.AND P5, PT, R3, UR4, !P5 ;  /* 0x0000000403007c0c */ /* 0x000fe2000efa1270 */
[----:B------:R-:W-:Y:S01]  /*7a710*/  ULDC UR4, c[0x0][0x22c] ;  /* 0x00008b0000047ab9 */ /* 0x000fe20000000800 */
[----:B------:R-:W-:-:S03]  /*7a720*/  ULDC UR8, c[0x0][0x228] ;  /* 0x00008a0000087ab9 */ /* 0x000fc60000000800 */
[----:B----4-:R-:W-:Y:S01]  /*7a730*/  @P2 STG.E.U8 desc[UR44][R178.64], R187 ;  /* 0x000000bbb2002986 */ /* 0x010fe2000c10112c */
[----:B------:R-:W-:Y:S01]  /*7a740*/  ISETP.GE.AND P2, PT, R7, UR4, PT ;  /* 0x0000000407007c0c */ /* 0x000fe2000bf46270 */
[----:B------:R-:W-:Y:S01]  /*7a750*/  ULDC UR4, c[0x0][0x228] ;  /* 0x00008a0000047ab9 */ /* 0x000fe20000000800 */
[----:B---3--:R-:W-:-:S05]  /*7a760*/  PRMT R6, R188, 0x7770, RZ ;  /* 0x00007770bc067816 */ /* 0x008fca00000000ff */
[----:B------:R0:W-:Y:S01]  /*7a770*/  @P6 STG.E.U8 desc[UR44][R180.64], R6 ;  /* 0x00000006b4006986 */ /* 0x0001e2000c10112c */
[----:B------:R-:W-:Y:S01]  /*7a780*/  ISETP.LT.AND P6, PT, R2, UR6, !P0 ;  /* 0x0000000602007c0c */ /* 0x000fe2000c7c1270 */
[----:B------:R-:W-:Y:S01]  /*7a790*/  ULDC UR6, c[0x0][0x228] ;  /* 0x00008a0000067ab9 */ /* 0x000fe20000000800 */
[----:B0-----:R-:W-:-:S05]  /*7a7a0*/  PRMT R6, R188, 0x7771, RZ ;  /* 0x00007771bc067816 */ /* 0x001fca00000000ff */
[----:B------:R0:W-:Y:S01]  /*7a7b0*/  @P5 STG.E.U8 desc[UR44][R236.64], R6 ;  /* 0x00000006ec005986 */ /* 0x0001e2000c10112c */
[C---:B------:R-:W-:Y:S01]  /*7a7c0*/  ISETP.LT.AND P0, PT, R3.reuse, UR6, !P0 ;  /* 0x0000000603007c0c */ /* 0x040fe2000c701270 */
[----:B------:R-:W-:Y:S01]  /*7a7d0*/  ULDC UR6, c[0x0][0x228] ;  /* 0x00008a0000067ab9 */ /* 0x000fe20000000800 */
[----:B------:R-:W-:Y:S01]  /*7a7e0*/  ISETP.LT.AND P5, PT, R2, UR4, !P3 ;  /* 0x0000000402007c0c */ /* 0x000fe2000dfa1270 */
[----:B------:R-:W-:Y:S01]  /*7a7f0*/  VIADD R7, R0, 0x1a4 ;  /* 0x000001a400077836 */ /* 0x000fe20000000000 */
[----:B0-----:R-:W3:Y:S01]  /*7a800*/  LDL.LU.64 R236, [R1+0x348] ;  /* 0x0003480001ec7983 */ /* 0x001ee20000300a00 */
[C---:B------:R-:W-:Y:S01]  /*7a810*/  PRMT R6, R188.reuse, 0x7772, RZ ;  /* 0x00007772bc067816 */ /* 0x040fe200000000ff */
[----:B------:R-:W-:Y:S01]  /*7a820*/  ULDC UR4, c[0x0][0x22c] ;  /* 0x00008b0000047ab9 */ /* 0x000fe20000000800 */
[----:B------:R-:W-:Y:S01]  /*7a830*/  ISETP.LT.AND P3, PT, R3, UR6, !P3 ;  /* 0x0000000603007c0c */ /* 0x000fe2000df61270 */
[----:B------:R-:W4:Y:S01]  /*7a840*/  LDL.LU.64 R178, [R1+0x340] ;  /* 0x0003400001b27983 */ /* 0x000f220000300a00 */
[----:B------:R-:W-:Y:S01]  /*7a850*/  PRMT R188, R188, 0x7773, RZ ;  /* 0x00007773bcbc7816 */ /* 0x000fe200000000ff */
[----:B------:R-:W-:-:S02]  /*7a860*/  ULDC UR6, c[0x0][0x228] ;  /* 0x00008a0000067ab9 */ /* 0x000fc40000000800 */
[----:B------:R0:W-:Y:S01]  /*7a870*/  @P6 STG.E.U8 desc[UR44][R184.64], R6 ;  /* 0x00000006b8006986 */ /* 0x0001e2000c10112c */
[----:B------:R-:W-:Y:S01]  /*7a880*/  ISETP.GE.AND P6, PT, R7, UR4, PT ;  /* 0x0000000407007c0c */ /* 0x000fe2000bfc6270 */
[----:B------:R-:W-:Y:S01]  /*7a890*/  ULDC UR4, c[0x0][0x228] ;  /* 0x00008a0000047ab9 */ /* 0x000fe20000000800 */
[C---:B------:R-:W-:Y:S01]  /*7a8a0*/  PRMT R7, R189.reuse, 0x7770, RZ ;  /* 0x00007770bd077816 */ /* 0x040fe200000000ff */
[----:B------:R-:W-:Y:S04]  /*7a8b0*/  @P0 STG.E.U8 desc[UR44][R182.64], R188 ;  /* 0x000000bcb6000986 */ /* 0x000fe8000c10112c */
[----:B------:R-:W4:Y:S01]  /*7a8c0*/  LDL.LU.64 R180, [R1+0x338] ;  /* 0x0003380001b47983 */ /* 0x000f220000300a00 */
[----:B0-----:R-:W-:-:S03]  /*7a8d0*/  PRMT R6, R189, 0x7771, RZ ;  /* 0x00007771bd067816 */ /* 0x001fc600000000ff */
[----:B--2---:R0:W-:Y:S04]  /*7a8e0*/  @P5 STG.E.U8 desc[UR44][R250.64], R7 ;  /* 0x00000007fa005986 */ /* 0x0041e8000c10112c */
[----:B------:R1:W-:Y:S04]  /*7a8f0*/  @P3 STG.E.U8 desc[UR44][R190.64], R6 ;  /* 0x00000006be003986 */ /* 0x0003e8000c10112c */
[----:B0-----:R-:W2:Y:S04]  /*7a900*/  LDL.LU.64 R250, [R1+0x330] ;  /* 0x0003300001fa7983 */ /* 0x001ea80000300a00 */
[----:B-1----:R-:W2:Y:S01]  /*7a910*/  LDL.LU.64 R190, [R1+0x1b58] ;  /* 0x001b580001be7983 */ /* 0x002ea20000300a00 */
[----:B------:R-:W-:-:S02]  /*7a920*/  ISETP.LT.AND P0, PT, R2, UR4, !P2 ;  /* 0x0000000402007c0c */ /* 0x000fc4000d701270 */
[----:B------:R-:W-:Y:S01]  /*7a930*/  PRMT R7, R189, 0x7772, RZ ;  /* 0x00007772bd077816 */ /* 0x000fe200000000ff */
[----:B------:R-:W2:Y:S01]  /*7a940*/  LDL.LU.64 R184, [R1+0x328] ;  /* 0x0003280001b87983 */ /* 0x000ea20000300a00 */
[----:B------:R-:W-:Y:S01]  /*7a950*/  VIADD R6, R0, 0x1a5 ;  /* 0x000001a500067836 */ /* 0x000fe20000000000 */
[----:B------:R-:W-:Y:S02]  /*7a960*/  ULDC UR4, c[0x0][0x22c] ;  /* 0x00008b0000047ab9 */ /* 0x000fe40000000800 */
[----:B------:R-:W2:Y:S02]  /*7a970*/  LDL.LU.64 R182, [R1+0x320] ;  /* 0x0003200001b67983 */ /* 0x000ea40000300a00 */
[----:B------:R-:W-:Y:S01]  /*7a980*/  ISETP.GE.AND P3, PT, R6, UR4, PT ;  /* 0x0000000406007c0c */ /* 0x000fe2000bf66270 */
[----:B------:R-:W-:Y:S01]  /*7a990*/  VIADD R6, R0, 0x1a6 ;  /* 0x000001a600067836 */ /* 0x000fe20000000000 */
[----:B------:R-:W-:Y:S01]  /*7a9a0*/  ISETP.LT.AND P2, PT, R3, UR6, !P2 ;  /* 0x0000000603007c0c */ /* 0x000fe2000d741270 */
[----:B------:R-:W-:Y:S01]  /*7a9b0*/  ULDC UR4, c[0x0][0x22c] ;  /* 0x00008b0000047ab9 */ /* 0x000fe20000000800 */
[----:B------:R-:W-:Y:S01]  /*7a9c0*/  ISETP.LT.AND P5, PT, R2, UR8, !P6 ;  /* 0x0000000802007c0c */ /* 0x000fe2000f7a1270 */
[----:B------:R-:W-:Y:S01]  /*7a9d0*/  ULDC UR6, c[0x0][0x228] ;  /* 0x00008a0000067ab9 */ /* 0x000fe20000000800 */
[----:B------:R-:W-:Y:S01]  /*7a9e0*/  PRMT R189, R189, 0x7773, RZ ;  /* 0x00007773bdbd7816 */ /* 0x000fe200000000ff */
[----:B------:R-:W-:Y:S01]  /*7a9f0*/  ULDC UR8, c[0x0][0x228] ;  /* 0x00008a0000087ab9 */ /* 0x000fe20000000800 */
[----:B---3--:R0:W-:Y:S04]  /*7aa00*/  @P0 STG.E.U8 desc[UR44][R236.64], R7 ;  /* 0x00000007ec000986 */ /* 0x0081e8000c10112c */
[----:B0-----:R-:W3:Y:S01]  /*7aa10*/  LDL.LU.64 R236, [R1+0x318] ;  /* 0x0003180001ec7983 */ /* 0x001ee20000300a00 */
[----:B------:R-:W-:Y:S01]  /*7aa20*/  ISETP.GE.AND P0, PT, R6, UR4, PT ;  /* 0x0000000406007c0c */ /* 0x000fe2000bf06270 */
[----:B------:R-:W-:-:S02]  /*7aa30*/  ULDC UR4, c[0x0][0x228] ;  /* 0x00008a0000047ab9 */ /* 0x000fc40000000800 */
[----:B------:R-:W-:Y:S01]  /*7aa40*/  ISETP.LT.AND P6, PT, R3, UR4, !P6 ;  /* 0x0000000403007c0c */ /* 0x000fe2000f7c1270 */
[----:B----4-:R-:W-:Y:S01]  /*7aa50*/  @P2 STG.E.U8 desc[UR44][R178.64], R189 ;  /* 0x000000bdb2002986 */ /* 0x010fe2000c10112c */
[----:B------:R-:W-:Y:S01]  /*7aa60*/  VIADD R7, R0, 0x1a7 ;  /* 0x000001a700077836 */ /* 0x000fe20000000000 */
[----:B------:R-:W-:Y:S01]  /*7aa70*/  ULDC UR4, c[0x0][0x22c] ;  /* 0x00008b0000047ab9 */ /* 0x000fe20000000800 */
[----:B--2---:R-:W-:-:S05]  /*7aa80*/  PRMT R6, R190, 0x7770, RZ ;  /* 0x00007770be067816 */ /* 0x004fca00000000ff */
[----:B------:R0:W-:Y:S02]  /*7aa90*/  @P5 STG.E.U8 desc[UR44][R180.64], R6 ;  /* 0x00000006b4005986 */ /* 0x0001e4000c10112c */
[----:B0-----:R-:W-:-:S05]  /*7aaa0*/  PRMT R6, R190, 0x7771, RZ ;  /* 0x00007771be067816 */ /* 0x001fca00000000ff */
[----:B------:R0:W-:Y:S04]  /*7aab0*/  @P6 STG.E.U8 desc[UR44][R250.64], R6 ;  /* 0x00000006fa006986 */ /* 0x0001e8000c10112c */
        /* <DEDUP_REMOVED lines=22> */
[----:B---3--:R0:W-:Y:S04]  /*7ac20*/  @P6 STG.E.U8 desc[UR44][R236.64], R7 ;  /* 0x00000007ec006986 */ /* 0x0081e8000c10112c */
        /* <DEDUP_REMOVED lines=372> */
[----:B------:R-:W2:Y:S01]  /*7c370*/  LDL.LU.64 R182, [R1+0x120] ;  /* 0x0001200001b67983 */ /* 0x000ea20000300a00 */
[----:B------:R-:W-:Y:S01]  /*7c380*/  ISETP.LT.AND P2, PT, R3, UR6, !P2 ;  /* 0x0000000603007c0c */ /* 0x000fe2000d741270 */
[----:B------:R-:W-:Y:S01]  /*7c390*/  ULDC UR6, c[0x0][0x228] ;  /* 0x00008a0000067ab9 */ /* 0x000fe20000000800 */
[----:B------:R-:W-:Y:S01]  /*7c3a0*/  ISETP.LT.AND P5, PT, R2, UR8, !P6 ;  /* 0x0000000802007c0c */ /* 0x000fe2000f7a1270 */
[----:B------:R-:W-:Y:S01]  /*7c3b0*/  ULDC UR8, c[0x0][0x228] ;  /* 0x00008a0000087ab9 */ /* 0x000fe20000000800 */
[----:B------:R-:W-:Y:S01]  /*7c3c0*/  ISETP.GE.AND P3, PT, R6, UR4, PT ;  /* 0x0000000406007c0c */ /* 0x000fe2000bf66270 */
[----:B------:R-:W-:Y:S01]  /*7c3d0*/  VIADD R6, R0, 0x1c6 ;  /* 0x000001c600067836 */ /* 0x000fe20000000000 */
[----:B------:R-:W-:Y:S01]  /*7c3e0*/  ULDC UR4, c[0x0][0x22c] ;  /* 0x00008b0000047ab9 */ /* 0x000fe20000000800 */
[----:B------:R-:W-:Y:S01]  /*7c3f0*/  PRMT R205, R205, 0x7773, RZ ;  /* 0x00007773cdcd7816 */ /* 0x000fe200000000ff */
[----:B---3--:R0:W-:Y:S04]  /*7c400*/  @P0 STG.E.U8 desc[UR44][R236.64], R7 ;  /* 0x00000007ec000986 */ /* 0x0081e8000c10112c */
[----:B0-----:R-:W3:Y:S01]  /*7c410*/  LDL.LU.64 R236, [R1+0x118] ;  /* 0x0001180001ec7983 */ /* 0x001ee20000300a00 */
[----:B------:R-:W-:Y:S01]  /*7c420*/  ISETP.GE.AND P0, PT, R6, UR4, PT ;  /* 0x0000000406007c0c */ /* 0x000fe2000bf06270 */
[----:B------:R-:W-:-:S02]  /*7c430*/  ULDC UR4, c[0x0][0x228] ;  /* 0x00008a0000047ab9 */ /* 0x000fc40000000800 */
[----:B----4-:R-:W-:Y:S01]  /*7c440*/  @P2 STG.E.U8 desc[UR44][R178.64], R205 ;  /* 0x000000cdb2002986 */ /* 0x010fe2000c10112c */
[----:B--2---:R-:W-:-:S05]  /*7c450*/  PRMT R6, R206, 0x7770, RZ ;  /* 0x00007770ce067816 */ /* 0x004fca00000000ff */
[----:B------:R0:W-:Y:S04]  /*7c460*/  @P5 STG.E.U8 desc[UR44][R180.64], R6 ;  /* 0x00000006b4005986 */ /* 0x0001e8000c10112c */
[----:B0-----:R-:W2:Y:S01]  /*7c470*/  LDL.LU.64 R180, [R1+0x108] ;  /* 0x0001080001b47983 */ /* 0x001ea20000300a00 */
        /* <DEDUP_REMOVED lines=8> */
[C---:B------:R-:W-:Y:S01]  /*7c500*/  ISETP.LT.AND P3, PT, R3.reuse, UR6, !P3 ;  /* 0x0000000603007c0c */ /* 0x040fe2000df61270 */
[----:B------:R-:W-:Y:S01]  /*7c510*/  ULDC UR6, c[0x0][0x228] ;  /* 0x00008a0000067ab9 */ /* 0x000fe20000000800 */
[----:B------:R-:W-:Y:S01]  /*7c520*/  VIADD R7, R0, 0x1c8 ;  /* 0x000001c800077836 */ /* 0x000fe20000000000 */
[----:B------:R-:W4:Y:S04]  /*7c530*/  LDL.LU.64 R178, [R1+0x100] ;  /* 0x0001000001b27983 */ /* 0x000f280000300a00 */
[----:B------:R0:W-:Y:S01]  /*7c540*/  @P6 STG.E.U8 desc[UR44][R250.64], R6 ;  /* 0x00000006fa006986 */ /* 0x0001e2000c10112c */
[----:B------:R-:W-:Y:S01]  /*7c550*/  ISETP.LT.AND P6, PT, R2, UR4, !P0 ;  /* 0x0000000402007c0c */ /* 0x000fe2000c7c1270 */
[----:B------:R-:W-:Y:S01]  /*7c560*/  ULDC UR4, c[0x0][0x22c] ;  /* 0x00008b0000047ab9 */ /* 0x000fe20000000800 */
[----:B------:R-:W-:Y:S01]  /*7c570*/  ISETP.LT.AND P0, PT, R3, UR6, !P0 ;  /* 0x0000000603007c0c */ /* 0x000fe2000c701270 */
[----:B------:R-:W-:Y:S01]  /*7c580*/  ULDC UR6, c[0x0][0x228] ;  /* 0x00008a0000067ab9 */ /* 0x000fe20000000800 */
[C---:B0-----:R-:W-:Y:S01]  /*7c590*/  PRMT R6, R206.reuse, 0x7772, RZ ;  /* 0x00007772ce067816 */ /* 0x041fe200000000ff */
[----:B------:R-:W4:Y:S01]  /*7c5a0*/  LDL.LU.64 R250, [R1+0xf8] ;  /* 0x0000f80001fa7983 */ /* 0x000f220000300a00 */
[----:B------:R-:W-:-:S03]  /*7c5b0*/  PRMT R206, R206, 0x7773, RZ ;  /* 0x00007773cece7816 */ /* 0x000fc600000000ff */
[----:B------:R0:W-:Y:S01]  /*7c5c0*/  @P5 STG.E.U8 desc[UR44][R184.64], R6 ;  /* 0x00000006b8005986 */ /* 0x0001e2000c10112c */
[----:B------:R-:W-:Y:S01]  /*7c5d0*/  ISETP.GE.AND P5, PT, R7, UR4, PT ;  /* 0x0000000407007c0c */ /* 0x000fe2000bfa6270 */
[----:B------:R-:W-:Y:S01]  /*7c5e0*/  ULDC UR4, c[0x0][0x228] ;  /* 0x00008a0000047ab9 */ /* 0x000fe20000000800 */
[C---:B------:R-:W-:Y:S01]  /*7c5f0*/  PRMT R7, R207.reuse, 0x7770, RZ ;  /* 0x00007770cf077816 */ /* 0x040fe200000000ff */
[----:B------:R-:W-:Y:S01]  /*7c600*/  @P3 STG.E.U8 desc[UR44][R182.64], R206 ;  /* 0x000000ceb6003986 */ /* 0x000fe2000c10112c */
[----:B0-----:R-:W-:-:S03]  /*7c610*/  PRMT R6, R207, 0x7771, RZ ;  /* 0x00007771cf067816 */ /* 0x001fc600000000ff */
[----:B---3--:R-:W-:Y:S04]  /*7c620*/  @P6 STG.E.U8 desc[UR44][R236.64], R7 ;  /* 0x00000007ec006986 */ /* 0x008fe8000c10112c */
[----:B------:R0:W-:Y:S04]  /*7c630*/  @P0 STG.E.U8 desc[UR44][R208.64], R6 ;  /* 0x00000006d0000986 */ /* 0x0001e8000c10112c */
[----:B0-----:R-:W3:Y:S01]  /*7c640*/  LDL.LU.64 R208, [R1+0x1b10] ;  /* 0x001b100001d07983 */ /* 0x001ee20000300a00 */
[----:B------:R-:W-:Y:S02]  /*7c650*/  ISETP.LT.AND P3, PT, R2, UR4, !P2 ;  /* 0x0000000402007c0c */ /* 0x000fe4000d761270 */
[----:B------:R-:W-:Y:S01]  /*7c660*/  PRMT R7, R207, 0x7772, RZ ;  /* 0x00007772cf077816 */ /* 0x000fe200000000ff */
[----:B------:R-:W3:Y:S01]  /*7c670*/  LDL.LU.64 R236, [R1+0xf0] ;  /* 0x0000f00001ec7983 */ /* 0x000ee20000300a00 */
[----:B------:R-:W-:Y:S01]  /*7c680*/  VIADD R6, R0, 0x1c9 ;  /* 0x000001c900067836 */ /* 0x000fe20000000000 */
[----:B------:R-:W-:-:S02]  /*7c690*/  ULDC UR4, c[0x0][0x22c] ;  /* 0x00008b0000047ab9 */ /* 0x000fc40000000800 */
[----:B------:R-:W3:Y:S04]  /*7c6a0*/  LDL.LU.64 R184, [R1+0xe8] ;  /* 0x0000e80001b87983 */ /* 0x000ee80000300a00 */
[----:B------:R-:W3:Y:S04]  /*7c6b0*/  LDL.LU.64 R182, [R1+0xe0] ;  /* 0x0000e00001b67983 */ /* 0x000ee80000300a00 */
        /* <DEDUP_REMOVED lines=15> */
[----:B----4-:R0:W-:Y:S02]  /*7c7b0*/  @P2 STG.E.U8 desc[UR44][R178.64], R207 ;  /* 0x000000cfb2002986 */ /* 0x0101e4000c10112c */
[----:B0-----:R-:W-:-:S05]  /*7c7c0*/  VIADD R178, R0, 0x1cb ;  /* 0x000001cb00b27836 */ /* 0x001fca0000000000 */
[----:B------:R-:W-:Y:S01]  /*7c7d0*/  ISETP.GE.AND P2, PT, R178, UR4, PT ;  /* 0x00000004b2007c0c */ /* 0x000fe2000bf46270 */
[----:B------:R-:W-:Y:S01]  /*7c7e0*/  ULDC UR4, c[0x0][0x228] ;  /* 0x00008a0000047ab9 */ /* 0x000fe20000000800 */
[C---:B---3--:R-:W-:Y:S02]  /*7c7f0*/  PRMT R6, R208.reuse, 0x7770, RZ ;  /* 0x00007770d0067816 */ /* 0x048fe400000000ff */
[----:B------:R-:W-:-:S03]  /*7c800*/  PRMT R179, R208, 0x7771, RZ ;  /* 0x00007771d0b37816 */ /* 0x000fc600000000ff */
[----:B------:R0:W-:Y:S01]  /*7c810*/  @P6 STG.E.U8 desc[UR44][R250.64], R6 ;  /* 0x00000006fa006986 */ /* 0x0001e2000c10112c */
[C---:B------:R-:W-:Y:S01]  /*7c820*/  ISETP.LT.AND P6, PT, R2.reuse, UR6, !P0 ;  /* 0x0000000602007c0c */ /* 0x040fe2000c7c1270 */
[----:B------:R-:W-:Y:S02]  /*7c830*/  ULDC UR6, c[0x0][0x228] ;  /* 0x00008a0000067ab9 */ /* 0x000fe40000000800 */
[C---:B------:R-:W-:Y:S01]  /*7c840*/  ISETP.LT.AND P0, PT, R3.reuse, UR6, !P0 ;  /* 0x0000000603007c0c */ /* 0x040fe2000c701270 */
[----:B------:R1:W-:Y:S01]  /*7c850*/  @P5 STG.E.U8 desc[UR44][R236.64], R179 ;  /* 0x000000b3ec005986 */ /* 0x0003e2000c10112c */
[----:B------:R-:W-:Y:S01]  /*7c860*/  ULDC UR6, c[0x0][0x228] ;  /* 0x00008a0000067ab9 */ /* 0x000fe20000000800 */
[----:B------:R-:W-:Y:S01]  /*7c870*/  ISETP.LT.AND P5, PT, R2, UR4, !P3 ;  /* 0x0000000402007c0c */ /* 0x000fe2000dfa1270 */
[----:B------:R-:W-:Y:S01]  /*7c880*/  ULDC UR4, c[0x0][0x22c] ;  /* 0x00008b0000047ab9 */ /* 0x000fe20000000800 */
[C---:B------:R-:W-:Y:S02]  /*7c890*/  PRMT R178, R208.reuse, 0x7772, RZ ;  /* 0x00007772d0b27816 */ /* 0x040fe400000000ff */
[----:B------:R-:W-:Y:S01]  /*7c8a0*/  ISETP.LT.AND P3, PT, R3, UR6, !P3 ;  /* 0x0000000603007c0c */ /* 0x000fe2000df61270 */
[----:B0-----:R-:W3:Y:S01]  /*7c8b0*/  LDL.LU.64 R250, [R1+0xc8] ;  /* 0x0000c80001fa7983 */ /* 0x001ee20000300a00 */
[----:B------:R-:W-:Y:S01]  /*7c8c0*/  PRMT R208, R208, 0x7773, RZ ;  /* 0x00007773d0d07816 */ /* 0x000fe200000000ff */
[----:B------:R-:W-:Y:S01]  /*7c8d0*/  VIADD R6, R0, 0x1cd ;  /* 0x000001cd00067836 */ /* 0x000fe20000000000 */
[----:B------:R-:W-:Y:S01]  /*7c8e0*/  ULDC UR6, c[0x0][0x228] ;  /* 0x00008a0000067ab9 */ /* 0x000fe20000000800 */
[----:B------:R-:W-:Y:S01]  /*7c8f0*/  @P6 STG.E.U8 desc[UR44][R184.64], R178 ;  /* 0x000000b2b8006986 */ /* 0x000fe2000c10112c */
[----:B------:R-:W-:Y:S01]  /*7c900*/  ISETP.GE.AND P6, PT, R7, UR4, PT ;  /* 0x0000000407007c0c */ /* 0x000fe2000bfc6270 */
[----:B------:R-:W-:Y:S01]  /*7c910*/  ULDC UR4, c[0x0][0x228] ;  /* 0x00008a0000047ab9 */ /* 0x000fe20000000800 */
[----:B------:R-:W-:-:S02]  /*7c920*/  PRMT R7, R209, 0x7770, RZ ;  /* 0x00007770d1077816 */ /* 0x000fc400000000ff */
[C---:B-1----:R-:W-:Y:S01]  /*7c930*/  PRMT R179, R209.reuse, 0x7771, RZ ;  /* 0x00007771d1b37816 */ /* 0x042fe200000000ff */
[----:B------:R-:W-:Y:S04]  /*7c940*/  @P0 STG.E.U8 desc[UR44][R182.64], R208 ;  /* 0x000000d0b6000986 */ /* 0x000fe8000c10112c */
[----:B------:R-:W4:Y:S04]  /*7c950*/  LDL.LU.64 R236, [R1+0xc0] ;  /* 0x0000c00001ec7983 */ /* 0x000f280000300a00 */
[----:B--2---:R-:W-:Y:S04]  /*7c960*/  @P5 STG.E.U8 desc[UR44][R180.64], R7 ;  /* 0x00000007b4005986 */ /* 0x004fe8000c10112c */
[----:B------:R0:W-:Y:S04]  /*7c970*/  @P3 STG.E.U8 desc[UR44][R210.64], R179 ;  /* 0x000000b3d2003986 */ /* 0x0001e8000c10112c */
[----:B0-----:R-:W2:Y:S01]  /*7c980*/  LDL.LU.64 R210, [R1+0x1b08] ;  /* 0x001b080001d27983 */ /* 0x001ea20000300a00 */
[----:B------:R-:W-:Y:S01]  /*7c990*/  ISETP.LT.AND P0, PT, R2, UR4, !P2 ;  /* 0x0000000402007c0c */ /* 0x000fe2000d701270 */
[----:B------:R-:W-:Y:S01]  /*7c9a0*/  ULDC UR4, c[0x0][0x22c] ;  /* 0x00008b0000047ab9 */ /* 0x000fe20000000800 */
[----:B------:R-:W-:-:S02]  /*7c9b0*/  PRMT R178, R209, 0x7772, RZ ;  /* 0x00007772d1b27816 */ /* 0x000fc400000000ff */
[----:B------:R-:W-:Y:S01]  /*7c9c0*/  ISETP.GE.AND P3, PT, R6, UR4, PT ;  /* 0x0000000406007c0c */ /* 0x000fe2000bf66270 */
[----:B------:R-:W-:Y:S01]  /*7c9d0*/  VIADD R6, R0, 0x1ce ;  /* 0x000001ce00067836 */ /* 0x000fe20000000000 */
[----:B------:R-:W-:Y:S01]  /*7c9e0*/  ISETP.LT.AND P2, PT, R3, UR6, !P2 ;  /* 0x0000000603007c0c */ /* 0x000fe2000d741270 */
[----:B------:R-:W-:Y:S01]  /*7c9f0*/  ULDC UR4, c[0x0][0x22c] ;  /* 0x00008b0000047ab9 */ /* 0x000fe20000000800 */
[----:B------:R-:W-:Y:S01]  /*7ca00*/  ISETP.LT.AND P5, PT, R2, UR8, !P6 ;  /* 0x0000000802007c0c */ /* 0x000fe2000f7a1270 */
[----:B------:R-:W-:Y:S01]  /*7ca10*/  ULDC UR6, c[0x0][0x228] ;  /* 0x00008a0000067ab9 */ /* 0x000fe20000000800 */
[----:B------:R-:W-:Y:S01]  /*7ca20*/  PRMT R209, R209, 0x7773, RZ ;  /* 0x00007773d1d17816 */ /* 0x000fe200000000ff */
[----:B------:R-:W-:Y:S02]  /*7ca30*/  ULDC UR8, c[0x0][0x228] ;  /* 0x00008a0000087ab9 */ /* 0x000fe40000000800 */
[----:B---3--:R0:W-:Y:S01]  /*7ca40*/  @P0 STG.E.U8 desc[UR44][R250.64], R178 ;  /* 0x000000b2fa000986 */ /* 0x0081e2000c10112c */
[----:B------:R-:W-:Y:S01]  /*7ca50*/  ISETP.GE.AND P0, PT, R6, UR4, PT ;  /* 0x0000000406007c0c */ /* 0x000fe2000bf06270 */
[----:B------:R-:W-:-:S02]  /*7ca60*/  ULDC UR4, c[0x0][0x228] ;  /* 0x00008a0000047ab9 */ /* 0x000fc40000000800 */
[----:B------:R-:W-:Y:S01]  /*7ca70*/  ISETP.LT.AND P6, PT, R3, UR4, !P6 ;  /* 0x0000000403007c0c */ /* 0x000fe2000f7c1270 */
[----:B------:R-:W-:Y:S01]  /*7ca80*/  VIADD R6, R0, 0x1cf ;  /* 0x000001cf00067836 */ /* 0x000fe20000000000 */
[----:B------:R-:W-:Y:S01]  /*7ca90*/  ULDC UR4, c[0x0][0x22c] ;  /* 0x00008b0000047ab9 */ /* 0x000fe20000000800 */
[----:B----4-:R-:W-:Y:S03]  /*7caa0*/  @P2 STG.E.U8 desc[UR44][R236.64], R209 ;  /* 0x000000d1ec002986 */ /* 0x010fe6000c10112c */
[----:B------:R-:W-:Y:S01]  /*7cab0*/  ISETP.GE.AND P2, PT, R6, UR4, PT ;  /* 0x0000000406007c0c */ /* 0x000fe2000bf46270 */
[----:B------:R-:W-:Y:S01]  /*7cac0*/  ULDC UR4, c[0x0][0x228] ;  /* 0x00008a0000047ab9 */ /* 0x000fe20000000800 */
[----:B------:R-:W-:Y:S01]  /*7cad0*/  VIADD R6, R0, 0x1d0 ;  /* 0x000001d000067836 */ /* 0x000fe20000000000 */
[C---:B--2---:R-:W-:Y:S02]  /*7cae0*/  PRMT R7, R210.reuse, 0x7770, RZ ;  /* 0x00007770d2077816 */ /* 0x044fe400000000ff */
[----:B0-----:R-:W-:-:S03]  /*7caf0*/  PRMT R178, R210, 0x7771, RZ ;  /* 0x00007771d2b27816 */ /* 0x001fc600000000ff */
        /* <DEDUP_REMOVED lines=8> */
[----:B------:R-:W-:Y:S01]  /*7cb80*/  ISETP.LT.AND P0, PT, R3, UR6, !P0 ;  /* 0x0000000603007c0c */ /* 0x000fe2000c701270 */
[----:B------:R-:W-:Y:S01]  /*7cb90*/  ULDC UR6, c[0x0][0x228] ;  /* 0x00008a0000067ab9 */ /* 0x000fe20000000800 */
[C---:B0-----:R-:W-:Y:S01]  /*7cba0*/  PRMT R7, R210.reuse, 0x7772, RZ ;  /* 0x00007772d2077816 */ /* 0x041fe200000000ff */
[----:B------:R-:W2:Y:S01]  /*7cbb0*/  LDL.LU.64 R224, [R1+0x1b00] ;  /* 0x001b000001e07983 */ /* 0x000ea20000300a00 */
[----:B------:R-:W-:-:S02]  /*7cbc0*/  PRMT R210, R210, 0x7773, RZ ;  /* 0x00007773d2d27816 */ /* 0x000fc400000000ff */
[C---:B------:R-:W-:Y:S01]  /*7cbd0*/  PRMT R179, R211.reuse, 0x7771, RZ ;  /* 0x00007771d3b37816 */ /* 0x040fe200000000ff */
[----:B-1----:R-:W3:Y:S01]  /*7cbe0*/  LDL.LU.64 R226, [R1+0x1af8] ;  /* 0x001af80001e27983 */ /* 0x002ee20000300a00 */
[----:B------:R-:W-:-:S03]  /*7cbf0*/  PRMT R178, R211, 0x7770, RZ ;  /* 0x00007770d3b27816 */ /* 0x000fc600000000ff */
[----:B------:R0:W-:Y:S04]  /*7cc00*/  @P5 STG.E.U8 desc[UR44][R220.64], R7 ;  /* 0x00000007dc005986 */ /* 0x0001e8000c10112c */
[----:B------:R1:W-:Y:S04]  /*7cc10*/  @P3 STG.E.U8 desc[UR44][R222.64], R210 ;  /* 0x000000d2de003986 */ /* 0x0003e8000c10112c */
[----:B------:R4:W-:Y:S04]  /*7cc20*/  @P6 STG.E.U8 desc[UR44][R216.64], R178 ;  /* 0x000000b2d8006986 */ /* 0x0009e8000c10112c */
[----:B0-----:R-:W2:Y:S04]  /*7cc30*/  LDL.LU.64 R220, [R1+0x1af0] ;  /* 0x001af00001dc7983 */ /* 0x001ea80000300a00 */
[----:B-1----:R-:W3:Y:S04]  /*7cc40*/  LDL.LU.64 R222, [R1+0x1ae8] ;  /* 0x001ae80001de7983 */ /* 0x002ee80000300a00 */
[----:B----4-:R-:W4:Y:S04]  /*7cc50*/  LDL.LU.64 R216, [R1+0x1ae0] ;  /* 0x001ae00001d87983 */ /* 0x010f280000300a00 */
[----:B------:R0:W-:Y:S04]  /*7cc60*/  @P0 STG.E.U8 desc[UR44][R212.64], R179 ;  /* 0x000000b3d4000986 */ /* 0x0001e8000c10112c */
[----:B0-----:R-:W2:Y:S01]  /*7cc70*/  LDL.LU.64 R212, [R1+0x1ad8] ;  /* 0x001ad80001d47983 */ /* 0x001ea20000300a00 */
[----:B------:R-:W-:Y:S01]  /*7cc80*/  ISETP.GE.AND P5, PT, R6, UR4, PT ;  /* 0x0000000406007c0c */ /* 0x000fe2000bfa6270 */
[----:B------:R-:W-:-:S02]  /*7cc90*/  ULDC UR4, c[0x0][0x228] ;  /* 0x00008a0000047ab9 */ /* 0x000fc40000000800 */
[----:B------:R-:W-:Y:S02]  /*7cca0*/  ISETP.LT.AND P3, PT, R2, UR4, !P2 ;  /* 0x0000000402007c0c */ /* 0x000fe4000d761270 */
[----:B------:R-:W-:Y:S01]  /*7ccb0*/  PRMT R7, R211, 0x7772, RZ ;  /* 0x00007772d3077816 */ /* 0x000fe200000000ff */
[----:B------:R-:W-:Y:S01]  /*7ccc0*/  VIADD R6, R0, 0x1d1 ;  /* 0x000001d100067836 */ /* 0x000fe20000000000 */
[----:B------:R-:W-:Y:S01]  /*7ccd0*/  ISETP.LT.AND P2, PT, R3, UR6, !P2 ;  /* 0x0000000603007c0c */ /* 0x000fe2000d741270 */
[----:B------:R-:W-:Y:S01]  /*7cce0*/  ULDC UR4, c[0x0][0x22c] ;  /* 0x00008b0000047ab9 */ /* 0x000fe20000000800 */
[----:B------:R-:W-:Y:S01]  /*7ccf0*/  PRMT R211, R211, 0x7773, RZ ;  /* 0x00007773d3d37816 */ /* 0x000fe200000000ff */
[----:B------:R-:W-:-:S06]  /*7cd00*/  ULDC UR6, c[0x0][0x228] ;  /* 0x00008a0000067ab9 */ /* 0x000fcc0000000800 */
[----:B------:R0:W-:Y:S04]  /*7cd10*/  @P3 STG.E.U8 desc[UR44][R218.64], R7 ;  /* 0x00000007da003986 */ /* 0x0001e8000c10112c */
[----:B------:R1:W-:Y:S04]  /*7cd20*/  @P2 STG.E.U8 desc[UR44][R214.64], R211 ;  /* 0x000000d3d6002986 */ /* 0x0003e8000c10112c */
[----:B0-----:R-:W3:Y:S04]  /*7cd30*/  LDL.LU.64 R218, [R1+0x1ad0] ;  /* 0x001ad00001da7983 */ /* 0x001ee80000300a00 */
[----:B-1----:R-:W4:Y:S04]  /*7cd40*/  LDL.LU.64 R214, [R1+0x1ac8] ;  /* 0x001ac80001d67983 */ /* 0x002f280000300a00 */
[----:B------:R-:W3:Y:S04]  /*7cd50*/  LDL.LU R250, [R1+0x60] ;  /* 0x0000600001fa7983 */ /* 0x000ee80000300800 */
[----:B------:R-:W3:Y:S04]  /*7cd60*/  LDL.LU R236, [R1+0x64] ;  /* 0x0000640001ec7983 */ /* 0x000ee80000300800 */
[----:B------:R-:W3:Y:S01]  /*7cd70*/  LDL.LU R237, [R1+0x68] ;  /* 0x0000680001ed7983 */ /* 0x000ee20000300800 */
[----:B------:R-:W-:Y:S01]  /*7cd80*/  ISETP.LT.AND P6, PT, R2, UR8, !P5 ;  /* 0x0000000802007c0c */ /* 0x000fe2000efc1270 */
[----:B------:R-:W-:-:S02]  /*7cd90*/  ULDC UR8, c[0x0][0x228] ;  /* 0x00008a0000087ab9 */ /* 0x000fc40000000800 */
[----:B------:R-:W3:Y:S01]  /*7cda0*/  LDL.LU R251, [R1+0x6c] ;  /* 0x00006c0001fb7983 */ /* 0x000ee20000300800 */
[----:B------:R-:W-:Y:S01]  /*7cdb0*/  ISETP.GE.AND P0, PT, R6, UR4, PT ;  /* 0x0000000406007c0c */ /* 0x000fe2000bf06270 */
[----:B------:R-:W-:Y:S01]  /*7cdc0*/  VIADD R6, R0, 0x1d2 ;  /* 0x000001d200067836 */ /* 0x000fe20000000000 */
[----:B------:R-:W-:-:S04]  /*7cdd0*/  ULDC UR4, c[0x0][0x22c] ;  /* 0x00008b0000047ab9 */ /* 0x000fc80000000800 */
[----:B------:R-:W-:Y:S01]  /*7cde0*/  ISETP.GE.AND P3, PT, R6, UR4, PT ;  /* 0x0000000406007c0c */ /* 0x000fe2000bf66270 */
[----:B------:R-:W-:Y:S02]  /*7cdf0*/  ULDC UR4, c[0x0][0x228] ;  /* 0x00008a0000047ab9 */ /* 0x000fe40000000800 */
[----:B------:R-:W-:Y:S01]  /*7ce00*/  ISETP.LT.AND P5, PT, R3, UR4, !P5 ;  /* 0x0000000403007c0c */ /* 0x000fe2000efa1270 */
[----:B------:R-:W-:Y:S01]  /*7ce10*/  VIADD R6, R0, 0x1d3 ;  /* 0x000001d300067836 */ /* 0x000fe20000000000 */
[----:B------:R-:W-:-:S04]  /*7ce20*/  ULDC UR4, c[0x0][0x22c] ;  /* 0x00008b0000047ab9 */ /* 0x000fc80000000800 */
[----:B------:R-:W-:Y:S01]  /*7ce30*/  ISETP.GE.AND P2, PT, R6, UR4, PT ;  /* 0x0000000406007c0c */ /* 0x000fe2000bf46270 */
[----:B------:R-:W-:Y:S01]  /*7ce40*/  ULDC UR4, c[0x0][0x228] ;  /* 0x00008a0000047ab9 */ /* 0x000fe20000000800 */
[----:B------:R-:W-:Y:S01]  /*7ce50*/  VIADD R6, R0, 0x1d4 ;  /* 0x000001d400067836 */ /* 0x000fe20000000000 */
[----:B--2---:R-:W-:-:S05]  /*7ce60*/  PRMT R179, R212, 0x7770, RZ ;  /* 0x00007770d4b37816 */ /* 0x004fca00000000ff */
[----:B------:R0:W-:Y:S01]  /*7ce70*/  @P6 STG.E.U8 desc[UR44][R248.64], R179 ;  /* 0x000000b3f8006986 */ /* 0x0001e2000c10112c */
[----:B------:R-:W-:Y:S01]  /*7ce80*/  ISETP.LT.AND P6, PT, R2, UR6, !P0 ;  /* 0x0000000602007c0c */ /* 0x000fe2000c7c1270 */
[----:B------:R-:W-:Y:S01]  /*7ce90*/  ULDC UR6, c[0x0][0x228] ;  /* 0x00008a0000067ab9 */ /* 0x000fe20000000800 */
[----:B------:R-:W-:Y:S02]  /*7cea0*/  PRMT R7, R212, 0x7771, RZ ;  /* 0x00007771d4077816 */ /* 0x000fe400000000ff */
[----:B------:R-:W-:Y:S01]  /*7ceb0*/  ISETP.LT.AND P0, PT, R3, UR6, !P0 ;  /* 0x0000000603007c0c */ /* 0x000fe2000c701270 */
[----:B------:R-:W-:Y:S02]  /*7cec0*/  ULDC UR6, c[0x0][0x228] ;  /* 0x00008a0000067ab9 */ /* 0x000fe40000000800 */
[----:B------:R1:W-:Y:S01]  /*7ced0*/  @P5 STG.E.U8 desc[UR44][R246.64], R7 ;  /* 0x00000007f6005986 */ /* 0x0003e2000c10112c */
[----:B------:R-:W-:Y:S01]  /*7cee0*/  ISETP.LT.AND P5, PT, R2, UR4, !P3 ;  /* 0x0000000402007c0c */ /* 0x000fe2000dfa1270 */
[----:B------:R-:W-:Y:S01]  /*7cef0*/  ULDC UR4, c[0x0][0x22c] ;  /* 0x00008b0000047ab9 */ /* 0x000fe20000000800 */
[----:B0-----:R-:W-:-:S02]  /*7cf00*/  PRMT R179, R212, 0x7772, RZ ;  /* 0x00007772d4b37816 */ /* 0x001fc400000000ff */
[----:B------:R-:W-:Y:S01]  /*7cf10*/  ISETP.LT.AND P3, PT, R3, UR6, !P3 ;  /* 0x0000000603007c0c */ /* 0x000fe2000df61270 */
[----:B------:R-:W-:Y:S01]  /*7cf20*/  ULDC UR6, c[0x0][0x228] ;  /* 0x00008a0000067ab9 */ /* 0x000fe20000000800 */
[----:B------:R-:W-:Y:S01]  /*7cf30*/  PRMT R181, R212, 0x7773, RZ ;  /* 0x00007773d4b57816 */ /* 0x000fe200000000ff */
[----:B------:R0:W-:Y:S01]  /*7cf40*/  @P6 STG.E.U8 desc[UR44][R244.64], R179 ;  /* 0x000000b3f4006986 */ /* 0x0001e2000c10112c */
[----:B------:R-:W-:Y:S01]  /*7cf50*/  ISETP.GE.AND P6, PT, R6, UR4, PT ;  /* 0x0000000406007c0c */ /* 0x000fe2000bfc6270 */
[----:B------:R-:W-:Y:S02]  /*7cf60*/  ULDC UR4, c[0x0][0x228] ;  /* 0x00008a0000047ab9 */ /* 0x000fe40000000800 */
[----:B------:R-:W-:Y:S01]  /*7cf70*/  @P0 STG.E.U8 desc[UR44][R242.64], R181 ;  /* 0x000000b5f2000986 */ /* 0x000fe2000c10112c */
[----:B------:R-:W-:Y:S02]  /*7cf80*/  ISETP.LT.AND P0, PT, R2, UR4, !P2 ;  /* 0x0000000402007c0c */ /* 0x000fe4000d701270 */
[C---:B-1----:R-:W-:Y:S01]  /*7cf90*/  PRMT R7, R213.reuse, 0x7770, RZ ;  /* 0x00007770d5077816 */ /* 0x042fe200000000ff */
[----:B------:R-:W-:Y:S01]  /*7cfa0*/  VIADD R6, R0, 0x1d5 ;  /* 0x000001d500067836 */ /* 0x000fe20000000000 */
[----:B------:R-:W-:Y:S01]  /*7cfb0*/  PRMT R183, R213, 0x7771, RZ ;  /* 0x00007771d5b77816 */ /* 0x000fe200000000ff */
[----:B------:R-:W-:Y:S01]  /*7cfc0*/  ULDC UR4, c[0x0][0x22c] ;  /* 0x00008b0000047ab9 */ /* 0x000fe20000000800 */
[----:B------:R-:W-:Y:S01]  /*7cfd0*/  ISETP.LT.AND P2, PT, R3, UR6, !P2 ;  /* 0x0000000603007c0c */ /* 0x000fe2000d741270 */
[----:B------:R4:W-:Y:S01]  /*7cfe0*/  @P5 STG.E.U8 desc[UR44][R240.64], R7 ;  /* 0x00000007f0005986 */ /* 0x0009e2000c10112c */
[----:B------:R-:W-:Y:S01]  /*7cff0*/  ISETP.LT.AND P5, PT, R2, UR8, !P6 ;  /* 0x0000000802007c0c */ /* 0x000fe2000f7a1270 */
[----:B------:R-:W-:Y:S01]  /*7d000*/  ULDC UR6, c[0x0][0x228] ;  /* 0x00008a0000067ab9 */ /* 0x000fe20000000800 */
[C---:B0-----:R-:W-:Y:S01]  /*7d010*/  PRMT R179, R213.reuse, 0x7772, RZ ;  /* 0x00007772d5b37816 */ /* 0x041fe200000000ff */
[----:B------:R-:W-:Y:S01]  /*7d020*/  @P3 STG.E.U8 desc[UR44][R238.64], R183 ;  /* 0x000000b7ee003986 */ /* 0x000fe2000c10112c */
[----:B------:R-:W-:Y:S01]  /*7d030*/  ISETP.GE.AND P3, PT, R6, UR4, PT ;  /* 0x0000000406007c0c */ /* 0x000fe2000bf66270 */
[----:B------:R-:W-:Y:S01]  /*7d040*/  VIADD R6, R0, 0x1d6 ;  /* 0x000001d600067836 */ /* 0x000fe20000000000 */
[----:B------:R-:W-:Y:S01]  /*7d050*/  ULDC UR4, c[0x0][0x22c] ;  /* 0x00008b0000047ab9 */ /* 0x000fe20000000800 */
[----:B------:R0:W-:Y:S01]  /*7d060*/  @P0 STG.E.U8 desc[UR44][R234.64], R179 ;  /* 0x000000b3ea000986 */ /* 0x0001e2000c10112c */
[----:B------:R-:W-:Y:S01]  /*7d070*/  PRMT R213, R213, 0x7773, RZ ;  /* 0x00007773d5d57816 */ /* 0x000fe200000000ff */
[----:B------:R-:W-:Y:S01]  /*7d080*/  ULDC UR8, c[0x0][0x228] ;  /* 0x00008a0000087ab9 */ /* 0x000fe20000000800 */
[----:B------:R-:W-:Y:S01]  /*7d090*/  ISETP.GE.AND P0, PT, R6, UR4, PT ;  /* 0x0000000406007c0c */ /* 0x000fe2000bf06270 */
[----:B------:R-:W-:Y:S01]  /*7d0a0*/  ULDC UR4, c[0x0][0x228] ;  /* 0x00008a0000047ab9 */ /* 0x000fe20000000800 */
[----:B----4-:R-:W-:-:S02]  /*7d0b0*/  PRMT R7, R214, 0x7770, RZ ;  /* 0x00007770d6077816 */ /* 0x010fc400000000ff */
[C---:B------:R-:W-:Y:S01]  /*7d0c0*/  ISETP.LT.AND P6, PT, R3.reuse, UR4, !P6 ;  /* 0x0000000403007c0c */ /* 0x040fe2000f7c1270 */
[----:B------:R-:W-:Y:S01]  /*7d0d0*/  @P2 STG.E.U8 desc[UR44][R232.64], R213 ;  /* 0x000000d5e8002986 */ /* 0x000fe2000c10112c */
[----:B------:R-:W-:Y:S01]  /*7d0e0*/  VIADD R6, R0, 0x1d7 ;  /* 0x000001d700067836 */ /* 0x000fe20000000000 */
[----:B------:R-:W-:Y:S02]  /*7d0f0*/  ULDC UR4, c[0x0][0x22c] ;  /* 0x00008b0000047ab9 */ /* 0x000fe40000000800 */
[----:B------:R1:W-:Y:S01]  /*7d100*/  @P5 STG.E.U8 desc[UR44][R230.64], R7 ;  /* 0x00000007e6005986 */ /* 0x0003e2000c10112c */
[----:B------:R-:W-:Y:S01]  /*7d110*/  ISETP.LT.AND P5, PT, R2, UR6, !P3 ;  /* 0x0000000602007c0c */ /* 0x000fe2000dfa1270 */
[----:B------:R-:W-:Y:S01]  /*7d120*/  ULDC UR6, c[0x0][0x228] ;  /* 0x00008a0000067ab9 */ /* 0x000fe20000000800 */
[----:B0-----:R-:W-:Y:S02]  /*7d130*/  PRMT R179, R214, 0x7771, RZ ;  /* 0x00007771d6b37816 */ /* 0x001fe400000000ff */
[----:B------:R-:W-:Y:S01]  /*7d140*/  ISETP.LT.AND P3, PT, R3, UR6, !P3 ;  /* 0x0000000603007c0c */ /* 0x000fe2000df61270 */
[----:B------:R-:W-:Y:S01]  /*7d150*/  ULDC UR6, c[0x0][0x228] ;  /* 0x00008a0000067ab9 */ /* 0x000fe20000000800 */
[----:B------:R-:W-:Y:S01]  /*7d160*/  ISETP.GE.AND P2, PT, R6, UR4, PT ;  /* 0x0000000406007c0c */ /* 0x000fe2000bf46270 */
[----:B------:R-:W-:Y:S01]  /*7d170*/  ULDC UR4, c[0x0][0x228] ;  /* 0x00008a0000047ab9 */ /* 0x000fe20000000800 */
[----:B------:R0:W-:Y:S01]  /*7d180*/  @P6 STG.E.U8 desc[UR44][R228.64], R179 ;  /* 0x000000b3e4006986 */ /* 0x0001e2000c10112c */
[----:B------:R-:W-:Y:S01]  /*7d190*/  VIADD R6, R0, 0x1d8 ;  /* 0x000001d800067836 */ /* 0x000fe20000000000 */
[----:B-1----:R-:W-:-:S02]  /*7d1a0*/  PRMT R7, R214, 0x7772, RZ ;  /* 0x00007772d6077816 */ /* 0x002fc400000000ff */
[----:B------:R-:W-:Y:S01]  /*7d1b0*/  ISETP.LT.AND P6, PT, R2, UR4, !P0 ;  /* 0x0000000402007c0c */ /* 0x000fe2000c7c1270 */
[----:B------:R-:W-:Y:S01]  /*7d1c0*/  ULDC UR4, c[0x0][0x22c] ;  /* 0x00008b0000047ab9 */ /* 0x000fe20000000800 */
[----:B------:R-:W-:Y:S02]  /*7d1d0*/  ISETP.LT.AND P0, PT, R3, UR6, !P0 ;  /* 0x0000000603007c0c */ /* 0x000fe4000c701270 */
[----:B------:R-:W-:Y:S01]  /*7d1e0*/  PRMT R181, R214, 0x7773, RZ ;  /* 0x00007773d6b57816 */ /* 0x000fe200000000ff */
[----:B------:R1:W-:Y:S01]  /*7d1f0*/  @P5 STG.E.U8 desc[UR44][R176.64], R7 ;  /* 0x00000007b0005986 */ /* 0x0003e2000c10112c */
[----:B------:R-:W-:Y:S01]  /*7d200*/  ISETP.GE.AND P5, PT, R6, UR4, PT ;  /* 0x0000000406007c0c */ /* 0x000fe2000bfa6270 */
[----:B------:R-:W-:Y:S01]  /*7d210*/  ULDC UR4, c[0x0][0x228] ;  /* 0x00008a0000047ab9 */ /* 0x000fe20000000800 */
[C---:B0-----:R-:W-:Y:S01]  /*7d220*/  PRMT R179, R215.reuse, 0x7770, RZ ;  /* 0x00007770d7b37816 */ /* 0x041fe200000000ff */
[----:B------:R-:W-:Y:S01]  /*7d230*/  @P3 STG.E.U8 desc[UR44][R174.64], R181 ;  /* 0x000000b5ae003986 */ /* 0x000fe2000c10112c */
[----:B------:R-:W-:Y:S01]  /*7d240*/  ISETP.LT.AND P3, PT, R2, UR4, !P2 ;  /* 0x0000000402007c0c */ /* 0x000fe2000d761270 */
[----:B------:R-:W-:Y:S01]  /*7d250*/  VIADD R6, R0, 0x1d9 ;  /* 0x000001d900067836 */ /* 0x000fe20000000000 */
[----:B------:R-:W-:Y:S01]  /*7d260*/  PRMT R183, R215, 0x7771, RZ ;  /* 0x00007771d7b77816 */ /* 0x000fe200000000ff */
[----:B------:R-:W-:Y:S01]  /*7d270*/  ULDC UR6, c[0x0][0x228] ;  /* 0x00008a0000067ab9 */ /* 0x000fe20000000800 */
[----:B------:R-:W-:Y:S01]  /*7d280*/  @P6 STG.E.U8 desc[UR44][R172.64], R179 ;  /* 0x000000b3ac006986 */ /* 0x000fe2000c10112c */
[----:B------:R-:W-:Y:S01]  /*7d290*/  ULDC UR4, c[0x0][0x22c] ;  /* 0x00008b0000047ab9 */ /* 0x000fe20000000800 */
[----:B------:R-:W-:Y:S01]  /*7d2a0*/  ISETP.LT.AND P2, PT, R3, UR6, !P2 ;  /* 0x0000000603007c0c */ /* 0x000fe2000d741270 */
[----:B------:R-:W-:Y:S01]  /*7d2b0*/  ULDC UR6, c[0x0][0x228] ;  /* 0x00008a0000067ab9 */ /* 0x000fe20000000800 */
[----:B------:R0:W-:Y:S01]  /*7d2c0*/  @P0 STG.E.U8 desc[UR44][R170.64], R183 ;  /* 0x000000b7aa000986 */ /* 0x0001e2000c10112c */
[----:B------:R-:W-:Y:S01]  /*7d2d0*/  ISETP.LT.AND P6, PT, R2, UR8, !P5 ;  /* 0x0000000802007c0c */ /* 0x000fe2000efc1270 */
[----:B------:R-:W-:Y:S01]  /*7d2e0*/  ULDC UR8, c[0x0][0x228] ;  /* 0x00008a0000087ab9 */ /* 0x000fe20000000800 */
[----:B-1----:R-:W-:-:S02]  /*7d2f0*/  PRMT R7, R215, 0x7772, RZ ;  /* 0x00007772d7077816 */ /* 0x002fc400000000ff */
[----:B------:R-:W-:Y:S01]  /*7d300*/  ISETP.GE.AND P0, PT, R6, UR4, PT ;  /* 0x0000000406007c0c */ /* 0x000fe2000bf06270 */
[----:B------:R-:W-:Y:S01]  /*7d310*/  VIADD R6, R0, 0x1da ;  /* 0x000001da00067836 */ /* 0x000fe20000000000 */
[----:B------:R-:W-:Y:S01]  /*7d320*/  ULDC UR4, c[0x0][0x22c] ;  /* 0x00008b0000047ab9 */ /* 0x000fe20000000800 */
[----:B------:R1:W-:Y:S01]  /*7d330*/  @P3 STG.E.U8 desc[UR44][R168.64], R7 ;  /* 0x00000007a8003986 */ /* 0x0003e2000c10112c */
[----:B------:R-:W-:Y:S02]  /*7d340*/  PRMT R215, R215, 0x7773, RZ ;  /* 0x00007773d7d77816 */ /* 0x000fe400000000ff */
[----:B------:R-:W-:Y:S01]  /*7d350*/  ISETP.GE.AND P3, PT, R6, UR4, PT ;  /* 0x0000000406007c0c */ /* 0x000fe2000bf66270 */
[----:B------:R-:W-:Y:S01]  /*7d360*/  ULDC UR4, c[0x0][0x228] ;  /* 0x00008a0000047ab9 */ /* 0x000fe20000000800 */
[----:B0-----:R-:W-:Y:S02]  /*7d370*/  PRMT R171, R216, 0x7770, RZ ;  /* 0x00007770d8ab7816 */ /* 0x001fe400000000ff */
[----:B------:R-:W-:Y:S01]  /*7d380*/  ISETP.LT.AND P5, PT, R3, UR4, !P5 ;  /* 0x0000000403007c0c */ /* 0x000fe2000efa1270 */
[----:B------:R-:W-:Y:S01]  /*7d390*/  @P2 STG.E.U8 desc[UR44][R166.64], R215 ;  /* 0x000000d7a6002986 */ /* 0x000fe2000c10112c */
[----:B------:R-:W-:Y:S01]  /*7d3a0*/  VIADD R6, R0, 0x1db ;  /* 0x000001db00067836 */ /* 0x000fe20000000000 */
[----:B------:R-:W-:-:S02]  /*7d3b0*/  ULDC UR4, c[0x0][0x22c] ;  /* 0x00008b0000047ab9 */ /* 0x000fc40000000800 */
[----:B------:R0:W-:Y:S01]  /*7d3c0*/  @P6 STG.E.U8 desc[UR44][R164.64], R171 ;  /* 0x000000aba4006986 */ /* 0x0001e2000c10112c */
[----:B------:R-:W-:Y:S01]  /*7d3d0*/  ISETP.LT.AND P6, PT, R2, UR6, !P0 ;  /* 0x0000000602007c0c */ /* 0x000fe2000c7c1270 */
[----:B------:R-:W-:Y:S01]  /*7d3e0*/  ULDC UR6, c[0x0][0x228] ;  /* 0x00008a0000067ab9 */ /* 0x000fe20000000800 */
[----:B-1----:R-:W-:Y:S02]  /*7d3f0*/  PRMT R7, R216, 0x7771, RZ ;  /* 0x00007771d8077816 */ /* 0x002fe400000000ff */
[----:B------:R-:W-:Y:S01]  /*7d400*/  ISETP.LT.AND P0, PT, R3, UR6, !P0 ;  /* 0x0000000603007c0c */ /* 0x000fe2000c701270 */
[----:B------:R-:W-:Y:S01]  /*7d410*/  ULDC UR6, c[0x0][0x228] ;  /* 0x00008a0000067ab9 */ /* 0x000fe20000000800 */
[----:B------:R-:W-:Y:S01]  /*7d420*/  ISETP.GE.AND P2, PT, R6, UR4, PT ;  /* 0x0000000406007c0c */ /* 0x000fe2000bf46270 */
[----:B------:R-:W-:Y:S01]  /*7d430*/  ULDC UR4, c[0x0][0x228] ;  /* 0x00008a0000047ab9 */ /* 0x000fe20000000800 */
[----:B------:R1:W-:Y:S01]  /*7d440*/  @P5 STG.E.U8 desc[UR44][R140.64], R7 ;  /* 0x000000078c005986 */ /* 0x0003e2000c10112c */
[----:B------:R-:W-:Y:S01]  /*7d450*/  VIADD R6, R0, 0x1dc ;  /* 0x000001dc00067836 */ /* 0x000fe20000000000 */
[----:B0-----:R-:W-:-:S02]  /*7d460*/  PRMT R165, R216, 0x7772, RZ ;  /* 0x00007772d8a57816 */ /* 0x001fc400000000ff */
[----:B------:R-:W-:Y:S01]  /*7d470*/  ISETP.LT.AND P5, PT, R2, UR4, !P3 ;  /* 0x0000000402007c0c */ /* 0x000fe2000dfa1270 */
[----:B------:R-:W-:Y:S01]  /*7d480*/  ULDC UR4, c[0x0][0x22c] ;  /* 0x00008b0000047ab9 */ /* 0x000fe20000000800 */
[----:B------:R-:W-:Y:S02]  /*7d490*/  ISETP.LT.AND P3, PT, R3, UR6, !P3 ;  /* 0x0000000603007c0c */ /* 0x000fe4000df61270 */
[----:B------:R-:W-:Y:S01]  /*7d4a0*/  PRMT R167, R216, 0x7773, RZ ;  /* 0x00007773d8a77816 */ /* 0x000fe200000000ff */
[----:B------:R-:W-:Y:S01]  /*7d4b0*/  @P6 STG.E.U8 desc[UR44][R138.64], R165 ;  /* 0x000000a58a006986 */ /* 0x000fe2000c10112c */
[----:B------:R-:W-:Y:S01]  /*7d4c0*/  ISETP.GE.AND P6, PT, R6, UR4, PT ;  /* 0x0000000406007c0c */ /* 0x000fe2000bfc6270 */
[----:B------:R-:W-:Y:S01]  /*7d4d0*/  ULDC UR4, c[0x0][0x228] ;  /* 0x00008a0000047ab9 */ /* 0x000fe20000000800 */
[C---:B-1----:R-:W-:Y:S01]  /*7d4e0*/  PRMT R7, R217.reuse, 0x7770, RZ ;  /* 0x00007770d9077816 */ /* 0x042fe200000000ff */
[----:B------:R0:W-:Y:S01]  /*7d4f0*/  @P0 STG.E.U8 desc[UR44][R136.64], R167 ;  /* 0x000000a788000986 */ /* 0x0001e2000c10112c */
[----:B------:R-:W-:Y:S01]  /*7d500*/  ISETP.LT.AND P0, PT, R2, UR4, !P2 ;  /* 0x0000000402007c0c */ /* 0x000fe2000d701270 */
[----:B------:R-:W-:Y:S01]  /*7d510*/  VIADD R6, R0, 0x1dd ;  /* 0x000001dd00067836 */ /* 0x000fe20000000000 */
[----:B------:R-:W-:Y:S01]  /*7d520*/  PRMT R141, R217, 0x7771, RZ ;  /* 0x00007771d98d7816 */ /* 0x000fe200000000ff */
[----:B------:R-:W-:Y:S01]  /*7d530*/  ULDC UR6, c[0x0][0x228] ;  /* 0x00008a0000067ab9 */ /* 0x000fe20000000800 */
[----:B------:R3:W-:Y:S01]  /*7d540*/  @P5 STG.E.U8 desc[UR44][R132.64], R7 ;  /* 0x0000000784005986 */ /* 0x0007e2000c10112c */
[----:B------:R-:W-:Y:S01]  /*7d550*/  ULDC UR4, c[0x0][0x22c] ;  /* 0x00008b0000047ab9 */ /* 0x000fe20000000800 */
[----:B------:R-:W-:Y:S01]  /*7d560*/  ISETP.LT.AND P2, PT, R3, UR6, !P2 ;  /* 0x0000000603007c0c */ /* 0x000fe2000d741270 */
[----:B------:R-:W-:Y:S01]  /*7d570*/  ULDC UR6, c[0x0][0x228] ;  /* 0x00008a0000067ab9 */ /* 0x000fe20000000800 */
[----:B------:R-:W-:Y:S01]  /*7d580*/  @P3 STG.E.U8 desc[UR44][R134.64], R141 ;  /* 0x0000008d86003986 */ /* 0x000fe2000c10112c */
[----:B------:R-:W-:Y:S01]  /*7d590*/  ISETP.LT.AND P5, PT, R2, UR8, !P6 ;  /* 0x0000000802007c0c */ /* 0x000fe2000f7a1270 */
[----:B------:R-:W-:Y:S01]  /*7d5a0*/  ULDC UR8, c[0x0][0x228] ;  /* 0x00008a0000087ab9 */ /* 0x000fe20000000800 */
[----:B0-----:R-:W-:-:S02]  /*7d5b0*/  PRMT R137, R217, 0x7772, RZ ;  /* 0x00007772d9897816 */ /* 0x001fc400000000ff */
[----:B------:R-:W-:Y:S01]  /*7d5c0*/  ISETP.GE.AND P3, PT, R6, UR4, PT ;  /* 0x0000000406007c0c */ /* 0x000fe2000bf66270 */
[----:B------:R-:W-:Y:S01]  /*7d5d0*/  VIADD R6, R0, 0x1de ;  /* 0x000001de00067836 */ /* 0x000fe20000000000 */
[----:B------:R-:W-:Y:S01]  /*7d5e0*/  ULDC UR4, c[0x0][0x22c] ;  /* 0x00008b0000047ab9 */ /* 0x000fe20000000800 */
[----:B------:R0:W-:Y:S01]  /*7d5f0*/  @P0 STG.E.U8 desc[UR44][R130.64], R137 ;  /* 0x0000008982000986 */ /* 0x0001e2000c10112c */
[----:B------:R-:W-:Y:S02]  /*7d600*/  PRMT R217, R217, 0x7773, RZ ;  /* 0x00007773d9d97816 */ /* 0x000fe400000000ff */
[----:B------:R-:W-:Y:S01]  /*7d610*/  ISETP.GE.AND P0, PT, R6, UR4, PT ;  /* 0x0000000406007c0c */ /* 0x000fe2000bf06270 */
[----:B------:R-:W-:Y:S01]  /*7d620*/  ULDC UR4, c[0x0][0x228] ;  /* 0x00008a0000047ab9 */ /* 0x000fe20000000800 */
[----:B---3--:R-:W-:Y:S02]  /*7d630*/  PRMT R7, R218, 0x7770, RZ ;  /* 0x00007770da077816 */ /* 0x008fe400000000ff */
[----:B------:R-:W-:Y:S01]  /*7d640*/  ISETP.LT.AND P6, PT, R3, UR4, !P6 ;  /* 0x0000000403007c0c */ /* 0x000fe2000f7c1270 */
[----:B------:R-:W-:Y:S01]  /*7d650*/  @P2 STG.E.U8 desc[UR44][R126.64], R217 ;  /* 0x000000d97e002986 */ /* 0x000fe2000c10112c */
[----:B------:R-:W-:Y:S01]  /*7d660*/  VIADD R6, R0, 0x1df ;  /* 0x000001df00067836 */ /* 0x000fe20000000000 */
[----:B------:R-:W-:-:S02]  /*7d670*/  ULDC UR4, c[0x0][0x22c] ;  /* 0x00008b0000047ab9 */ /* 0x000fc40000000800 */
        /* <DEDUP_REMOVED lines=41> */
[----:B------:R0:W-:Y:S01]  /*7d910*/  @P2 STG.E.U8 desc[UR44][R110.64], R219 ;  /* 0x000000db6e002986 */ /* 0x0001e2000c10112c */
[----:B------:R-:W-:Y:S01]  /*7d920*/  VIADD R6, R0, 0x1e3 ;  /* 0x000001e300067836 */ /* 0x000fe20000000000 */
[----:B------:R-:W-:-:S02]  /*7d930*/  ULDC UR4, c[0x0][0x22c] ;  /* 0x00008b0000047ab9 */ /* 0x000fc40000000800 */
[----:B------:R2:W-:Y:S01]  /*7d940*/  @P6 STG.E.U8 desc[UR44][R112.64], R117 ;  /* 0x0000007570006986 */ /* 0x0005e2000c10112c */
[----:B------:R-:W-:Y:S01]  /*7d950*/  ISETP.LT.AND P6, PT, R2, UR6, !P0 ;  /* 0x0000000602007c0c */ /* 0x000fe2000c7c1270 */
[----:B------:R-:W-:Y:S01]  /*7d960*/  ULDC UR6, c[0x0][0x228] ;  /* 0x00008a0000067ab9 */ /* 0x000fe20000000800 */
[----:B-1----:R-:W-:Y:S02]  /*7d970*/  PRMT R7, R220, 0x7771, RZ ;  /* 0x00007771dc077816 */ /* 0x002fe400000000ff */
[C---:B------:R-:W-:Y:S01]  /*7d980*/  ISETP.LT.AND P0, PT, R3.reuse, UR6, !P0 ;  /* 0x0000000603007c0c */ /* 0x040fe2000c701270 */
[----:B------:R-:W-:Y:S01]  /*7d990*/  ULDC UR6, c[0x0][0x228] ;  /* 0x00008a0000067ab9 */ /* 0x000fe20000000800 */
[----:B------:R-:W-:Y:S01]  /*7d9a0*/  ISETP.GE.AND P2, PT, R6, UR4, PT ;  /* 0x0000000406007c0c */ /* 0x000fe2000bf46270 */
[----:B------:R-:W-:Y:S01]  /*7d9b0*/  ULDC UR4, c[0x0][0x228] ;  /* 0x00008a0000047ab9 */ /* 0x000fe20000000800 */
[----:B0-----:R-:W-:Y:S01]  /*7d9c0*/  PRMT R111, R220, 0x7772, RZ ;  /* 0x00007772dc6f7816 */ /* 0x001fe200000000ff */
[----:B------:R0:W-:Y:S01]  /*7d9d0*/  @P5 STG.E.U8 desc[UR44][R108.64], R7 ;  /* 0x000000076c005986 */ /* 0x0001e2000c10112c */
[----:B------:R-:W-:Y:S01]  /*7d9e0*/  VIADD R6, R0, 0x1e4 ;  /* 0x000001e400067836 */ /* 0x000fe20000000000 */
[----:B------:R-:W-:Y:S01]  /*7d9f0*/  ISETP.LT.AND P5, PT, R2, UR4, !P3 ;  /* 0x0000000402007c0c */ /* 0x000fe2000dfa1270 */
[----:B------:R-:W-:Y:S01]  /*7da00*/  ULDC UR4, c[0x0][0x22c] ;  /* 0x00008b0000047ab9 */ /* 0x000fe20000000800 */
[----:B------:R-:W-:-:S02]  /*7da10*/  ISETP.LT.AND P3, PT, R3, UR6, !P3 ;  /* 0x0000000603007c0c */ /* 0x000fc4000df61270 */
[----:B--2---:R-:W-:Y:S01]  /*7da20*/  PRMT R113, R220, 0x7773, RZ ;  /* 0x00007773dc717816 */ /* 0x004fe200000000ff */
[----:B------:R-:W-:Y:S01]  /*7da30*/  @P6 STG.E.U8 desc[UR44][R106.64], R111 ;  /* 0x0000006f6a006986 */ /* 0x000fe2000c10112c */
[----:B------:R-:W-:Y:S01]  /*7da40*/  ISETP.GE.AND P6, PT, R6, UR4, PT ;  /* 0x0000000406007c0c */ /* 0x000fe2000bfc6270 */
[----:B------:R-:W-:Y:S01]  /*7da50*/  ULDC UR4, c[0x0][0x228] ;  /* 0x00008a0000047ab9 */ /* 0x000fe20000000800 */
[----:B------:R-:W-:Y:S01]  /*7da60*/  ULDC UR6, c[0x0][0x228] ;  /* 0x00008a0000067ab9 */ /* 0x000fe20000000800 */
[----:B------:R1:W-:Y:S01]  /*7da70*/  @P0 STG.E.U8 desc[UR44][R104.64], R113 ;  /* 0x0000007168000986 */ /* 0x0003e2000c10112c */
[----:B------:R-:W-:Y:S02]  /*7da80*/  ISETP.LT.AND P0, PT, R2, UR4, !P2 ;  /* 0x0000000402007c0c */ /* 0x000fe4000d701270 */
[C---:B0-----:R-:W-:Y:S01]  /*7da90*/  PRMT R7, R221.reuse, 0x7770, RZ ;  /* 0x00007770dd077816 */ /* 0x041fe200000000ff */
[----:B------:R-:W-:Y:S01]  /*7daa0*/  VIADD R6, R0, 0x1e5 ;  /* 0x000001e500067836 */ /* 0x000fe20000000000 */
[----:B------:R-:W-:Y:S01]  /*7dab0*/  PRMT R109, R221, 0x7771, RZ ;  /* 0x00007771dd6d7816 */ /* 0x000fe200000000ff */
[----:B------:R-:W-:Y:S01]  /*7dac0*/  ULDC UR4, c[0x0][0x22c] ;  /* 0x00008b0000047ab9 */ /* 0x000fe20000000800 */
[----:B------:R-:W-:Y:S01]  /*7dad0*/  ISETP.LT.AND P2, PT, R3, UR6, !P2 ;  /* 0x0000000603007c0c */ /* 0x000fe2000d741270 */
[----:B------:R0:W-:Y:S01]  /*7dae0*/  @P5 STG.E.U8 desc[UR44][R100.64], R7 ;  /* 0x0000000764005986 */ /* 0x0001e2000c10112c */
[----:B------:R-:W-:Y:S01]  /*7daf0*/  ISETP.LT.AND P5, PT, R2, UR8, !P6 ;  /* 0x0000000802007c0c */ /* 0x000fe2000f7a1270 */
[----:B------:R-:W-:Y:S01]  /*7db00*/  ULDC UR6, c[0x0][0x228] ;  /* 0x00008a0000067ab9 */ /* 0x000fe20000000800 */
[----:B------:R-:W-:Y:S01]  /*7db10*/  ULDC UR8, c[0x0][0x228] ;  /* 0x00008a0000087ab9 */ /* 0x000fe20000000800 */
[----:B------:R-:W-:Y:S01]  /*7db20*/  @P3 STG.E.U8 desc[UR44][R102.64], R109 ;  /* 0x0000006d66003986 */ /* 0x000fe2000c10112c */
        /* <DEDUP_REMOVED lines=28> */
[----:B------:R0:W-:Y:S01]  /*7dcf0*/  @P5 STG.E.U8 desc[UR44][R90.64], R7 ;  /* 0x000000075a005986 */ /* 0x0001e2000c10112c */
[----:B------:R-:W-:Y:S01]  /*7dd00*/  ISETP.GE.AND P5, PT, R6, UR4, PT ;  /* 0x0000000406007c0c */ /* 0x000fe2000bfa6270 */
[----:B------:R-:W-:Y:S01]  /*7dd10*/  ULDC UR4, c[0x0][0x228] ;  /* 0x00008a0000047ab9 */ /* 0x000fe20000000800 */
[C---:B-1----:R-:W-:Y:S01]  /*7dd20*/  PRMT R93, R223.reuse, 0x7770, RZ ;  /* 0x00007770df5d7816 */ /* 0x042fe200000000ff */
        /* <DEDUP_REMOVED lines=20> */
[----:B-1----:R-:W-:Y:S02]  /*7de70*/  PRMT R85, R250, 0x7770, RZ ;  /* 0x00007770fa557816 */ /* 0x002fe400000000ff */
[----:B------:R-:W-:Y:S01]  /*7de80*/  ISETP.LT.AND P5, PT, R3, UR4, !P5 ;  /* 0x0000000403007c0c */ /* 0x000fe2000efa1270 */
[----:B------:R1:W-:Y:S01]  /*7de90*/  @P2 STG.E.U8 desc[UR44][R78.64], R223 ;  /* 0x000000df4e002986 */ /* 0x0003e2000c10112c */
[----:B------:R-:W-:Y:S01]  /*7dea0*/  VIADD R6, R0, 0x1eb ;  /* 0x000001eb00067836 */ /* 0x000fe20000000000 */
[----:B------:R-:W-:-:S02]  /*7deb0*/  ULDC UR4, c[0x0][0x22c] ;  /* 0x00008b0000047ab9 */ /* 0x000fc40000000800 */
[----:B------:R2:W-:Y:S01]  /*7dec0*/  @P6 STG.E.U8 desc[UR44][R80.64], R85 ;  /* 0x0000005550006986 */ /* 0x0005e2000c10112c */
[----:B------:R-:W-:Y:S01]  /*7ded0*/  ISETP.LT.AND P6, PT, R2, UR6, !P0 ;  /* 0x0000000602007c0c */ /* 0x000fe2000c7c1270 */
[----:B------:R-:W-:Y:S01]  /*7dee0*/  ULDC UR6, c[0x0][0x228] ;  /* 0x00008a0000067ab9 */ /* 0x000fe20000000800 */
[C---:B------:R-:W-:Y:S02]  /*7def0*/  ISETP.LT.AND P0, PT, R3.reuse, UR8, !P0 ;  /* 0x0000000803007c0c */ /* 0x040fe4000c701270 */
[----:B0-----:R-:W-:Y:S02]  /*7df00*/  PRMT R7, R250, 0x7771, RZ ;  /* 0x00007771fa077816 */ /* 0x001fe400000000ff */
[----:B------:R-:W-:Y:S01]  /*7df10*/  ISETP.GE.AND P2, PT, R6, UR4, PT ;  /* 0x0000000406007c0c */ /* 0x000fe2000bf46270 */
[----:B------:R-:W-:Y:S01]  /*7df20*/  ULDC UR4, c[0x0][0x228] ;  /* 0x00008a0000047ab9 */ /* 0x000fe20000000800 */
[----:B-1----:R-:W-:Y:S01]  /*7df30*/  PRMT R79, R250, 0x7772, RZ ;  /* 0x00007772fa4f7816 */ /* 0x002fe200000000ff */
[----:B------:R0:W-:Y:S01]  /*7df40*/  @P5 STG.E.U8 desc[UR44][R76.64], R7 ;  /* 0x000000074c005986 */ /* 0x0001e2000c10112c */
[----:B------:R-:W-:Y:S01]  /*7df50*/  VIADD R6, R0, 0x1ec ;  /* 0x000001ec00067836 */ /* 0x000fe20000000000 */
[----:B------:R-:W-:Y:S01]  /*7df60*/  ISETP.LT.AND P5, PT, R2, UR4, !P3 ;  /* 0x0000000402007c0c */ /* 0x000fe2000dfa1270 */
[----:B------:R-:W-:Y:S01]  /*7df70*/  ULDC UR4, c[0x0][0x22c] ;  /* 0x00008b0000047ab9 */ /* 0x000fe20000000800 */
[----:B------:R-:W-:-:S02]  /*7df80*/  ISETP.LT.AND P3, PT, R3, UR6, !P3 ;  /* 0x0000000603007c0c */ /* 0x000fc4000df61270 */
[----:B--2---:R-:W-:Y:S01]  /*7df90*/  PRMT R81, R250, 0x7773, RZ ;  /* 0x00007773fa517816 */ /* 0x004fe200000000ff */
[----:B------:R1:W-:Y:S01]  /*7dfa0*/  @P6 STG.E.U8 desc[UR44][R72.64], R79 ;  /* 0x0000004f48006986 */ /* 0x0003e2000c10112c */
[----:B------:R-:W-:Y:S01]  /*7dfb0*/  ISETP.GE.AND P6, PT, R6, UR4, PT ;  /* 0x0000000406007c0c */ /* 0x000fe2000bfc6270 */
[----:B------:R-:W-:Y:S01]  /*7dfc0*/  ULDC UR4, c[0x0][0x228] ;  /* 0x00008a0000047ab9 */ /* 0x000fe20000000800 */
[----:B------:R-:W-:Y:S01]  /*7dfd0*/  ULDC UR6, c[0x0][0x228] ;  /* 0x00008a0000067ab9 */ /* 0x000fe20000000800 */
[----:B------:R-:W-:Y:S01]  /*7dfe0*/  @P0 STG.E.U8 desc[UR44][R74.64], R81 ;  /* 0x000000514a000986 */ /* 0x000fe2000c10112c */
[----:B------:R-:W-:Y:S02]  /*7dff0*/  ISETP.LT.AND P0, PT, R2, UR4, !P2 ;  /* 0x0000000402007c0c */ /* 0x000fe4000d701270 */
[----:B0-----:R-:W-:Y:S01]  /*7e000*/  PRMT R7, R236, 0x7770, RZ ;  /* 0x00007770ec077816 */ /* 0x001fe200000000ff */
[----:B------:R-:W-:Y:S01]  /*7e010*/  VIADD R6, R0, 0x1f5 ;  /* 0x000001f500067836 */ /* 0x000fe20000000000 */
[----:B------:R-:W-:Y:S01]  /*7e020*/  PRMT R77, R236, 0x7771, RZ ;  /* 0x00007771ec4d7816 */ /* 0x000fe200000000ff */
[----:B------:R-:W-:-:S02]  /*7e030*/  ULDC UR4, c[0x0][0x228] ;  /* 0x00008a0000047ab9 */ /* 0x000fc40000000800 */
[----:B------:R0:W-:Y:S01]  /*7e040*/  @P5 STG.E.U8 desc[UR44][R68.64], R7 ;  /* 0x0000000744005986 */ /* 0x0001e2000c10112c */
[----:B------:R-:W-:Y:S01]  /*7e050*/  ISETP.LT.AND P2, PT, R3, UR4, !P2 ;  /* 0x0000000403007c0c */ /* 0x000fe2000d741270 */
[----:B------:R-:W-:Y:S01]  /*7e060*/  ULDC UR4, c[0x0][0x22c] ;  /* 0x00008b0000047ab9 */ /* 0x000fe20000000800 */
[----:B-1----:R-:W-:Y:S01]  /*7e070*/  PRMT R73, R236, 0x7772, RZ ;  /* 0x00007772ec497816 */ /* 0x002fe200000000ff */
[----:B------:R-:W-:Y:S01]  /*7e080*/  @P3 STG.E.U8 desc[UR44][R70.64], R77 ;  /* 0x0000004d46003986 */ /* 0x000fe2000c10112c */
[----:B------:R-:W-:Y:S01]  /*7e090*/  ISETP.GE.AND P3, PT, R6, UR7, PT ;  /* 0x0000000706007c0c */ /* 0x000fe2000bf66270 */
[----:B------:R-:W-:Y:S01]  /*7e0a0*/  VIADD R6, R0, 0x1ed ;  /* 0x000001ed00067836 */ /* 0x000fe20000000000 */
[----:B------:R-:W-:Y:S01]  /*7e0b0*/  ISETP.LT.AND P5, PT, R2, UR6, !P6 ;  /* 0x0000000602007c0c */ /* 0x000fe2000f7a1270 */
[----:B------:R1:W-:Y:S01]  /*7e0c0*/  @P0 STG.E.U8 desc[UR44][R66.64], R73 ;  /* 0x0000004942000986 */ /* 0x0003e2000c10112c */
[----:B------:R-:W-:Y:S01]  /*7e0d0*/  ULDC UR6, c[0x0][0x228] ;  /* 0x00008a0000067ab9 */ /* 0x000fe20000000800 */
[----:B------:R-:W-:Y:S01]  /*7e0e0*/  ULDC UR7, c[0x0][0x228] ;  /* 0x00008a0000077ab9 */ /* 0x000fe20000000800 */
[----:B------:R-:W-:Y:S01]  /*7e0f0*/  ISETP.GE.AND P0, PT, R6, UR4, PT ;  /* 0x0000000406007c0c */ /* 0x000fe2000bf06270 */
[----:B------:R-:W-:Y:S01]  /*7e100*/  ULDC UR4, c[0x0][0x228] ;  /* 0x00008a0000047ab9 */ /* 0x000fe20000000800 */
[----:B0-----:R-:W-:-:S02]  /*7e110*/  PRMT R7, R236, 0x7773, RZ ;  /* 0x00007773ec077816 */ /* 0x001fc400000000ff */
[----:B------:R-:W-:Y:S01]  /*7e120*/  ISETP.LT.AND P6, PT, R3, UR4, !P6 ;  /* 0x0000000403007c0c */ /* 0x000fe2000f7c1270 */
[----:B------:R-:W-:Y:S02]  /*7e130*/  ULDC UR4, c[0x0][0x228] ;  /* 0x00008a0000047ab9 */ /* 0x000fe40000000800 */
[----:B------:R0:W-:Y:S01]  /*7e140*/  @P2 STG.E.U8 desc[UR44][R62.64], R7 ;  /* 0x000000073e002986 */ /* 0x0001e2000c10112c */
[----:B------:R-:W-:Y:S01]  /*7e150*/  ISETP.LT.AND P2, PT, R2, UR4, !P0 ;  /* 0x0000000402007c0c */ /* 0x000fe2000c741270 */
[----:B------:R-:W-:Y:S01]  /*7e160*/  VIADD R6, R0, 0x1ee ;  /* 0x000001ee00067836 */ /* 0x000fe20000000000 */
[----:B------:R-:W-:Y:S01]  /*7e170*/  PRMT R69, R237, 0x7770, RZ ;  /* 0x00007770ed457816 */ /* 0x000fe200000000ff */
[----:B------:R-:W-:Y:S01]  /*7e180*/  ULDC UR4, c[0x0][0x22c] ;  /* 0x00008b0000047ab9 */ /* 0x000fe20000000800 */
[----:B------:R-:W-:Y:S01]  /*7e190*/  ISETP.LT.AND P0, PT, R3, UR6, !P0 ;  /* 0x0000000603007c0c */ /* 0x000fe2000c701270 */
[----:B------:R-:W-:Y:S01]  /*7e1a0*/  ULDC UR6, c[0x0][0x228] ;  /* 0x00008a0000067ab9 */ /* 0x000fe20000000800 */
[C---:B-1----:R-:W-:Y:S01]  /*7e1b0*/  PRMT R67, R237.reuse, 0x7771, RZ ;  /* 0x00007771ed437816 */ /* 0x042fe200000000ff */
[----:B------:R-:W-:Y:S01]  /*7e1c0*/  @P5 STG.E.U8 desc[UR44][R64.64], R69 ;  /* 0x0000004540005986 */ /* 0x000fe2000c10112c */
[----:B------:R-:W-:Y:S01]  /*7e1d0*/  ISETP.GE.AND P5, PT, R6, UR4, PT ;  /* 0x0000000406007c0c */ /* 0x000fe2000bfa6270 */
[----:B------:R-:W-:Y:S01]  /*7e1e0*/  VIADD R6, R0, 0x1ef ;  /* 0x000001ef00067836 */ /* 0x000fe20000000000 */
[----:B------:R-:W-:Y:S01]  /*7e1f0*/  ULDC UR4, c[0x0][0x22c] ;  /* 0x00008b0000047ab9 */ /* 0x000fe20000000800 */
[C---:B0-----:R-:W-:Y:S01]  /*7e200*/  PRMT R7, R237.reuse, 0x7772, RZ ;  /* 0x00007772ed077816 */ /* 0x041fe200000000ff */
[----:B------:R0:W-:Y:S01]  /*7e210*/  @P6 STG.E.U8 desc[UR44][R60.64], R67 ;  /* 0x000000433c006986 */ /* 0x0001e2000c10112c */
[----:B------:R-:W-:Y:S01]  /*7e220*/  ISETP.LT.AND P6, PT, R2, UR6, !P5 ;  /* 0x0000000602007c0c */ /* 0x000fe2000efc1270 */
[----:B------:R-:W-:Y:S01]  /*7e230*/  ULDC UR6, c[0x0][0x228] ;  /* 0x00008a0000067ab9 */ /* 0x000fe20000000800 */
[----:B------:R-:W-:Y:S01]  /*7e240*/  PRMT R63, R237, 0x7773, RZ ;  /* 0x00007773ed3f7816 */ /* 0x000fe200000000ff */
[----:B------:R1:W-:Y:S01]  /*7e250*/  @P2 STG.E.U8 desc[UR44][R56.64], R7 ;  /* 0x0000000738002986 */ /* 0x0003e2000c10112c */
[----:B------:R-:W-:Y:S01]  /*7e260*/  ISETP.GE.AND P2, PT, R6, UR4, PT ;  /* 0x0000000406007c0c */ /* 0x000fe2000bf46270 */
[----:B------:R-:W-:-:S02]  /*7e270*/  ULDC UR4, c[0x0][0x228] ;  /* 0x00008a0000047ab9 */ /* 0x000fc40000000800 */
[----:B------:R2:W-:Y:S01]  /*7e280*/  @P0 STG.E.U8 desc[UR44][R58.64], R63 ;  /* 0x0000003f3a000986 */ /* 0x0005e2000c10112c */
[----:B------:R-:W-:Y:S01]  /*7e290*/  ISETP.LT.AND P5, PT, R3, UR4, !P5 ;  /* 0x0000000403007c0c */ /* 0x000fe2000efa1270 */
[----:B------:R-:W-:Y:S01]  /*7e2a0*/  VIADD R6, R0, 0x1f0 ;  /* 0x000001f000067836 */ /* 0x000fe20000000000 */
[----:B------:R-:W-:Y:S01]  /*7e2b0*/  ISETP.LT.AND P0, PT, R2, UR6, !P2 ;  /* 0x0000000602007c0c */ /* 0x000fe2000d701270 */
[----:B------:R-:W-:Y:S01]  /*7e2c0*/  ULDC UR4, c[0x0][0x22c] ;  /* 0x00008b0000047ab9 */ /* 0x000fe20000000800 */
[C---:B0-----:R-:W-:Y:S01]  /*7e2d0*/  PRMT R61, R251.reuse, 0x7770, RZ ;  /* 0x00007770fb3d7816 */ /* 0x041fe200000000ff */
[----:B------:R-:W-:Y:S01]  /*7e2e0*/  ULDC UR6, c[0x0][0x228] ;  /* 0x00008a0000067ab9 */ /* 0x000fe20000000800 */
[----:B-1----:R-:W-:-:S03]  /*7e2f0*/  PRMT R7, R251, 0x7771, RZ ;  /* 0x00007771fb077816 */ /* 0x002fc600000000ff */
[----:B------:R-:W-:Y:S01]  /*7e300*/  @P6 STG.E.U8 desc[UR44][R54.64], R61 ;  /* 0x0000003d36006986 */ /* 0x000fe2000c10112c */
[----:B------:R-:W-:Y:S01]  /*7e310*/  ISETP.GE.AND P6, PT, R6, UR4, PT ;  /* 0x0000000406007c0c */ /* 0x000fe2000bfc6270 */
[----:B------:R-:W-:Y:S01]  /*7e320*/  ULDC UR4, c[0x0][0x228] ;  /* 0x00008a0000047ab9 */ /* 0x000fe20000000800 */
[----:B------:R-:W-:Y:S02]  /*7e330*/  PRMT R57, R251, 0x7772, RZ ;  /* 0x00007772fb397816 */ /* 0x000fe400000000ff */
[----:B------:R-:W-:Y:S01]  /*7e340*/  ISETP.LT.AND P2, PT, R3, UR4, !P2 ;  /* 0x0000000403007c0c */ /* 0x000fe2000d741270 */
[----:B------:R0:W-:Y:S01]  /*7e350*/  @P5 STG.E.U8 desc[UR44][R48.64], R7 ;  /* 0x0000000730005986 */ /* 0x0001e2000c10112c */
[----:B------:R-:W-:Y:S01]  /*7e360*/  ULDC UR4, c[0x0][0x228] ;  /* 0x00008a0000047ab9 */ /* 0x000fe20000000800 */
[----:B------:R-:W-:Y:S02]  /*7e370*/  VIADD R6, R0, 0x1f1 ;  /* 0x000001f100067836 */ /* 0x000fe40000000000 */
[----:B------:R-:W-:Y:S01]  /*7e380*/  @P0 STG.E.U8 desc[UR44][R52.64], R57 ;  /* 0x0000003934000986 */ /* 0x000fe2000c10112c */
[----:B------:R-:W-:Y:S01]  /*7e390*/  ISETP.LT.AND P0, PT, R2, UR4, !P6 ;  /* 0x0000000402007c0c */ /* 0x000fe2000f701270 */
[----:B------:R-:W-:Y:S01]  /*7e3a0*/  ULDC UR4, c[0x0][0x22c] ;  /* 0x00008b0000047ab9 */ /* 0x000fe20000000800 */
[----:B--2---:R-:W-:-:S02]  /*7e3b0*/  PRMT R59, R251, 0x7773, RZ ;  /* 0x00007773fb3b7816 */ /* 0x004fc400000000ff */
[C---:B------:R-:W-:Y:S01]  /*7e3c0*/  ISETP.LT.AND P6, PT, R3.reuse, UR6, !P6 ;  /* 0x0000000603007c0c */ /* 0x040fe2000f7c1270 */
[----:B------:R-:W-:Y:S01]  /*7e3d0*/  ULDC UR6, c[0x0][0x228] ;  /* 0x00008a0000067ab9 */ /* 0x000fe20000000800 */
[----:B------:R-:W-:Y:S01]  /*7e3e0*/  ISETP.GE.AND P5, PT, R6, UR4, PT ;  /* 0x0000000406007c0c */ /* 0x000fe2000bfa6270 */
[----:B------:R1:W-:Y:S01]  /*7e3f0*/  @P2 STG.E.U8 desc[UR44][R50.64], R59 ;  /* 0x0000003b32002986 */ /* 0x0003e2000c10112c */
[----:B0-----:R-:W-:Y:S01]  /*7e400*/  PRMT R7, R224, 0x7770, RZ ;  /* 0x00007770e0077816 */ /* 0x001fe200000000ff */
[----:B------:R-:W-:Y:S01]  /*7e410*/  VIADD R6, R0, 0x1f2 ;  /* 0x000001f200067836 */ /* 0x000fe20000000000 */
[----:B------:R-:W-:Y:S01]  /*7e420*/  ISETP.LT.AND P2, PT, R2, UR6, !P5 ;  /* 0x0000000602007c0c */ /* 0x000fe2000ef41270 */
[----:B------:R-:W-:Y:S01]  /*7e430*/  ULDC UR4, c[0x0][0x22c] ;  /* 0x00008b0000047ab9 */ /* 0x000fe20000000800 */
[----:B------:R-:W-:Y:S01]  /*7e440*/  PRMT R49, R224, 0x7771, RZ ;  /* 0x00007771e0317816 */ /* 0x000fe200000000ff */
[----:B------:R0:W-:Y:S01]  /*7e450*/  @P0 STG.E.U8 desc[UR44][R44.64], R7 ;  /* 0x000000072c000986 */ /* 0x0001e2000c10112c */
[----:B------:R-:W-:Y:S01]  /*7e460*/  ISETP.GE.AND P0, PT, R6, UR4, PT ;  /* 0x0000000406007c0c */ /* 0x000fe2000bf06270 */
[----:B------:R-:W-:Y:S01]  /*7e470*/  ULDC UR4, c[0x0][0x228] ;  /* 0x00008a0000047ab9 */ /* 0x000fe20000000800 */
[----:B------:R-:W-:Y:S01]  /*7e480*/  ULDC UR6, c[0x0][0x228] ;  /* 0x00008a0000067ab9 */ /* 0x000fe20000000800 */
[----:B------:R-:W-:Y:S01]  /*7e490*/  ISETP.LT.AND P5, PT, R3, UR4, !P5 ;  /* 0x0000000403007c0c */ /* 0x000fe2000efa1270 */
[----:B------:R2:W-:Y:S01]  /*7e4a0*/  @P6 STG.E.U8 desc[UR44][R46.64], R49 ;  /* 0x000000312e006986 */ /* 0x0005e2000c10112c */
[----:B-1----:R-:W-:Y:S01]  /*7e4b0*/  PRMT R51, R224, 0x7772, RZ ;  /* 0x00007772e0337816 */ /* 0x002fe200000000ff */
[----:B------:R-:W-:Y:S01]  /*7e4c0*/  VIADD R6, R0, 0x1f3 ;  /* 0x000001f300067836 */ /* 0x000fe20000000000 */
[----:B------:R-:W-:Y:S01]  /*7e4d0*/  ISETP.LT.AND P6, PT, R2, UR6, !P0 ;  /* 0x0000000602007c0c */ /* 0x000fe2000c7c1270 */
[----:B------:R-:W-:Y:S01]  /*7e4e0*/  ULDC UR4, c[0x0][0x22c] ;  /* 0x00008b0000047ab9 */ /* 0x000fe20000000800 */
[----:B------:R-:W-:Y:S01]  /*7e4f0*/  ULDC UR6, c[0x0][0x228] ;  /* 0x00008a0000067ab9 */ /* 0x000fe20000000800 */
[----:B------:R1:W-:Y:S01]  /*7e500*/  @P2 STG.E.U8 desc[UR44][R42.64], R51 ;  /* 0x000000332a002986 */ /* 0x0003e2000c10112c */
[----:B------:R-:W-:Y:S01]  /*7e510*/  ISETP.GE.AND P2, PT, R6, UR4, PT ;  /* 0x0000000406007c0c */ /* 0x000fe2000bf46270 */
[----:B------:R-:W-:Y:S01]  /*7e520*/  ULDC UR4, c[0x0][0x228] ;  /* 0x00008a0000047ab9 */ /* 0x000fe20000000800 */
[----:B0-----:R-:W-:-:S02]  /*7e530*/  PRMT R45, R224, 0x7773, RZ ;  /* 0x00007773e02d7816 */ /* 0x001fc400000000ff */
[----:B------:R-:W-:Y:S01]  /*7e540*/  ISETP.LT.AND P0, PT, R3, UR4, !P0 ;  /* 0x0000000403007c0c */ /* 0x000fe2000c701270 */
[----:B------:R-:W-:Y:S01]  /*7e550*/  ULDC UR4, c[0x0][0x228] ;  /* 0x00008a0000047ab9 */ /* 0x000fe20000000800 */
[----:B--2---:R-:W-:Y:S01]  /*7e560*/  PRMT R47, R225, 0x7770, RZ ;  /* 0x00007770e12f7816 */ /* 0x004fe200000000ff */
[----:B------:R-:W-:Y:S01]  /*7e570*/  @P5 STG.E.U8 desc[UR44][R38.64], R45 ;  /* 0x0000002d26005986 */ /* 0x000fe2000c10112c */
[C---:B------:R-:W-:Y:S01]  /*7e580*/  ISETP.LT.AND P5, PT, R2.reuse, UR6, !P2 ;  /* 0x0000000602007c0c */ /* 0x040fe2000d7a1270 */
[----:B------:R-:W-:Y:S01]  /*7e590*/  ULDC UR6, c[0x0][0x228] ;  /* 0x00008a0000067ab9 */ /* 0x000fe20000000800 */
[----:B------:R-:W-:Y:S01]  /*7e5a0*/  ISETP.LT.AND P2, PT, R3, UR4, !P2 ;  /* 0x0000000403007c0c */ /* 0x000fe2000d741270 */
[----:B------:R-:W-:Y:S01]  /*7e5b0*/  @P6 STG.E.U8 desc[UR44][R40.64], R47 ;  /* 0x0000002f28006986 */ /* 0x000fe2000c10112c */
[----:B------:R-:W-:Y:S01]  /*7e5c0*/  ISETP.LT.AND P6, PT, R2, UR6, !P1 ;  /* 0x0000000602007c0c */ /* 0x000fe2000cfc1270 */
[----:B------:R-:W-:Y:S01]  /*7e5d0*/  VIADD R7, R0, 0x1f6 ;  /* 0x000001f600077836 */ /* 0x000fe20000000000 */
[C---:B-1----:R-:W-:Y:S01]  /*7e5e0*/  PRMT R43, R225.reuse, 0x7771, RZ ;  /* 0x00007771e12b7816 */ /* 0x042fe200000000ff */
[----:B------:R-:W-:Y:S01]  /*7e5f0*/  ULDC UR4, c[0x0][0x228] ;  /* 0x00008a0000047ab9 */ /* 0x000fe20000000800 */
[C---:B------:R-:W-:Y:S01]  /*7e600*/  PRMT R49, R225.reuse, 0x7772, RZ ;  /* 0x00007772e1317816 */ /* 0x040fe200000000ff */
[----:B------:R-:W-:Y:S01]  /*7e610*/  ULDC UR6, c[0x0][0x228] ;  /* 0x00008a0000067ab9 */ /* 0x000fe20000000800 */
[----:B------:R-:W-:Y:S01]  /*7e620*/  PRMT R225, R225, 0x7773, RZ ;  /* 0x00007773e1e17816 */ /* 0x000fe200000000ff */
[----:B------:R-:W-:Y:S01]  /*7e630*/  @P0 STG.E.U8 desc[UR44][R36.64], R43 ;  /* 0x0000002b24000986 */ /* 0x000fe2000c10112c */
[----:B------:R-:W-:-:S02]  /*7e640*/  ISETP.GE.AND P0, PT, R7, UR13, PT ;  /* 0x0000000d07007c0c */ /* 0x000fc4000bf06270 */
[----:B------:R-:W-:Y:S01]  /*7e650*/  PRMT R7, R226, 0x7770, RZ ;  /* 0x00007770e2077816 */ /* 0x000fe200000000ff */
[----:B------:R-:W0:Y:S01]  /*7e660*/  LDS.128 R36, [R252] ;  /* 0x00000000fc247984 */ /* 0x000e220000000c00 */
[C---:B------:R-:W-:Y:S01]  /*7e670*/  ISETP.LT.AND P1, PT, R3.reuse, UR4, !P1 ;  /* 0x0000000403007c0c */ /* 0x040fe2000cf21270 */
[----:B------:R-:W-:Y:S02]  /*7e680*/  ULDC UR4, c[0x0][0x228] ;  /* 0x00008a0000047ab9 */ /* 0x000fe40000000800 */
[----:B------:R1:W-:Y:S04]  /*7e690*/  @P5 STG.E.U8 desc[UR44][R34.64], R49 ;  /* 0x0000003122005986 */ /* 0x0003e8000c10112c */
[----:B------:R2:W-:Y:S04]  /*7e6a0*/  @P2 STG.E.U8 desc[UR44][R30.64], R225 ;  /* 0x000000e11e002986 */ /* 0x0005e8000c10112c */
[----:B------:R3:W-:Y:S01]  /*7e6b0*/  @P6 STG.E.U8 desc[UR44][R32.64], R7 ;  /* 0x0000000720006986 */ /* 0x0007e2000c10112c */
[----:B------:R-:W-:Y:S01]  /*7e6c0*/  ISETP.LT.AND P6, PT, R2, UR4, !P3 ;  /* 0x0000000402007c0c */ /* 0x000fe2000dfc1270 */
[----:B------:R-:W-:Y:S01]  /*7e6d0*/  VIADD R6, R0, 0x1f7 ;  /* 0x000001f700067836 */ /* 0x000fe20000000000 */
[----:B------:R-:W-:Y:S01]  /*7e6e0*/  ISETP.LT.AND P3, PT, R3, UR6, !P3 ;  /* 0x0000000603007c0c */ /* 0x000fe2000df61270 */
[----:B------:R-:W-:Y:S01]  /*7e6f0*/  ULDC UR4, c[0x0][0x228] ;  /* 0x00008a0000047ab9 */ /* 0x000fe20000000800 */
[C---:B-1----:R-:W-:Y:S01]  /*7e700*/  PRMT R35, R226.reuse, 0x7771, RZ ;  /* 0x00007771e2237816 */ /* 0x042fe200000000ff */
[----:B------:R-:W-:Y:S01]  /*7e710*/  ULDC UR6, c[0x0][0x228] ;  /* 0x00008a0000067ab9 */ /* 0x000fe20000000800 */
[----:B--2---:R-:W-:-:S02]  /*7e720*/  PRMT R31, R226, 0x7772, RZ ;  /* 0x00007772e21f7816 */ /* 0x004fc400000000ff */
[----:B------:R-:W-:Y:S02]  /*7e730*/  ISETP.GE.AND P5, PT, R6, UR11, PT ;  /* 0x0000000b06007c0c */ /* 0x000fe4000bfa6270 */
[----:B---3--:R-:W-:Y:S01]  /*7e740*/  PRMT R33, R226, 0x7773, RZ ;  /* 0x00007773e2217816 */ /* 0x008fe200000000ff */
[----:B------:R1:W-:Y:S01]  /*7e750*/  @P1 STG.E.U8 desc[UR44][R12.64], R35 ;  /* 0x000000230c001986 */ /* 0x0003e2000c10112c */
[----:B------:R-:W-:Y:S01]  /*7e760*/  ISETP.LT.AND P1, PT, R2, UR4, !P0 ;  /* 0x0000000402007c0c */ /* 0x000fe2000c721270 */
[----:B------:R-:W-:Y:S02]  /*7e770*/  ULDC UR4, c[0x0][0x228] ;  /* 0x00008a0000047ab9 */ /* 0x000fe40000000800 */
[----:B------:R-:W-:Y:S01]  /*7e780*/  @P6 STG.E.U8 desc[UR44][R28.64], R31 ;  /* 0x0000001f1c006986 */ /* 0x000fe2000c10112c */
[----:B------:R-:W-:Y:S01]  /*7e790*/  ISETP.LT.AND P0, PT, R3, UR6, !P0 ;  /* 0x0000000603007c0c */ /* 0x000fe2000c701270 */
[----:B------:R-:W-:Y:S01]  /*7e7a0*/  VIADD R6, R0, 0x1f8 ;  /* 0x000001f800067836 */ /* 0x000fe20000000000 */
[----:B------:R-:W-:Y:S01]  /*7e7b0*/  ULDC UR6, c[0x0][0x228] ;  /* 0x00008a0000067ab9 */ /* 0x000fe20000000800 */
[----:B------:R2:W-:Y:S01]  /*7e7c0*/  @P3 STG.E.U8 desc[UR44][R16.64], R33 ;  /* 0x0000002110003986 */ /* 0x0005e2000c10112c */
[----:B------:R-:W-:Y:S01]  /*7e7d0*/  ISETP.LT.AND P3, PT, R2, UR4, !P5 ;  /* 0x0000000402007c0c */ /* 0x000fe2000ef61270 */
[----:B------:R-:W-:-:S02]  /*7e7e0*/  ULDC UR4, c[0x0][0x228] ;  /* 0x00008a0000047ab9 */ /* 0x000fc40000000800 */
[----:B------:R-:W-:Y:S01]  /*7e7f0*/  ISETP.LT.AND P5, PT, R3, UR4, !P5 ;  /* 0x0000000403007c0c */ /* 0x000fe2000efa1270 */
[----:B------:R-:W-:Y:S01]  /*7e800*/  ULDC UR4, c[0x0][0x228] ;  /* 0x00008a0000047ab9 */ /* 0x000fe20000000800 */
[----:B------:R-:W-:Y:S01]  /*7e810*/  ISETP.GE.AND P2, PT, R6, UR21, PT ;  /* 0x0000001506007c0c */ /* 0x000fe2000bf46270 */
[----:B------:R-:W-:Y:S01]  /*7e820*/  VIADD R6, R0, 0x1f9 ;  /* 0x000001f900067836 */ /* 0x000fe20000000000 */
[C---:B-1----:R-:W-:Y:S02]  /*7e830*/  PRMT R13, R227.reuse, 0x7770, RZ ;  /* 0x00007770e30d7816 */ /* 0x042fe400000000ff */
[C---:B------:R-:W-:Y:S02]  /*7e840*/  PRMT R35, R227.reuse, 0x7771, RZ ;  /* 0x00007771e3237816 */ /* 0x040fe400000000ff */
[C---:B--2---:R-:W-:Y:S01]  /*7e850*/  PRMT R17, R227.reuse, 0x7772, RZ ;  /* 0x00007772e3117816 */ /* 0x044fe200000000ff */
[----:B------:R1:W-:Y:S01]  /*7e860*/  @P1 STG.E.U8 desc[UR44][R24.64], R13 ;  /* 0x0000000d18001986 */ /* 0x0003e2000c10112c */
[----:B------:R-:W-:-:S02]  /*7e870*/  PRMT R227, R227, 0x7773, RZ ;  /* 0x00007773e3e37816 */ /* 0x000fc400000000ff */
[----:B------:R-:W-:Y:S01]  /*7e880*/  ISETP.GE.AND P6, PT, R6, UR19, PT ;  /* 0x0000001306007c0c */ /* 0x000fe2000bfc6270 */
[----:B------:R-:W-:Y:S01]  /*7e890*/  @P0 STG.E.U8 desc[UR44][R26.64], R35 ;  /* 0x000000231a000986 */ /* 0x000fe2000c10112c */
[----:B------:R-:W-:Y:S01]  /*7e8a0*/  ISETP.LT.AND P1, PT, R2, UR6, !P2 ;  /* 0x0000000602007c0c */ /* 0x000fe2000d721270 */
[----:B------:R-:W-:Y:S01]  /*7e8b0*/  VIADD R7, R0, 0x1fa ;  /* 0x000001fa00077836 */ /* 0x000fe20000000000 */
[----:B------:R-:W-:Y:S01]  /*7e8c0*/  ULDC UR6, c[0x0][0x228] ;  /* 0x00008a0000067ab9 */ /* 0x000fe20000000800 */
[----:B------:R2:W-:Y:S01]  /*7e8d0*/  @P3 STG.E.U8 desc[UR44][R22.64], R17 ;  /* 0x0000001116003986 */ /* 0x0005e2000c10112c */
[----:B------:R-:W-:Y:S01]  /*7e8e0*/  ISETP.LT.AND P2, PT, R3, UR4, !P2 ;  /* 0x0000000403007c0c */ /* 0x000fe2000d741270 */
[----:B------:R-:W-:Y:S02]  /*7e8f0*/  ULDC UR4, c[0x0][0x228] ;  /* 0x00008a0000047ab9 */ /* 0x000fe40000000800 */
[----:B------:R3:W-:Y:S01]  /*7e900*/  @P5 STG.E.U8 desc[UR44][R18.64], R227 ;  /* 0x000000e312005986 */ /* 0x0007e2000c10112c */
[----:B------:R-:W-:Y:S01]  /*7e910*/  ISETP.LT.AND P5, PT, R2, UR6, !P6 ;  /* 0x0000000602007c0c */ /* 0x000fe2000f7a1270 */
[----:B------:R-:W-:Y:S01]  /*7e920*/  VIADD R6, R0, 0x1fb ;  /* 0x000001fb00067836 */ /* 0x000fe20000000000 */
[----:B------:R-:W-:Y:S01]  /*7e930*/  ISETP.GE.AND P0, PT, R7, UR15, PT ;  /* 0x0000000f07007c0c */ /* 0x000fe2000bf06270 */
[----:B------:R-:W-:Y:S01]  /*7e940*/  ULDC UR6, c[0x0][0x228] ;  /* 0x00008a0000067ab9 */ /* 0x000fe20000000800 */
[----:B0-----:R-:W-:-:S02]  /*7e950*/  PRMT R7, R36, 0x7770, RZ ;  /* 0x0000777024077816 */ /* 0x001fc400000000ff */
[C---:B------:R-:W-:Y:S01]  /*7e960*/  ISETP.LT.AND P6, PT, R3.reuse, UR4, !P6 ;  /* 0x0000000403007c0c */ /* 0x040fe2000f7c1270 */
[----:B------:R-:W-:Y:S01]  /*7e970*/  ULDC UR4, c[0x0][0x228] ;  /* 0x00008a0000047ab9 */ /* 0x000fe20000000800 */
[----:B-1----:R-:W-:Y:S01]  /*7e980*/  PRMT R13, R36, 0x7771, RZ ;  /* 0x00007771240d7816 */ /* 0x002fe200000000ff */
[----:B------:R0:W-:Y:S01]  /*7e990*/  @P1 STG.E.U8 desc[UR44][R20.64], R7 ;  /* 0x0000000714001986 */ /* 0x0001e2000c10112c */
[----:B------:R-:W-:Y:S01]  /*7e9a0*/  ISETP.GE.AND P3, PT, R6, UR27, PT ;  /* 0x0000001b06007c0c */ /* 0x000fe2000bf66270 */
[----:B------:R-:W-:Y:S01]  /*7e9b0*/  VIADD R6, R0, 0x1fc ;  /* 0x000001fc00067836 */ /* 0x000fe20000000000 */
[----:B--2---:R-:W-:Y:S02]  /*7e9c0*/  PRMT R17, R36, 0x7772, RZ ;  /* 0x0000777224117816 */ /* 0x004fe400000000ff */
[----:B------:R-:W-:Y:S01]  /*7e9d0*/  ISETP.LT.AND P1, PT, R2, UR6, !P0 ;  /* 0x0000000602007c0c */ /* 0x000fe2000c721270 */
[----:B------:R1:W-:Y:S01]  /*7e9e0*/  @P2 STG.E.U8 desc[UR44][R14.64], R13 ;  /* 0x0000000d0e002986 */ /* 0x0003e2000c10112c */
[C---:B------:R-:W-:Y:S01]  /*7e9f0*/  ISETP.LT.AND P0, PT, R3.reuse, UR4, !P0 ;  /* 0x0000000403007c0c */ /* 0x040fe2000c701270 */
[----:B------:R-:W-:Y:S01]  /*7ea00*/  ULDC UR4, c[0x0][0x228] ;  /* 0x00008a0000047ab9 */ /* 0x000fe20000000800 */
[----:B---3--:R-:W-:Y:S01]  /*7ea10*/  PRMT R19, R36, 0x7773, RZ ;  /* 0x0000777324137816 */ /* 0x008fe200000000ff */
[----:B------:R-:W-:Y:S01]  /*7ea20*/  @P5 STG.E.U8 desc[UR44][R160.64], R17 ;  /* 0x00000011a0005986 */ /* 0x000fe2000c10112c */
[----:B------:R-:W-:Y:S01]  /*7ea30*/  ISETP.GE.AND P2, PT, R6, UR25, PT ;  /* 0x0000001906007c0c */ /* 0x000fe2000bf46270 */
[----:B------:R-:W-:Y:S01]  /*7ea40*/  ULDC UR6, c[0x0][0x228] ;  /* 0x00008a0000067ab9 */ /* 0x000fe20000000800 */
[----:B------:R-:W-:Y:S01]  /*7ea50*/  ISETP.LT.AND P5, PT, R2, UR4, !P3 ;  /* 0x0000000402007c0c */ /* 0x000fe2000dfa1270 */
[----:B------:R-:W-:Y:S01]  /*7ea60*/  ULDC UR4, c[0x0][0x228] ;  /* 0x00008a0000047ab9 */ /* 0x000fe20000000800 */
[----:B------:R-:W-:Y:S01]  /*7ea70*/  @P6 STG.E.U8 desc[UR44][R156.64], R19 ;  /* 0x000000139c006986 */ /* 0x000fe2000c10112c */
[----:B------:R-:W-:-:S02]  /*7ea80*/  ISETP.LT.AND P3, PT, R3, UR4, !P3 ;  /* 0x0000000403007c0c */ /* 0x000fc4000df61270 */
[C---:B0-----:R-:W-:Y:S01]  /*7ea90*/  PRMT R7, R37.reuse, 0x7770, RZ ;  /* 0x0000777025077816 */ /* 0x041fe200000000ff */
[----:B------:R-:W-:Y:S01]  /*7eaa0*/  VIADD R6, R0, 0x1fd ;  /* 0x000001fd00067836 */ /* 0x000fe20000000000 */
[----:B------:R-:W-:Y:S01]  /*7eab0*/  ISETP.LT.AND P6, PT, R2, UR6, !P2 ;  /* 0x0000000602007c0c */ /* 0x000fe2000d7c1270 */
[----:B------:R-:W-:Y:S01]  /*7eac0*/  VIADD R0, R0, 0x1fe ;  /* 0x000001fe00007836 */ /* 0x000fe20000000000 */
[C---:B-1----:R-:W-:Y:S01]  /*7ead0*/  PRMT R13, R37.reuse, 0x7771, RZ ;  /* 0x00007771250d7816 */ /* 0x042fe200000000ff */
[----:B------:R0:W-:Y:S01]  /*7eae0*/  @P1 STG.E.U8 desc[UR44][R158.64], R7 ;  /* 0x000000079e001986 */ /* 0x0001e2000c10112c */
[----:B------:R-:W-:Y:S01]  /*7eaf0*/  PRMT R15, R38, 0x7770, RZ ;  /* 0x00007770260f7816 */ /* 0x000fe200000000ff */
[----:B------:R-:W-:Y:S01]  /*7eb00*/  ULDC UR4, c[0x0][0x228] ;  /* 0x00008a0000047ab9 */ /* 0x000fe20000000800 */
[----:B------:R-:W-:Y:S01]  /*7eb10*/  ISETP.GE.AND P1, PT, R6, UR23, PT ;  /* 0x0000001706007c0c */ /* 0x000fe2000bf26270 */
[----:B------:R-:W-:Y:S01]  /*7eb20*/  @P0 STG.E.U8 desc[UR44][R152.64], R13 ;  /* 0x0000000d98000986 */ /* 0x000fe2000c10112c */
[----:B------:R-:W-:Y:S01]  /*7eb30*/  ISETP.GE.AND P0, PT, R0, UR5, PT ;  /* 0x0000000500007c0c */ /* 0x000fe2000bf06270 */
[----:B------:R-:W-:Y:S01]  /*7eb40*/  ULDC UR5, c[0x0][0x228] ;  /* 0x00008a0000057ab9 */ /* 0x000fe20000000800 */
[----:B------:R-:W-:Y:S01]  /*7eb50*/  ULDC UR6, c[0x0][0x228] ;  /* 0x00008a0000067ab9 */ /* 0x000fe20000000800 */
[----:B0-----:R-:W-:-:S02]  /*7eb60*/  PRMT R7, R37, 0x7772, RZ ;  /* 0x0000777225077816 */ /* 0x001fc400000000ff */
[----:B------:R-:W-:Y:S02]  /*7eb70*/  PRMT R37, R37, 0x7773, RZ ;  /* 0x0000777325257816 */ /* 0x000fe400000000ff */
[----:B------:R-:W-:Y:S01]  /*7eb80*/  ISETP.LT.AND P2, PT, R3, UR4, !P2 ;  /* 0x0000000403007c0c */ /* 0x000fe2000d741270 */
[----:B------:R0:W-:Y:S01]  /*7eb90*/  @P5 STG.E.U8 desc[UR44][R148.64], R7 ;  /* 0x0000000794005986 */ /* 0x0001e2000c10112c */
[----:B------:R-:W-:-:S03]  /*7eba0*/  ULDC UR4, c[0x0][0x228] ;  /* 0x00008a0000047ab9 */ /* 0x000fc60000000800 */
[----:B------:R-:W-:Y:S01]  /*7ebb0*/  @P3 STG.E.U8 desc[UR44][R154.64], R37 ;  /* 0x000000259a003986 */ /* 0x000fe2000c10112c */
[----:B------:R-:W-:-:S03]  /*7ebc0*/  ISETP.LT.AND P5, PT, R2, UR6, !P0 ;  /* 0x0000000602007c0c */ /* 0x000fc6000c7a1270 */
[----:B------:R1:W-:Y:S01]  /*7ebd0*/  @P6 STG.E.U8 desc[UR44][R150.64], R15 ;  /* 0x0000000f96006986 */ /* 0x0003e2000c10112c */
[C---:B------:R-:W-:Y:S01]  /*7ebe0*/  ISETP.LT.AND P6, PT, R2.reuse, UR5, !P1 ;  /* 0x0000000502007c0c */ /* 0x040fe2000cfc1270 */
[----:B------:R-:W-:Y:S01]  /*7ebf0*/  ULDC UR5, c[0x0][0x228] ;  /* 0x00008a0000057ab9 */ /* 0x000fe20000000800 */
[C---:B------:R-:W-:Y:S02]  /*7ec00*/  ISETP.LT.AND P1, PT, R3.reuse, UR4, !P1 ;  /* 0x0000000403007c0c */ /* 0x040fe4000cf21270 */
[C---:B------:R-:W-:Y:S02]  /*7ec10*/  ISETP.LT.AND P0, PT, R3.reuse, UR5, !P0 ;  /* 0x0000000503007c0c */ /* 0x040fe4000c701270 */
[----:B------:R-:W-:Y:S02]  /*7ec20*/  ISETP.LT.AND P3, PT, R2, UR7, !P4 ;  /* 0x0000000702007c0c */ /* 0x000fe4000e761270 */
[----:B------:R-:W-:Y:S02]  /*7ec30*/  ISETP.LT.AND P4, PT, R3, UR7, !P4 ;  /* 0x0000000703007c0c */ /* 0x000fe4000e781270 */
[----:B------:R-:W-:-:S02]  /*7ec40*/  PRMT R3, R38, 0x7771, RZ ;  /* 0x0000777126037816 */ /* 0x000fc400000000ff */
[C---:B0-----:R-:W-:Y:S02]  /*7ec50*/  PRMT R7, R38.reuse, 0x7772, RZ ;  /* 0x0000777226077816 */ /* 0x041fe400000000ff */
[----:B------:R-:W-:Y:S02]  /*7ec60*/  PRMT R13, R38, 0x7773, RZ ;  /* 0x00007773260d7816 */ /* 0x000fe400000000ff */
[C---:B-1----:R-:W-:Y:S01]  /*7ec70*/  PRMT R15, R39.reuse, 0x7770, RZ ;  /* 0x00007770270f7816 */ /* 0x042fe200000000ff */
[----:B------:R0:W-:Y:S01]  /*7ec80*/  @P2 STG.E.U8 desc[UR44][R142.64], R3 ;  /* 0x000000038e002986 */ /* 0x0001e2000c10112c */
[C---:B------:R-:W-:Y:S02]  /*7ec90*/  PRMT R17, R39.reuse, 0x7771, RZ ;  /* 0x0000777127117816 */ /* 0x040fe400000000ff */
[C---:B------:R-:W-:Y:S01]  /*7eca0*/  PRMT R19, R39.reuse, 0x7772, RZ ;  /* 0x0000777227137816 */ /* 0x040fe200000000ff */
[----:B------:R0:W-:Y:S04]  /*7ecb0*/  @P6 STG.E.U8 desc[UR44][R146.64], R7 ;  /* 0x0000000792006986 */ /* 0x0001e8000c10112c */
[----:B------:R0:W-:Y:S04]  /*7ecc0*/  @P1 STG.E.U8 desc[UR44][R144.64], R13 ;  /* 0x0000000d90001986 */ /* 0x0001e8000c10112c */
[----:B------:R0:W-:Y:S04]  /*7ecd0*/  @P5 STG.E.U8 desc[UR44][R162.64], R15 ;  /* 0x0000000fa2005986 */ /* 0x0001e8000c10112c */
[----:B------:R0:W-:Y:S04]  /*7ece0*/  @P0 STG.E.U8 desc[UR44][R4.64], R17 ;  /* 0x0000001104000986 */ /* 0x0001e8000c10112c */
[----:B------:R0:W-:Y:S01]  /*7ecf0*/  @P3 STG.E.U8 desc[UR44][R10.64], R19 ;  /* 0x000000130a003986 */ /* 0x0001e2000c10112c */
[----:B------:R-:W-:Y:S01]  /*7ed00*/  PRMT R39, R39, 0x7773, RZ ;  /* 0x0000777327277816 */ /* 0x000fe200000000ff */
[----:B------:R-:W-:Y:S06]  /*7ed10*/  @!P4 EXIT ;  /* 0x000000000000c94d */ /* 0x000fec0003800000 */
[----:B------:R-:W-:Y:S01]  /*7ed20*/  STG.E.U8 desc[UR44][R8.64], R39 ;  /* 0x0000002708007986 */ /* 0x000fe2000c10112c */
[----:B------:R-:W-:Y:S05]  /*7ed30*/  EXIT ;  /* 0x000000000000794d */ /* 0x000fea0003800000 */
.L_x_3:
[----:B------:R-:W-:-:S00]  /*7ed40*/  BRA `(.L_x_3) ;  /* 0xfffffffc00fc7947 */ /* 0x000fc0000383ffff */
[----:B------:R-:W-:-:S00]  /*7ed50*/  NOP ;  /* 0x0000000000007918 */ /* 0x000fc00000000000 */
        /* <DEDUP_REMOVED lines=10> */
.L_x_4:


//--------------------- .nv.shared.matmul_kernel  --------------------------
	.section	.nv.shared.matmul_kernel,"aw",@nobits
	.sectionflags	@""
	.align	16
	.zero		1024


//--------------------- .nv.shared.reserved.0     --------------------------
	.section	.nv.shared.reserved.0,"aw",@nobits
	.weak		__nv_reservedSMEM_offset_0_alias
	.size		__nv_reservedSMEM_offset_0_alias, 0, 0
	.other		__nv_reservedSMEM_offset_0_alias,@"STO_CUDA_RESERVED_SHARED STV_DEFAULT"
__nv_reservedSMEM_offset_0_alias:
	.zero		0


//--------------------- .nv.constant0.matmul_kernel --------------------------
	.section	.nv.constant0.matmul_kernel,"a",@progbits
	.sectionflags	@""
	.align	4
.nv.constant0.matmul_kernel:
	.zero		608


//--------------------- SYMBOLS --------------------------

	.type		.nv.reservedSmem.offset0,@object
	.size		.nv.reservedSmem.offset0,0x4
